	.target	sm_100a

	.elftype	@"ET_EXEC"


//--------------------- .note.nv.tkinfo           --------------------------
	.section	.note.nv.tkinfo,"",@"SHT_NOTE"
	.sectionflags	@"SHF_NOTE_NV_TKINFO"
	.tkinfo
        /*0018*/ 	.word	0x00000002
        /*0030*/ 	.string	""
        /*0030*/ 	.string	"ptxas"
        /*0030*/ 	.string	"Cuda compilation tools, release 13.0, V13.0.88"
        /*0030*/ 	.string	"Build cuda_13.0.r13.0/compiler.36424714_0"
        /*0030*/ 	.string	"-arch sm_100a -m 64 "



//--------------------- .note.nv.cuinfo           --------------------------
	.section	.note.nv.cuinfo,"",@"SHT_NOTE"
	.sectionflags	@"SHF_NOTE_NV_CUINFO"
        /*0018*/ 	.short	0x0002
        /*001a*/ 	.short	0x0064
        /*001c*/ 	.short	0x0082
	.zero		2


//--------------------- .nv.info                  --------------------------
	.section	.nv.info,"",@"SHT_CUDA_INFO"
	.align	4


	//----- nvinfo : EIATTR_REGCOUNT
	.align		4
        /*0000*/ 	.byte	0x04, 0x2f
        /*0002*/ 	.short	(.L_32 - .L_31)
	.align		4
.L_31:
        /*0004*/ 	.word	index@(_ZN7cutlass13device_kernelINS_9transform6kernel30SM90StructuredSparseCompressorIN4cute5tupleIJiiiiEEENS_12float_e2m1_tENS_6layout8RowMajorENS_21Sm1xxGemmSparseConfigINS4_11sparse_elemILi4EhEES9_NSB_ILi16EhEEEEEEEEvNT_6ParamsE)
        /*0008*/ 	.word	0x0000009e


	//----- nvinfo : EIATTR_FRAME_SIZE
	.align		4
.L_32:
        /*000c*/ 	.byte	0x04, 0x11
        /*000e*/ 	.short	(.L_34 - .L_33)
	.align		4
.L_33:
        /*0010*/ 	.word	index@(_ZN7cutlass13device_kernelINS_9transform6kernel30SM90StructuredSparseCompressorIN4cute5tupleIJiiiiEEENS_12float_e2m1_tENS_6layout8RowMajorENS_21Sm1xxGemmSparseConfigINS4_11sparse_elemILi4EhEES9_NSB_ILi16EhEEEEEEEEvNT_6ParamsE)
        /*0014*/ 	.word	0x00000000


	//----- nvinfo : EIATTR_REGCOUNT
	.align		4
.L_34:
        /*0018*/ 	.byte	0x04, 0x2f
        /*001a*/ 	.short	(.L_36 - .L_35)
	.align		4
.L_35:
        /*001c*/ 	.word	index@(_ZN7cutlass13device_kernelINS_4gemm6kernel13GemmUniversalIN4cute5tupleIJiiiiEEENS1_10collective13CollectiveMmaINS1_52MainloopSm100TmaUmmaWarpSpecializedBlockScaledSparseILi9ELi2ELi2ENS5_IJNS4_1CILi2EEENSA_ILi1EEESC_EEEEENS5_IJNSA_ILi256EEENSA_ILi128EEESF_EEENS5_IJNS_12float_e2m1_tENS_13float_ue4m3_tEEEENS5_IJNS4_6LayoutINS5_IJiNS5_IJSB_iEEEiEEENS5_IJlNS5_IJSC_SB_EEElEEEEENSL_INS5_IJNS5_IJSG_iEEENS5_IJSF_iEEEiEEENS5_IJNS5_IJSF_NSA_ILi32768EEEEEENS5_IJSC_lEEElEEEEENSL_INS5_IJNS5_IJNS5_IJNSA_ILi32EEENSA_ILi4EEEEEEiEEES12_NS5_IJSC_iEEEEEENS5_IJNS5_IJNS5_IJNSA_ILi16EEES10_EEEiEEENS5_IJNS5_IJNSA_ILi0EEESC_EEENSA_ILi512EEEEEENS5_IJS18_iEEEEEEEEEEESK_NS5_IJNS5_IJlSC_lEEES1E_EEENS4_8TiledMMAINS4_8MMA_AtomIJNS4_34SM100_MMA_MXF4NVF4_2x1SM_SS_SPARSEISI_SI_fSJ_Li256ELi128ELi32ELNS4_4UMMA5MajorE0ELS1M_0ELNS1L_7ScaleInE0ELS1N_0EEEEEENSL_INS5_IJSC_SC_SC_EEENS5_IJS18_S18_S18_EEEEENS5_IJNS4_10UnderscoreES1T_S1T_EEEEENS5_IJNS4_18SM100_TMA_2SM_LOADES1W_EEENS5_IJNS4_14ComposedLayoutINS4_7SwizzleILi2ELi4ELi3EEENS4_25smem_sparse_ptr_flag_bitsILi4ELi8EEENSL_INS5_IJNS5_IJSC_NSA_ILi8EEEEEENS5_IJS10_NSA_ILi64EEEEEEEEENS5_IJNS5_IJS18_SF_EEENS5_IJSC_S10_EEEEEEEEEENSL_INS5_IJNS5_IJNS5_IJS11_SC_EEES11_EEESC_SO_EEENS5_IJNS5_IJNS5_IJS16_S1A_EEES19_EEES18_NS5_IJS10_S1A_EEEEEEEEEEEvNS4_8identityENS5_IJS1W_NS4_28SM100_TMA_2SM_LOAD_MULTICASTEEEENS5_IJNS1Y_INS1Z_ILi3ELi4ELi3EEENS4_18smem_ptr_flag_bitsILi4EEENSL_INS5_IJS23_SF_EEENS5_IJSF_SC_EEEEEEES2K_EEEvS2M_EENS_8epilogue10collective18CollectiveEpilogueINS2Y_23Sm100TmaWarpSpecializedILi4ELi2ELi32ELb1ELb0EEEJNS5_IJSG_SG_SF_EEENS5_IJNSL_ISG_SC_EENSL_ISZ_SC_EEEEENS_10bfloat16_tES1G_S37_S1G_NS2Y_6fusion15FusionCallbacksIS32_NS38_17LinearCombinationIS37_fS37_fLNS_15FloatRoundStyleE2EEES33_S36_JEEENS4_5SM1004TMEM4LOAD26SM100_TMEM_LOAD_32dp32b32xENS4_13SM90_TMA_LOADENS1Y_IS20_NS2Q_ILi16EEENSL_INS5_IJS23_SZ_EEENS5_IJSZ_SC_EEEEEEENS4_39AutoVectorizingCopyWithAssumedAlignmentILi128EEENS4_14SM90_TMA_STOREES3N_S3P_S3P_EEEvvEEEEvNT_6ParamsE)
        /*0020*/ 	.word	0x00000076


	//----- nvinfo : EIATTR_FRAME_SIZE
	.align		4
.L_36:
        /*0024*/ 	.byte	0x04, 0x11
        /*0026*/ 	.short	(.L_38 - .L_37)
	.align		4
.L_37:
        /*0028*/ 	.word	index@($__internal_2_$__cuda_sm10x_tcgen05_guardrail_trap_unallocated_columns_being_dealloced)
        /*002c*/ 	.word	0x00000000


	//----- nvinfo : EIATTR_FRAME_SIZE
	.align		4
.L_38:
        /*0030*/ 	.byte	0x04, 0x11
        /*0032*/ 	.short	(.L_40 - .L_39)
	.align		4
.L_39:
        /*0034*/ 	.word	index@($__internal_1_$__cuda_sm10x_tcgen05_guardrail_trap_phase_invalid_during_alloc)
        /*0038*/ 	.word	0x00000000


	//----- nvinfo : EIATTR_FRAME_SIZE
	.align		4
.L_40:
        /*003c*/ 	.byte	0x04, 0x11
        /*003e*/ 	.short	(.L_42 - .L_41)
	.align		4
.L_41:
        /*0040*/ 	.word	index@($__internal_0_$__cuda_sm10x_tcgen05_guardrail_trap_col_being_dealloced_not_returned_by_alloc)
        /*0044*/ 	.word	0x00000000


	//----- nvinfo : EIATTR_FRAME_SIZE
	.align		4
.L_42:
        /*0048*/ 	.byte	0x04, 0x11
        /*004a*/ 	.short	(.L_44 - .L_43)
	.align		4
.L_43:
        /*004c*/ 	.word	index@(_ZN7cutlass13device_kernelINS_4gemm6kernel13GemmUniversalIN4cute5tupleIJiiiiEEENS1_10collective13CollectiveMmaINS1_52MainloopSm100TmaUmmaWarpSpecializedBlockScaledSparseILi9ELi2ELi2ENS5_IJNS4_1CILi2EEENSA_ILi1EEESC_EEEEENS5_IJNSA_ILi256EEENSA_ILi128EEESF_EEENS5_IJNS_12float_e2m1_tENS_13float_ue4m3_tEEEENS5_IJNS4_6LayoutINS5_IJiNS5_IJSB_iEEEiEEENS5_IJlNS5_IJSC_SB_EEElEEEEENSL_INS5_IJNS5_IJSG_iEEENS5_IJSF_iEEEiEEENS5_IJNS5_IJSF_NSA_ILi32768EEEEEENS5_IJSC_lEEElEEEEENSL_INS5_IJNS5_IJNS5_IJNSA_ILi32EEENSA_ILi4EEEEEEiEEES12_NS5_IJSC_iEEEEEENS5_IJNS5_IJNS5_IJNSA_ILi16EEES10_EEEiEEENS5_IJNS5_IJNSA_ILi0EEESC_EEENSA_ILi512EEEEEENS5_IJS18_iEEEEEEEEEEESK_NS5_IJNS5_IJlSC_lEEES1E_EEENS4_8TiledMMAINS4_8MMA_AtomIJNS4_34SM100_MMA_MXF4NVF4_2x1SM_SS_SPARSEISI_SI_fSJ_Li256ELi128ELi32ELNS4_4UMMA5MajorE0ELS1M_0ELNS1L_7ScaleInE0ELS1N_0EEEEEENSL_INS5_IJSC_SC_SC_EEENS5_IJS18_S18_S18_EEEEENS5_IJNS4_10UnderscoreES1T_S1T_EEEEENS5_IJNS4_18SM100_TMA_2SM_LOADES1W_EEENS5_IJNS4_14ComposedLayoutINS4_7SwizzleILi2ELi4ELi3EEENS4_25smem_sparse_ptr_flag_bitsILi4ELi8EEENSL_INS5_IJNS5_IJSC_NSA_ILi8EEEEEENS5_IJS10_NSA_ILi64EEEEEEEEENS5_IJNS5_IJS18_SF_EEENS5_IJSC_S10_EEEEEEEEEENSL_INS5_IJNS5_IJNS5_IJS11_SC_EEES11_EEESC_SO_EEENS5_IJNS5_IJNS5_IJS16_S1A_EEES19_EEES18_NS5_IJS10_S1A_EEEEEEEEEEEvNS4_8identityENS5_IJS1W_NS4_28SM100_TMA_2SM_LOAD_MULTICASTEEEENS5_IJNS1Y_INS1Z_ILi3ELi4ELi3EEENS4_18smem_ptr_flag_bitsILi4EEENSL_INS5_IJS23_SF_EEENS5_IJSF_SC_EEEEEEES2K_EEEvS2M_EENS_8epilogue10collective18CollectiveEpilogueINS2Y_23Sm100TmaWarpSpecializedILi4ELi2ELi32ELb1ELb0EEEJNS5_IJSG_SG_SF_EEENS5_IJNSL_ISG_SC_EENSL_ISZ_SC_EEEEENS_10bfloat16_tES1G_S37_S1G_NS2Y_6fusion15FusionCallbacksIS32_NS38_17LinearCombinationIS37_fS37_fLNS_15FloatRoundStyleE2EEES33_S36_JEEENS4_5SM1004TMEM4LOAD26SM100_TMEM_LOAD_32dp32b32xENS4_13SM90_TMA_LOADENS1Y_IS20_NS2Q_ILi16EEENSL_INS5_IJS23_SZ_EEENS5_IJSZ_SC_EEEEEEENS4_39AutoVectorizingCopyWithAssumedAlignmentILi128EEENS4_14SM90_TMA_STOREES3N_S3P_S3P_EEEvvEEEEvNT_6ParamsE)
        /*0050*/ 	.word	0x00000000


	//----- nvinfo : EIATTR_MIN_STACK_SIZE
	.align		4
.L_44:
        /*0054*/ 	.byte	0x04, 0x12
        /*0056*/ 	.short	(.L_46 - .L_45)
	.align		4
.L_45:
        /*0058*/ 	.word	index@(_ZN7cutlass13device_kernelINS_4gemm6kernel13GemmUniversalIN4cute5tupleIJiiiiEEENS1_10collective13CollectiveMmaINS1_52MainloopSm100TmaUmmaWarpSpecializedBlockScaledSparseILi9ELi2ELi2ENS5_IJNS4_1CILi2EEENSA_ILi1EEESC_EEEEENS5_IJNSA_ILi256EEENSA_ILi128EEESF_EEENS5_IJNS_12float_e2m1_tENS_13float_ue4m3_tEEEENS5_IJNS4_6LayoutINS5_IJiNS5_IJSB_iEEEiEEENS5_IJlNS5_IJSC_SB_EEElEEEEENSL_INS5_IJNS5_IJSG_iEEENS5_IJSF_iEEEiEEENS5_IJNS5_IJSF_NSA_ILi32768EEEEEENS5_IJSC_lEEElEEEEENSL_INS5_IJNS5_IJNS5_IJNSA_ILi32EEENSA_ILi4EEEEEEiEEES12_NS5_IJSC_iEEEEEENS5_IJNS5_IJNS5_IJNSA_ILi16EEES10_EEEiEEENS5_IJNS5_IJNSA_ILi0EEESC_EEENSA_ILi512EEEEEENS5_IJS18_iEEEEEEEEEEESK_NS5_IJNS5_IJlSC_lEEES1E_EEENS4_8TiledMMAINS4_8MMA_AtomIJNS4_34SM100_MMA_MXF4NVF4_2x1SM_SS_SPARSEISI_SI_fSJ_Li256ELi128ELi32ELNS4_4UMMA5MajorE0ELS1M_0ELNS1L_7ScaleInE0ELS1N_0EEEEEENSL_INS5_IJSC_SC_SC_EEENS5_IJS18_S18_S18_EEEEENS5_IJNS4_10UnderscoreES1T_S1T_EEEEENS5_IJNS4_18SM100_TMA_2SM_LOADES1W_EEENS5_IJNS4_14ComposedLayoutINS4_7SwizzleILi2ELi4ELi3EEENS4_25smem_sparse_ptr_flag_bitsILi4ELi8EEENSL_INS5_IJNS5_IJSC_NSA_ILi8EEEEEENS5_IJS10_NSA_ILi64EEEEEEEEENS5_IJNS5_IJS18_SF_EEENS5_IJSC_S10_EEEEEEEEEENSL_INS5_IJNS5_IJNS5_IJS11_SC_EEES11_EEESC_SO_EEENS5_IJNS5_IJNS5_IJS16_S1A_EEES19_EEES18_NS5_IJS10_S1A_EEEEEEEEEEEvNS4_8identityENS5_IJS1W_NS4_28SM100_TMA_2SM_LOAD_MULTICASTEEEENS5_IJNS1Y_INS1Z_ILi3ELi4ELi3EEENS4_18smem_ptr_flag_bitsILi4EEENSL_INS5_IJS23_SF_EEENS5_IJSF_SC_EEEEEEES2K_EEEvS2M_EENS_8epilogue10collective18CollectiveEpilogueINS2Y_23Sm100TmaWarpSpecializedILi4ELi2ELi32ELb1ELb0EEEJNS5_IJSG_SG_SF_EEENS5_IJNSL_ISG_SC_EENSL_ISZ_SC_EEEEENS_10bfloat16_tES1G_S37_S1G_NS2Y_6fusion15FusionCallbacksIS32_NS38_17LinearCombinationIS37_fS37_fLNS_15FloatRoundStyleE2EEES33_S36_JEEENS4_5SM1004TMEM4LOAD26SM100_TMEM_LOAD_32dp32b32xENS4_13SM90_TMA_LOADENS1Y_IS20_NS2Q_ILi16EEENSL_INS5_IJS23_SZ_EEENS5_IJSZ_SC_EEEEEEENS4_39AutoVectorizingCopyWithAssumedAlignmentILi128EEENS4_14SM90_TMA_STOREES3N_S3P_S3P_EEEvvEEEEvNT_6ParamsE)
        /*005c*/ 	.word	0x00000000


	//----- nvinfo : EIATTR_MIN_STACK_SIZE
	.align		4
.L_46:
        /*0060*/ 	.byte	0x04, 0x12
        /*0062*/ 	.short	(.L_48 - .L_47)
	.align		4
.L_47:
        /*0064*/ 	.word	index@(_ZN7cutlass13device_kernelINS_9transform6kernel30SM90StructuredSparseCompressorIN4cute5tupleIJiiiiEEENS_12float_e2m1_tENS_6layout8RowMajorENS_21Sm1xxGemmSparseConfigINS4_11sparse_elemILi4EhEES9_NSB_ILi16EhEEEEEEEEvNT_6ParamsE)
        /*0068*/ 	.word	0x00000000
.L_48:


//--------------------- .nv.compat                --------------------------
	.section	.nv.compat,"",@"SHT_CUDA_COMPAT_INFO"
	.align	4
        /*0000*/ 	.byte	0x02, 0x09, 0x01, 0x00, 0x02, 0x02, 0x02, 0x00, 0x02, 0x05, 0x05, 0x00, 0x03, 0x07, 0x01, 0x01
        /*0010*/ 	.byte	0x02, 0x03, 0x01, 0x00, 0x02, 0x06, 0x01, 0x00, 0x04, 0x0b, 0x08, 0x00, 0x09, 0x00, 0x00, 0x00
        /*0020*/ 	.byte	0x00, 0x00, 0x00, 0x00


//--------------------- .nv.info._ZN7cutlass13device_kernelINS_4gemm6kernel13GemmUniversalIN4cute5tupleIJiiiiEEENS1_10collective13CollectiveMmaINS1_52MainloopSm100TmaUmmaWarpSpecializedBlockScaledSparseILi9ELi2ELi2ENS5_IJNS4_1CILi2EEENSA_ILi1EEESC_EEEEENS5_IJNSA_ILi256EEENSA_ILi128EEESF_EEENS5_IJNS_12float_e2m1_tENS_13float_ue4m3_tEEEENS5_IJNS4_6LayoutINS5_IJiNS5_IJSB_iEEEiEEENS5_IJlNS5_IJSC_SB_EEElEEEEENSL_INS5_IJNS5_IJSG_iEEENS5_IJSF_iEEEiEEENS5_IJNS5_IJSF_NSA_ILi32768EEEEEENS5_IJSC_lEEElEEEEENSL_INS5_IJNS5_IJNS5_IJNSA_ILi32EEENSA_ILi4EEEEEEiEEES12_NS5_IJSC_iEEEEEENS5_IJNS5_IJNS5_IJNSA_ILi16EEES10_EEEiEEENS5_IJNS5_IJNSA_ILi0EEESC_EEENSA_ILi512EEEEEENS5_IJS18_iEEEEEEEEEEESK_NS5_IJNS5_IJlSC_lEEES1E_EEENS4_8TiledMMAINS4_8MMA_AtomIJNS4_34SM100_MMA_MXF4NVF4_2x1SM_SS_SPARSEISI_SI_fSJ_Li256ELi128ELi32ELNS4_4UMMA5MajorE0ELS1M_0ELNS1L_7ScaleInE0ELS1N_0EEEEEENSL_INS5_IJSC_SC_SC_EEENS5_IJS18_S18_S18_EEEEENS5_IJNS4_10UnderscoreES1T_S1T_EEEEENS5_IJNS4_18SM100_TMA_2SM_LOADES1W_EEENS5_IJNS4_14ComposedLayoutINS4_7SwizzleILi2ELi4ELi3EEENS4_25smem_sparse_ptr_flag_bitsILi4ELi8EEENSL_INS5_IJNS5_IJSC_NSA_ILi8EEEEEENS5_IJS10_NSA_ILi64EEEEEEEEENS5_IJNS5_IJS18_SF_EEENS5_IJSC_S10_EEEEEEEEEENSL_INS5_IJNS5_IJNS5_IJS11_SC_EEES11_EEESC_SO_EEENS5_IJNS5_IJNS5_IJS16_S1A_EEES19_EEES18_NS5_IJS10_S1A_EEEEEEEEEEEvNS4_8identityENS5_IJS1W_NS4_28SM100_TMA_2SM_LOAD_MULTICASTEEEENS5_IJNS1Y_INS1Z_ILi3ELi4ELi3EEENS4_18smem_ptr_flag_bitsILi4EEENSL_INS5_IJS23_SF_EEENS5_IJSF_SC_EEEEEEES2K_EEEvS2M_EENS_8epilogue10collective18CollectiveEpilogueINS2Y_23Sm100TmaWarpSpecializedILi4ELi2ELi32ELb1ELb0EEEJNS5_IJSG_SG_SF_EEENS5_IJNSL_ISG_SC_EENSL_ISZ_SC_EEEEENS_10bfloat16_tES1G_S37_S1G_NS2Y_6fusion15FusionCallbacksIS32_NS38_17LinearCombinationIS37_fS37_fLNS_15FloatRoundStyleE2EEES33_S36_JEEENS4_5SM1004TMEM4LOAD26SM100_TMEM_LOAD_32dp32b32xENS4_13SM90_TMA_LOADENS1Y_IS20_NS2Q_ILi16EEENSL_INS5_IJS23_SZ_EEENS5_IJSZ_SC_EEEEEEENS4_39AutoVectorizingCopyWithAssumedAlignmentILi128EEENS4_14SM90_TMA_STOREES3N_S3P_S3P_EEEvvEEEEvNT_6ParamsE --------------------------
	.section	.nv.info._ZN7cutlass13device_kernelINS_4gemm6kernel13GemmUniversalIN4cute5tupleIJiiiiEEENS1_10collective13CollectiveMmaINS1_52MainloopSm100TmaUmmaWarpSpecializedBlockScaledSparseILi9ELi2ELi2ENS5_IJNS4_1CILi2EEENSA_ILi1EEESC_EEEEENS5_IJNSA_ILi256EEENSA_ILi128EEESF_EEENS5_IJNS_12float_e2m1_tENS_13float_ue4m3_tEEEENS5_IJNS4_6LayoutINS5_IJiNS5_IJSB_iEEEiEEENS5_IJlNS5_IJSC_SB_EEElEEEEENSL_INS5_IJNS5_IJSG_iEEENS5_IJSF_iEEEiEEENS5_IJNS5_IJSF_NSA_ILi32768EEEEEENS5_IJSC_lEEElEEEEENSL_INS5_IJNS5_IJNS5_IJNSA_ILi32EEENSA_ILi4EEEEEEiEEES12_NS5_IJSC_iEEEEEENS5_IJNS5_IJNS5_IJNSA_ILi16EEES10_EEEiEEENS5_IJNS5_IJNSA_ILi0EEESC_EEENSA_ILi512EEEEEENS5_IJS18_iEEEEEEEEEEESK_NS5_IJNS5_IJlSC_lEEES1E_EEENS4_8TiledMMAINS4_8MMA_AtomIJNS4_34SM100_MMA_MXF4NVF4_2x1SM_SS_SPARSEISI_SI_fSJ_Li256ELi128ELi32ELNS4_4UMMA5MajorE0ELS1M_0ELNS1L_7ScaleInE0ELS1N_0EEEEEENSL_INS5_IJSC_SC_SC_EEENS5_IJS18_S18_S18_EEEEENS5_IJNS4_10UnderscoreES1T_S1T_EEEEENS5_IJNS4_18SM100_TMA_2SM_LOADES1W_EEENS5_IJNS4_14ComposedLayoutINS4_7SwizzleILi2ELi4ELi3EEENS4_25smem_sparse_ptr_flag_bitsILi4ELi8EEENSL_INS5_IJNS5_IJSC_NSA_ILi8EEEEEENS5_IJS10_NSA_ILi64EEEEEEEEENS5_IJNS5_IJS18_SF_EEENS5_IJSC_S10_EEEEEEEEEENSL_INS5_IJNS5_IJNS5_IJS11_SC_EEES11_EEESC_SO_EEENS5_IJNS5_IJNS5_IJS16_S1A_EEES19_EEES18_NS5_IJS10_S1A_EEEEEEEEEEEvNS4_8identityENS5_IJS1W_NS4_28SM100_TMA_2SM_LOAD_MULTICASTEEEENS5_IJNS1Y_INS1Z_ILi3ELi4ELi3EEENS4_18smem_ptr_flag_bitsILi4EEENSL_INS5_IJS23_SF_EEENS5_IJSF_SC_EEEEEEES2K_EEEvS2M_EENS_8epilogue10collective18CollectiveEpilogueINS2Y_23Sm100TmaWarpSpecializedILi4ELi2ELi32ELb1ELb0EEEJNS5_IJSG_SG_SF_EEENS5_IJNSL_ISG_SC_EENSL_ISZ_SC_EEEEENS_10bfloat16_tES1G_S37_S1G_NS2Y_6fusion15FusionCallbacksIS32_NS38_17LinearCombinationIS37_fS37_fLNS_15FloatRoundStyleE2EEES33_S36_JEEENS4_5SM1004TMEM4LOAD26SM100_TMEM_LOAD_32dp32b32xENS4_13SM90_TMA_LOADENS1Y_IS20_NS2Q_ILi16EEENSL_INS5_IJS23_SZ_EEENS5_IJSZ_SC_EEEEEEENS4_39AutoVectorizingCopyWithAssumedAlignmentILi128EEENS4_14SM90_TMA_STOREES3N_S3P_S3P_EEEvvEEEEvNT_6ParamsE,"",@"SHT_CUDA_INFO"
	.sectionflags	@""
	.align	4


	//----- nvinfo : EIATTR_CUDA_API_VERSION
	.align		4
        /*0000*/ 	.byte	0x04, 0x37
        /*0002*/ 	.short	(.L_50 - .L_49)
.L_49:
        /*0004*/ 	.word	0x00000082


	//----- nvinfo : EIATTR_KPARAM_INFO
	.align		4
.L_50:
        /*0008*/ 	.byte	0x04, 0x17
        /*000a*/ 	.short	(.L_52 - .L_51)
.L_51:
        /*000c*/ 	.word	0x00000000
        /*0010*/ 	.short	0x0000
        /*0012*/ 	.short	0x0000
        /*0014*/ 	.byte	0x00, 0xf0, 0x01, 0x3a


	//----- nvinfo : EIATTR_AT_ENTRY_FRAGMENTS
	.align		4
.L_52:
        /*0018*/ 	.byte	0x04, 0x4f
        /*001a*/ 	.short	(.L_54 - .L_53)


	//   ....[0]....
.L_53:
        /*001c*/ 	.word	0x00000007


	//----- nvinfo : EIATTR_RESERVED_SMEM_USED
	.align		4
.L_54:
        /*0020*/ 	.byte	0x01, 0x41
	.zero		2


	//----- nvinfo : EIATTR_SPARSE_MMA_MASK
	.align		4
        /*0024*/ 	.byte	0x03, 0x50
        /*0026*/ 	.short	0x0040


	//----- nvinfo : EIATTR_TCGEN05_2CTA_USED
	.align		4
        /*0028*/ 	.byte	0x01, 0x52
	.zero		2


	//----- nvinfo : EIATTR_MAXREG_COUNT
	.align		4
        /*002c*/ 	.byte	0x03, 0x1b
        /*002e*/ 	.short	0x00ff


	//----- nvinfo : EIATTR_NUM_BARRIERS
	.align		4
        /*0030*/ 	.byte	0x02, 0x4c
        /*0032*/ 	.byte	0x07
	.zero		1


	//----- nvinfo : EIATTR_EXTERNS
	.align		4
        /*0034*/ 	.byte	0x04, 0x0f
        /*0036*/ 	.short	(.L_56 - .L_55)


	//   ....[0]....
	.align		4
.L_55:
        /*0038*/ 	.word	index@(__assertfail)


	//----- nvinfo : EIATTR_MERCURY_ISA_VERSION
	.align		4
.L_56:
        /*003c*/ 	.byte	0x03, 0x5f
        /*003e*/ 	.short	0x0101


	//----- nvinfo : EIATTR_INT_WARP_WIDE_INSTR_OFFSETS
	.align		4
        /*0040*/ 	.byte	0x04, 0x31
        /*0042*/ 	.short	(.L_58 - .L_57)


	//   ....[0]....
.L_57:
        /*0044*/ 	.word	0x00000e10


	//   ....[1]....
        /*0048*/ 	.word	0x00000eb0


	//   ....[2]....
        /*004c*/ 	.word	0x00004360


	//   ....[3]....
        /*0050*/ 	.word	0x00004380


	//   ....[4]....
        /*0054*/ 	.word	0x000043b0


	//   ....[5]....
        /*0058*/ 	.word	0x00004f90


	//   ....[6]....
        /*005c*/ 	.word	0x00004ff0


	//   ....[7]....
        /*0060*/ 	.word	0x000050f0


	//   ....[8]....
        /*0064*/ 	.word	0x00005170


	//   ....[9]....
        /*0068*/ 	.word	0x00005270


	//   ....[10]....
        /*006c*/ 	.word	0x00005300


	//   ....[11]....
        /*0070*/ 	.word	0x00005400


	//   ....[12]....
        /*0074*/ 	.word	0x000054b0


	//----- nvinfo : EIATTR_COOP_GROUP_MASK_REGIDS
	.align		4
.L_58:
        /*0078*/ 	.byte	0x04, 0x29
        /*007a*/ 	.short	(.L_60 - .L_59)


	//   ....[0]....
.L_59:
        /*007c*/ 	.word	0xffffffff


	//   ....[1]....
        /*0080*/ 	.word	0xffffffff


	//   ....[2]....
        /*0084*/ 	.word	0xffffffff


	//   ....[3]....
        /*0088*/ 	.word	0xffffffff


	//   ....[4]....
        /*008c*/ 	.word	0xffffffff


	//   ....[5]....
        /*0090*/ 	.word	0xffffffff


	//   ....[6]....
        /*0094*/ 	.word	0xffffffff


	//   ....[7]....
        /*0098*/ 	.word	0xffffffff


	//   ....[8]....
        /*009c*/ 	.word	0xffffffff


	//   ....[9]....
        /*00a0*/ 	.word	0xffffffff


	//   ....[10]....
        /*00a4*/ 	.word	0xffffffff


	//   ....[11]....
        /*00a8*/ 	.word	0xffffffff


	//   ....[12]....
        /*00ac*/ 	.word	0xffffffff


	//   ....[13]....
        /*00b0*/ 	.word	0xffffffff


	//----- nvinfo : EIATTR_COOP_GROUP_INSTR_OFFSETS
	.align		4
.L_60:
        /*00b4*/ 	.byte	0x04, 0x28
        /*00b6*/ 	.short	(.L_62 - .L_61)


	//   ....[0]....
.L_61:
        /*00b8*/ 	.word	0x000000b0


	//   ....[1]....
        /*00bc*/ 	.word	0x000005b0


	//   ....[2]....
        /*00c0*/ 	.word	0x000007c0


	//   ....[3]....
        /*00c4*/ 	.word	0x00000950


	//   ....[4]....
        /*00c8*/ 	.word	0x00000a40


	//   ....[5]....
        /*00cc*/ 	.word	0x00000ba0


	//   ....[6]....
        /*00d0*/ 	.word	0x00000cf0


	//   ....[7]....
        /*00d4*/ 	.word	0x00000f30


	//   ....[8]....
        /*00d8*/ 	.word	0x00001f50


	//   ....[9]....
        /*00dc*/ 	.word	0x000030a0


	//   ....[10]....
        /*00e0*/ 	.word	0x00003570


	//   ....[11]....
        /*00e4*/ 	.word	0x000035a0


	//   ....[12]....
        /*00e8*/ 	.word	0x00004260


	//   ....[13]....
        /*00ec*/ 	.word	0x00004470


	//----- nvinfo : EIATTR_VRC_CTA_INIT_COUNT
	.align		4
.L_62:
        /*00f0*/ 	.byte	0x02, 0x4a
        /*00f2*/ 	.byte	0x80
	.zero		1


	//----- nvinfo : EIATTR_SYSCALL_OFFSETS
	.align		4
        /*00f4*/ 	.byte	0x04, 0x46
        /*00f6*/ 	.short	(.L_64 - .L_63)


	//   ....[0]....
.L_63:
        /*00f8*/ 	.word	0x00006100


	//   ....[1]....
        /*00fc*/ 	.word	0x000061f0


	//   ....[2]....
        /*0100*/ 	.word	0x000069c0


	//   ....[3]....
        /*0104*/ 	.word	0x00007640


	//   ....[4]....
        /*0108*/ 	.word	0x000082a0


	//   ....[5]....
        /*010c*/ 	.word	0x00008f00


	//----- nvinfo : EIATTR_MBARRIER_INSTR_OFFSETS
	.align		4
.L_64:
        /*0110*/ 	.byte	0x04, 0x39
        /*0112*/ 	.short	(.L_66 - .L_65)


	//   ....[0]....
.L_65:
        /*0114*/ 	.word	0x00000680
        /*0118*/ 	.word	0x000000ff
        /*011c*/ 	.word	0x00000000
        /*0120*/ 	.short	0x0100
        /*0122*/ 	.byte	0x04
	.zero		1


	//   ....[1]....
        /*0124*/ 	.word	0x00000690
        /*0128*/ 	.word	0x000000ff
        /*012c*/ 	.word	0x00000048
        /*0130*/ 	.short	0x0100
        /*0132*/ 	.byte	0x04
	.zero		1


	//   ....[2]....
        /*0134*/ 	.word	0x000006a0
        /*0138*/ 	.word	0x000000ff
        /*013c*/ 	.word	0x00000008
        /*0140*/ 	.short	0x0100
        /*0142*/ 	.byte	0x04
	.zero		1


	//   ....[3]....
        /*0144*/ 	.word	0x000006b0
        /*0148*/ 	.word	0x000000ff
        /*014c*/ 	.word	0x00000050
        /*0150*/ 	.short	0x0100
        /*0152*/ 	.byte	0x04
	.zero		1


	//   ....[4]....
        /*0154*/ 	.word	0x000006c0
        /*0158*/ 	.word	0x000000ff
        /*015c*/ 	.word	0x00000010
        /*0160*/ 	.short	0x0100
        /*0162*/ 	.byte	0x04
	.zero		1


	//   ....[5]....
        /*0164*/ 	.word	0x000006d0
        /*0168*/ 	.word	0x000000ff
        /*016c*/ 	.word	0x00000058
        /*0170*/ 	.short	0x0100
        /*0172*/ 	.byte	0x04
	.zero		1


	//   ....[6]....
        /*0174*/ 	.word	0x000006e0
        /*0178*/ 	.word	0x000000ff
        /*017c*/ 	.word	0x00000018
        /*0180*/ 	.short	0x0100
        /*0182*/ 	.byte	0x04
	.zero		1


	//   ....[7]....
        /*0184*/ 	.word	0x000006f0
        /*0188*/ 	.word	0x000000ff
        /*018c*/ 	.word	0x00000060
        /*0190*/ 	.short	0x0100
        /*0192*/ 	.byte	0x04
	.zero		1


	//   ....[8]....
        /*0194*/ 	.word	0x00000700
        /*0198*/ 	.word	0x000000ff
        /*019c*/ 	.word	0x00000020
        /*01a0*/ 	.short	0x0100
        /*01a2*/ 	.byte	0x04
	.zero		1


	//   ....[9]....
        /*01a4*/ 	.word	0x00000710
        /*01a8*/ 	.word	0x000000ff
        /*01ac*/ 	.word	0x00000068
        /*01b0*/ 	.short	0x0100
        /*01b2*/ 	.byte	0x04
	.zero		1


	//   ....[10]....
        /*01b4*/ 	.word	0x00000720
        /*01b8*/ 	.word	0x000000ff
        /*01bc*/ 	.word	0x00000028
        /*01c0*/ 	.short	0x0100
        /*01c2*/ 	.byte	0x04
	.zero		1


	//   ....[11]....
        /*01c4*/ 	.word	0x00000730
        /*01c8*/ 	.word	0x000000ff
        /*01cc*/ 	.word	0x00000070
        /*01d0*/ 	.short	0x0100
        /*01d2*/ 	.byte	0x04
	.zero		1


	//   ....[12]....
        /*01d4*/ 	.word	0x00000740
        /*01d8*/ 	.word	0x000000ff
        /*01dc*/ 	.word	0x00000030
        /*01e0*/ 	.short	0x0100
        /*01e2*/ 	.byte	0x04
	.zero		1


	//   ....[13]....
        /*01e4*/ 	.word	0x00000750
        /*01e8*/ 	.word	0x000000ff
        /*01ec*/ 	.word	0x00000078
        /*01f0*/ 	.short	0x0100
        /*01f2*/ 	.byte	0x04
	.zero		1


	//   ....[14]....
        /*01f4*/ 	.word	0x00000760
        /*01f8*/ 	.word	0x000000ff
        /*01fc*/ 	.word	0x00000038
        /*0200*/ 	.short	0x0100
        /*0202*/ 	.byte	0x04
	.zero		1


	//   ....[15]....
        /*0204*/ 	.word	0x00000770
        /*0208*/ 	.word	0x000000ff
        /*020c*/ 	.word	0x00000080
        /*0210*/ 	.short	0x0100
        /*0212*/ 	.byte	0x04
	.zero		1


	//   ....[16]....
        /*0214*/ 	.word	0x00000780
        /*0218*/ 	.word	0x000000ff
        /*021c*/ 	.word	0x00000040
        /*0220*/ 	.short	0x0100
        /*0222*/ 	.byte	0x04
	.zero		1


	//   ....[17]....
        /*0224*/ 	.word	0x00000790
        /*0228*/ 	.word	0x000000ff
        /*022c*/ 	.word	0x00000088
        /*0230*/ 	.short	0x0100
        /*0232*/ 	.byte	0x04
	.zero		1


	//   ....[18]....
        /*0234*/ 	.word	0x000008c0
        /*0238*/ 	.word	0x000000ff
        /*023c*/ 	.word	0x00000090
        /*0240*/ 	.short	0x0100
        /*0242*/ 	.byte	0x04
	.zero		1


	//   ....[19]....
        /*0244*/ 	.word	0x000008d0
        /*0248*/ 	.word	0x000000ff
        /*024c*/ 	.word	0x000000b0
        /*0250*/ 	.short	0x0100
        /*0252*/ 	.byte	0x04
	.zero		1


	//   ....[20]....
        /*0254*/ 	.word	0x000008e0
        /*0258*/ 	.word	0x000000ff
        /*025c*/ 	.word	0x00000098
        /*0260*/ 	.short	0x0100
        /*0262*/ 	.byte	0x04
	.zero		1


	//   ....[21]....
        /*0264*/ 	.word	0x000008f0
        /*0268*/ 	.word	0x000000ff
        /*026c*/ 	.word	0x000000b8
        /*0270*/ 	.short	0x0100
        /*0272*/ 	.byte	0x04
	.zero		1


	//   ....[22]....
        /*0274*/ 	.word	0x00000900
        /*0278*/ 	.word	0x000000ff
        /*027c*/ 	.word	0x000000a0
        /*0280*/ 	.short	0x0100
        /*0282*/ 	.byte	0x04
	.zero		1


	//   ....[23]....
        /*0284*/ 	.word	0x00000910
        /*0288*/ 	.word	0x000000ff
        /*028c*/ 	.word	0x000000c0
        /*0290*/ 	.short	0x0100
        /*0292*/ 	.byte	0x04
	.zero		1


	//   ....[24]....
        /*0294*/ 	.word	0x00000920
        /*0298*/ 	.word	0x000000ff
        /*029c*/ 	.word	0x000000a8
        /*02a0*/ 	.short	0x0100
        /*02a2*/ 	.byte	0x04
	.zero		1


	//   ....[25]....
        /*02a4*/ 	.word	0x00000930
        /*02a8*/ 	.word	0x000000ff
        /*02ac*/ 	.word	0x000000c8
        /*02b0*/ 	.short	0x0100
        /*02b2*/ 	.byte	0x04
	.zero		1


	//   ....[26]....
        /*02b4*/ 	.word	0x00000a10
        /*02b8*/ 	.word	0x000000ff
        /*02bc*/ 	.word	0x000000d0
        /*02c0*/ 	.short	0x0100
        /*02c2*/ 	.byte	0x06
	.zero		1


	//   ....[27]....
        /*02c4*/ 	.word	0x00000a20
        /*02c8*/ 	.word	0x000000ff
        /*02cc*/ 	.word	0x000000d8
        /*02d0*/ 	.short	0x0100
        /*02d2*/ 	.byte	0x06
	.zero		1


	//   ....[28]....
        /*02d4*/ 	.word	0x00000b50
        /*02d8*/ 	.word	0x000000ff
        /*02dc*/ 	.word	0x000000e0
        /*02e0*/ 	.short	0x0100
        /*02e2*/ 	.byte	0x06
	.zero		1


	//   ....[29]....
        /*02e4*/ 	.word	0x00000b60
        /*02e8*/ 	.word	0x000000ff
        /*02ec*/ 	.word	0x000000f0
        /*02f0*/ 	.short	0x0100
        /*02f2*/ 	.byte	0x06
	.zero		1


	//   ....[30]....
        /*02f4*/ 	.word	0x00000b70
        /*02f8*/ 	.word	0x000000ff
        /*02fc*/ 	.word	0x000000e8
        /*0300*/ 	.short	0x0100
        /*0302*/ 	.byte	0x06
	.zero		1


	//   ....[31]....
        /*0304*/ 	.word	0x00000b80
        /*0308*/ 	.word	0x000000ff
        /*030c*/ 	.word	0x000000f8
        /*0310*/ 	.short	0x0100
        /*0312*/ 	.byte	0x06
	.zero		1


	//   ....[32]....
        /*0314*/ 	.word	0x00000ca0
        /*0318*/ 	.word	0x000000ff
        /*031c*/ 	.word	0x00000100
        /*0320*/ 	.short	0x0100
        /*0322*/ 	.byte	0x04
	.zero		1


	//   ....[33]....
        /*0324*/ 	.word	0x00000cb0
        /*0328*/ 	.word	0x000000ff
        /*032c*/ 	.word	0x00000110
        /*0330*/ 	.short	0x0100
        /*0332*/ 	.byte	0x04
	.zero		1


	//   ....[34]....
        /*0334*/ 	.word	0x00000cc0
        /*0338*/ 	.word	0x000000ff
        /*033c*/ 	.word	0x00000108
        /*0340*/ 	.short	0x0100
        /*0342*/ 	.byte	0x04
	.zero		1


	//   ....[35]....
        /*0344*/ 	.word	0x00000cd0
        /*0348*/ 	.word	0x000000ff
        /*034c*/ 	.word	0x00000118
        /*0350*/ 	.short	0x0100
        /*0352*/ 	.byte	0x04
	.zero		1


	//   ....[36]....
        /*0354*/ 	.word	0x00000dc0
        /*0358*/ 	.word	0x000000ff
        /*035c*/ 	.word	0x00000120
        /*0360*/ 	.short	0x0100
        /*0362*/ 	.byte	0x04
	.zero		1


	//   ....[37]....
        /*0364*/ 	.word	0x00000dd0
        /*0368*/ 	.word	0x000000ff
        /*036c*/ 	.word	0x00000130
        /*0370*/ 	.short	0x0100
        /*0372*/ 	.byte	0x04
	.zero		1


	//   ....[38]....
        /*0374*/ 	.word	0x00000de0
        /*0378*/ 	.word	0x000000ff
        /*037c*/ 	.word	0x00000128
        /*0380*/ 	.short	0x0100
        /*0382*/ 	.byte	0x04
	.zero		1


	//   ....[39]....
        /*0384*/ 	.word	0x00000df0
        /*0388*/ 	.word	0x000000ff
        /*038c*/ 	.word	0x00000138
        /*0390*/ 	.short	0x0100
        /*0392*/ 	.byte	0x04
	.zero		1


	//   ....[40]....
        /*0394*/ 	.word	0x00000ef0
        /*0398*/ 	.word	0x000000ff
        /*039c*/ 	.word	0x00000140
        /*03a0*/ 	.short	0x0100
        /*03a2*/ 	.byte	0x06
	.zero		1


	//   ....[41]....
        /*03a4*/ 	.word	0x00001980
        /*03a8*/ 	.word	0x00000003
        /*03ac*/ 	.word	0x00000130
        /*03b0*/ 	.short	0x010a
        /*03b2*/ 	.byte	0xff
	.zero		1


	//   ....[42]....
        /*03b4*/ 	.word	0x000019b0
        /*03b8*/ 	.word	0x00000003
        /*03bc*/ 	.word	0x00000120
        /*03c0*/ 	.short	0x0101
        /*03c2*/ 	.byte	0xff
	.zero		1


	//   ....[43]....
        /*03c4*/ 	.word	0x00001a30
        /*03c8*/ 	.word	0x000000ff
        /*03cc*/ 	.word	0x00000048
        /*03d0*/ 	.short	0x010a
        /*03d2*/ 	.byte	0x04
	.zero		1


	//   ....[44]....
        /*03d4*/ 	.word	0x00001bc0
        /*03d8*/ 	.word	0x000000ff
        /*03dc*/ 	.word	0x00000048
        /*03e0*/ 	.short	0x010a
        /*03e2*/ 	.byte	0x07
	.zero		1


	//   ....[45]....
        /*03e4*/ 	.word	0x00001c90
        /*03e8*/ 	.word	0x000000ff
        /*03ec*/ 	.word	0x00000048
        /*03f0*/ 	.short	0x010a
        /*03f2*/ 	.byte	0x04
	.zero		1


	//   ....[46]....
        /*03f4*/ 	.word	0x00001f30
        /*03f8*/ 	.word	0x000000ff
        /*03fc*/ 	.word	0x000000d8
        /*0400*/ 	.short	0x0101
        /*0402*/ 	.byte	0x06
	.zero		1


	//   ....[47]....
        /*0404*/ 	.word	0x00001f60
        /*0408*/ 	.word	0x00000003
        /*040c*/ 	.word	0x000000e0
        /*0410*/ 	.short	0x010a
        /*0412*/ 	.byte	0xff
	.zero		1


	//   ....[48]....
        /*0414*/ 	.word	0x000020b0
        /*0418*/ 	.word	0x00000000
        /*041c*/ 	.word	0x00000000
        /*0420*/ 	.short	0x0101
        /*0422*/ 	.byte	0xff
	.zero		1


	//   ....[49]....
        /*0424*/ 	.word	0x00002650
        /*0428*/ 	.word	0x000000ff
        /*042c*/ 	.word	0x00000000
        /*0430*/ 	.short	0x010a
        /*0432*/ 	.byte	0x04
	.zero		1


	//   ....[50]....
        /*0434*/ 	.word	0x000026e0
        /*0438*/ 	.word	0x000000ff
        /*043c*/ 	.word	0x00000000
        /*0440*/ 	.short	0x010a
        /*0442*/ 	.byte	0x05
	.zero		1


	//   ....[51]....
        /*0444*/ 	.word	0x00002770
        /*0448*/ 	.word	0x000000ff
        /*044c*/ 	.word	0x00000000
        /*0450*/ 	.short	0x010a
        /*0452*/ 	.byte	0x05
	.zero		1


	//   ....[52]....
        /*0454*/ 	.word	0x00002800
        /*0458*/ 	.word	0x000000ff
        /*045c*/ 	.word	0x00000000
        /*0460*/ 	.short	0x010a
        /*0462*/ 	.byte	0x05
	.zero		1


	//   ....[53]....
        /*0464*/ 	.word	0x00002890
        /*0468*/ 	.word	0x000000ff
        /*046c*/ 	.word	0x00000000
        /*0470*/ 	.short	0x010a
        /*0472*/ 	.byte	0x05
	.zero		1


	//   ....[54]....
        /*0474*/ 	.word	0x00002920
        /*0478*/ 	.word	0x000000ff
        /*047c*/ 	.word	0x00000000
        /*0480*/ 	.short	0x010a
        /*0482*/ 	.byte	0x05
	.zero		1


	//   ....[55]....
        /*0484*/ 	.word	0x000029b0
        /*0488*/ 	.word	0x000000ff
        /*048c*/ 	.word	0x00000000
        /*0490*/ 	.short	0x010a
        /*0492*/ 	.byte	0x05
	.zero		1


	//   ....[56]....
        /*0494*/ 	.word	0x00002a40
        /*0498*/ 	.word	0x000000ff
        /*049c*/ 	.word	0x00000000
        /*04a0*/ 	.short	0x010a
        /*04a2*/ 	.byte	0x05
	.zero		1


	//   ....[57]....
        /*04a4*/ 	.word	0x00002ae0
        /*04a8*/ 	.word	0x00000000
        /*04ac*/ 	.word	0x00000000
        /*04b0*/ 	.short	0x010a
        /*04b2*/ 	.byte	0xff
	.zero		1


	//   ....[58]....
        /*04b4*/ 	.word	0x00002c00
        /*04b8*/ 	.word	0x00000002
        /*04bc*/ 	.word	0x00000120
        /*04c0*/ 	.short	0x010a
        /*04c2*/ 	.byte	0xff
	.zero		1


	//   ....[59]....
        /*04c4*/ 	.word	0x00002c60
        /*04c8*/ 	.word	0x00000004
        /*04cc*/ 	.word	0x00000000
        /*04d0*/ 	.short	0x0101
        /*04d2*/ 	.byte	0xff
	.zero		1


	//   ....[60]....
        /*04d4*/ 	.word	0x00002c80
        /*04d8*/ 	.word	0x000000ff
        /*04dc*/ 	.word	0x000000f0
        /*04e0*/ 	.short	0x010a
        /*04e2*/ 	.byte	0x04
	.zero		1


	//   ....[61]....
        /*04e4*/ 	.word	0x00002da0
        /*04e8*/ 	.word	0x00000002
        /*04ec*/ 	.word	0x000000e0
        /*04f0*/ 	.short	0x010a
        /*04f2*/ 	.byte	0xff
	.zero		1


	//   ....[62]....
        /*04f4*/ 	.word	0x00002eb0
        /*04f8*/ 	.word	0x00000002
        /*04fc*/ 	.word	0x00000000
        /*0500*/ 	.short	0x0101
        /*0502*/ 	.byte	0xff
	.zero		1


	//   ....[63]....
        /*0504*/ 	.word	0x00002f40
        /*0508*/ 	.word	0x000000ff
        /*050c*/ 	.word	0x000000f0
        /*0510*/ 	.short	0x0106
        /*0512*/ 	.byte	0x04
	.zero		1


	//   ....[64]....
        /*0514*/ 	.word	0x00002f60
        /*0518*/ 	.word	0x000000ff
        /*051c*/ 	.word	0x000000f0
        /*0520*/ 	.short	0x010a
        /*0522*/ 	.byte	0x04
	.zero		1


	//   ....[65]....
        /*0524*/ 	.word	0x00002ff0
        /*0528*/ 	.word	0x000000ff
        /*052c*/ 	.word	0x000000f0
        /*0530*/ 	.short	0x0106
        /*0532*/ 	.byte	0x07
	.zero		1


	//   ....[66]....
        /*0534*/ 	.word	0x00003030
        /*0538*/ 	.word	0x00000000
        /*053c*/ 	.word	0x000000f0
        /*0540*/ 	.short	0x010a
        /*0542*/ 	.byte	0xff
	.zero		1


	//   ....[67]....
        /*0544*/ 	.word	0x00003270
        /*0548*/ 	.word	0x000000ff
        /*054c*/ 	.word	0x00000008
        /*0550*/ 	.short	0x010a
        /*0552*/ 	.byte	0x05
	.zero		1


	//   ....[68]....
        /*0554*/ 	.word	0x00003290
        /*0558*/ 	.word	0x000000ff
        /*055c*/ 	.word	0x00000008
        /*0560*/ 	.short	0x010a
        /*0562*/ 	.byte	0x05
	.zero		1


	//   ....[69]....
        /*0564*/ 	.word	0x00003420
        /*0568*/ 	.word	0x000000ff
        /*056c*/ 	.word	0x00000008
        /*0570*/ 	.short	0x010a
        /*0572*/ 	.byte	0x05
	.zero		1


	//   ....[70]....
        /*0574*/ 	.word	0x00003440
        /*0578*/ 	.word	0x000000ff
        /*057c*/ 	.word	0x00000008
        /*0580*/ 	.short	0x010a
        /*0582*/ 	.byte	0x05
	.zero		1


	//   ....[71]....
        /*0584*/ 	.word	0x00003500
        /*0588*/ 	.word	0x000000ff
        /*058c*/ 	.word	0x00000000
        /*0590*/ 	.short	0x0101
        /*0592*/ 	.byte	0x04
	.zero		1


	//   ....[72]....
        /*0594*/ 	.word	0x000039c0
        /*0598*/ 	.word	0x00000000
        /*059c*/ 	.word	0x000000e0
        /*05a0*/ 	.short	0x010a
        /*05a2*/ 	.byte	0xff
	.zero		1


	//   ....[73]....
        /*05a4*/ 	.word	0x00003a80
        /*05a8*/ 	.word	0x00000000
        /*05ac*/ 	.word	0x00000000
        /*05b0*/ 	.short	0x0101
        /*05b2*/ 	.byte	0xff
	.zero		1


	//   ....[74]....
        /*05b4*/ 	.word	0x00003b40
        /*05b8*/ 	.word	0x000000ff
        /*05bc*/ 	.word	0x00000000
        /*05c0*/ 	.short	0x010a
        /*05c2*/ 	.byte	0x04
	.zero		1


	//   ....[75]....
        /*05c4*/ 	.word	0x00003b50
        /*05c8*/ 	.word	0x000000ff
        /*05cc*/ 	.word	0x00000110
        /*05d0*/ 	.short	0x010a
        /*05d2*/ 	.byte	0x2e
	.zero		1


	//   ....[76]....
        /*05d4*/ 	.word	0x00003c10
        /*05d8*/ 	.word	0x000000ff
        /*05dc*/ 	.word	0x00000000
        /*05e0*/ 	.short	0x010a
        /*05e2*/ 	.byte	0x07
	.zero		1


	//   ....[77]....
        /*05e4*/ 	.word	0x00003d40
        /*05e8*/ 	.word	0x000000ff
        /*05ec*/ 	.word	0x00000000
        /*05f0*/ 	.short	0x010a
        /*05f2*/ 	.byte	0x04
	.zero		1


	//   ....[78]....
        /*05f4*/ 	.word	0x00004070
        /*05f8*/ 	.word	0x000000ff
        /*05fc*/ 	.word	0x00000000
        /*0600*/ 	.short	0x010a
        /*0602*/ 	.byte	0x04
	.zero		1


	//   ....[79]....
        /*0604*/ 	.word	0x00004110
        /*0608*/ 	.word	0x00000000
        /*060c*/ 	.word	0x00000000
        /*0610*/ 	.short	0x010a
        /*0612*/ 	.byte	0xff
	.zero		1


	//   ....[80]....
        /*0614*/ 	.word	0x00004150
        /*0618*/ 	.word	0x00000000
        /*061c*/ 	.word	0x00000000
        /*0620*/ 	.short	0x010a
        /*0622*/ 	.byte	0xff
	.zero		1


	//   ....[81]....
        /*0624*/ 	.word	0x000041c0
        /*0628*/ 	.word	0x000000ff
        /*062c*/ 	.word	0x00000000
        /*0630*/ 	.short	0x0101
        /*0632*/ 	.byte	0x04
	.zero		1


	//   ....[82]....
        /*0634*/ 	.word	0x00004200
        /*0638*/ 	.word	0x000000ff
        /*063c*/ 	.word	0x00000140
        /*0640*/ 	.short	0x010a
        /*0642*/ 	.byte	0x1d
	.zero		1


	//   ....[83]....
        /*0644*/ 	.word	0x00004250
        /*0648*/ 	.word	0x000000ff
        /*064c*/ 	.word	0x00000000
        /*0650*/ 	.short	0x0101
        /*0652*/ 	.byte	0x04
	.zero		1


	//   ....[84]....
        /*0654*/ 	.word	0x00004750
        /*0658*/ 	.word	0x00000008
        /*065c*/ 	.word	0x000000e0
        /*0660*/ 	.short	0x010a
        /*0662*/ 	.byte	0xff
	.zero		1


	//   ....[85]....
        /*0664*/ 	.word	0x000048c0
        /*0668*/ 	.word	0x00000000
        /*066c*/ 	.word	0x00000000
        /*0670*/ 	.short	0x0101
        /*0672*/ 	.byte	0xff
	.zero		1


	//   ....[86]....
        /*0674*/ 	.word	0x00004da0
        /*0678*/ 	.word	0x000000ff
        /*067c*/ 	.word	0x000000d8
        /*0680*/ 	.short	0x010a
        /*0682*/ 	.byte	0x15
	.zero		1


	//   ....[87]....
        /*0684*/ 	.word	0x00004f30
        /*0688*/ 	.word	0x000000ff
        /*068c*/ 	.word	0x000000b0
        /*0690*/ 	.short	0x010a
        /*0692*/ 	.byte	0x15
	.zero		1


	//   ....[88]....
        /*0694*/ 	.word	0x00005090
        /*0698*/ 	.word	0x000000ff
        /*069c*/ 	.word	0x00000090
        /*06a0*/ 	.short	0x010b
        /*06a2*/ 	.byte	0x15
	.zero		1


	//   ....[89]....
        /*06a4*/ 	.word	0x000050b0
        /*06a8*/ 	.word	0x000000ff
        /*06ac*/ 	.word	0x00000000
        /*06b0*/ 	.short	0x0101
        /*06b2*/ 	.byte	0x04
	.zero		1


	//   ....[90]....
        /*06b4*/ 	.word	0x000050c0
        /*06b8*/ 	.word	0x000000ff
        /*06bc*/ 	.word	0x000000b8
        /*06c0*/ 	.short	0x010a
        /*06c2*/ 	.byte	0x15
	.zero		1


	//   ....[91]....
        /*06c4*/ 	.word	0x00005210
        /*06c8*/ 	.word	0x000000ff
        /*06cc*/ 	.word	0x00000098
        /*06d0*/ 	.short	0x010b
        /*06d2*/ 	.byte	0x15
	.zero		1


	//   ....[92]....
        /*06d4*/ 	.word	0x00005230
        /*06d8*/ 	.word	0x000000ff
        /*06dc*/ 	.word	0x00000000
        /*06e0*/ 	.short	0x0101
        /*06e2*/ 	.byte	0x04
	.zero		1


	//   ....[93]....
        /*06e4*/ 	.word	0x00005240
        /*06e8*/ 	.word	0x000000ff
        /*06ec*/ 	.word	0x000000c0
        /*06f0*/ 	.short	0x010a
        /*06f2*/ 	.byte	0x15
	.zero		1


	//   ....[94]....
        /*06f4*/ 	.word	0x000053a0
        /*06f8*/ 	.word	0x000000ff
        /*06fc*/ 	.word	0x000000a0
        /*0700*/ 	.short	0x010b
        /*0702*/ 	.byte	0x15
	.zero		1


	//   ....[95]....
        /*0704*/ 	.word	0x000053c0
        /*0708*/ 	.word	0x000000ff
        /*070c*/ 	.word	0x00000000
        /*0710*/ 	.short	0x0101
        /*0712*/ 	.byte	0x04
	.zero		1


	//   ....[96]....
        /*0714*/ 	.word	0x000053d0
        /*0718*/ 	.word	0x000000ff
        /*071c*/ 	.word	0x000000c8
        /*0720*/ 	.short	0x010a
        /*0722*/ 	.byte	0x15
	.zero		1


	//   ....[97]....
        /*0724*/ 	.word	0x000055c0
        /*0728*/ 	.word	0x000000ff
        /*072c*/ 	.word	0x000000a8
        /*0730*/ 	.short	0x010b
        /*0732*/ 	.byte	0x15
	.zero		1


	//   ....[98]....
        /*0734*/ 	.word	0x000055d0
        /*0738*/ 	.word	0x000000ff
        /*073c*/ 	.word	0x00000000
        /*0740*/ 	.short	0x0101
        /*0742*/ 	.byte	0x2d
	.zero		1


	//   ....[99]....
        /*0744*/ 	.word	0x00005600
        /*0748*/ 	.word	0x000000ff
        /*074c*/ 	.word	0x000000b0
        /*0750*/ 	.short	0x010a
        /*0752*/ 	.byte	0x15
	.zero		1


	//   ....[100]....
        /*0754*/ 	.word	0x00005620
        /*0758*/ 	.word	0x000000ff
        /*075c*/ 	.word	0x000000b8
        /*0760*/ 	.short	0x010a
        /*0762*/ 	.byte	0x15
	.zero		1


	//   ....[101]....
        /*0764*/ 	.word	0x00005640
        /*0768*/ 	.word	0x000000ff
        /*076c*/ 	.word	0x000000c0
        /*0770*/ 	.short	0x010a
        /*0772*/ 	.byte	0x15
	.zero		1


	//   ....[102]....
        /*0774*/ 	.word	0x00005680
        /*0778*/ 	.word	0x00000000
        /*077c*/ 	.word	0x000000c8
        /*0780*/ 	.short	0x010a
        /*0782*/ 	.byte	0xff
	.zero		1


	//   ....[103]....
        /*0784*/ 	.word	0x00005990
        /*0788*/ 	.word	0x00000003
        /*078c*/ 	.word	0x000000e0
        /*0790*/ 	.short	0x010a
        /*0792*/ 	.byte	0xff
	.zero		1


	//   ....[104]....
        /*0794*/ 	.word	0x00005b10
        /*0798*/ 	.word	0x00000000
        /*079c*/ 	.word	0x00000000
        /*07a0*/ 	.short	0x0101
        /*07a2*/ 	.byte	0xff
	.zero		1


	//   ....[105]....
        /*07a4*/ 	.word	0x00006680
        /*07a8*/ 	.word	0x000000ff
        /*07ac*/ 	.word	0x00000090
        /*07b0*/ 	.short	0x010a
        /*07b2*/ 	.byte	0x2b
	.zero		1


	//   ....[106]....
        /*07b4*/ 	.word	0x000066c0
        /*07b8*/ 	.word	0x00000063
        /*07bc*/ 	.word	0x00000100
        /*07c0*/ 	.short	0x010a
        /*07c2*/ 	.byte	0xff
	.zero		1


	//   ....[107]....
        /*07c4*/ 	.word	0x000067b0
        /*07c8*/ 	.word	0x000000ff
        /*07cc*/ 	.word	0x00000090
        /*07d0*/ 	.short	0x010a
        /*07d2*/ 	.byte	0x2b
	.zero		1


	//   ....[108]....
        /*07d4*/ 	.word	0x000068a0
        /*07d8*/ 	.word	0x00000063
        /*07dc*/ 	.word	0x00000100
        /*07e0*/ 	.short	0x010a
        /*07e2*/ 	.byte	0xff
	.zero		1


	//   ....[109]....
        /*07e4*/ 	.word	0x00007370
        /*07e8*/ 	.word	0x00000000
        /*07ec*/ 	.word	0x00000000
        /*07f0*/ 	.short	0x0101
        /*07f2*/ 	.byte	0xff
	.zero		1


	//   ....[110]....
        /*07f4*/ 	.word	0x00007380
        /*07f8*/ 	.word	0x00000003
        /*07fc*/ 	.word	0x00000090
        /*0800*/ 	.short	0x010a
        /*0802*/ 	.byte	0xff
	.zero		1


	//   ....[111]....
        /*0804*/ 	.word	0x00007460
        /*0808*/ 	.word	0x00000003
        /*080c*/ 	.word	0x00000090
        /*0810*/ 	.short	0x010a
        /*0812*/ 	.byte	0xff
	.zero		1


	//   ....[112]....
        /*0814*/ 	.word	0x00007fd0
        /*0818*/ 	.word	0x0000003d
        /*081c*/ 	.word	0x00000000
        /*0820*/ 	.short	0x0101
        /*0822*/ 	.byte	0xff
	.zero		1


	//   ....[113]....
        /*0824*/ 	.word	0x00007ff0
        /*0828*/ 	.word	0x0000003e
        /*082c*/ 	.word	0x00000090
        /*0830*/ 	.short	0x010a
        /*0832*/ 	.byte	0xff
	.zero		1


	//   ....[114]....
        /*0834*/ 	.word	0x000080c0
        /*0838*/ 	.word	0x0000003e
        /*083c*/ 	.word	0x00000090
        /*0840*/ 	.short	0x010a
        /*0842*/ 	.byte	0xff
	.zero		1


	//   ....[115]....
        /*0844*/ 	.word	0x00008c30
        /*0848*/ 	.word	0x0000003d
        /*084c*/ 	.word	0x00000000
        /*0850*/ 	.short	0x0101
        /*0852*/ 	.byte	0xff
	.zero		1


	//   ....[116]....
        /*0854*/ 	.word	0x00008c50
        /*0858*/ 	.word	0x0000003e
        /*085c*/ 	.word	0x00000090
        /*0860*/ 	.short	0x010a
        /*0862*/ 	.byte	0xff
	.zero		1


	//   ....[117]....
        /*0864*/ 	.word	0x00008d20
        /*0868*/ 	.word	0x0000003e
        /*086c*/ 	.word	0x00000090
        /*0870*/ 	.short	0x010a
        /*0872*/ 	.byte	0xff
	.zero		1


	//   ....[118]....
        /*0874*/ 	.word	0x00009110
        /*0878*/ 	.word	0x00000063
        /*087c*/ 	.word	0x00000000
        /*0880*/ 	.short	0x0101
        /*0882*/ 	.byte	0xff
	.zero		1


	//   ....[119]....
        /*0884*/ 	.word	0x000098e0
        /*0888*/ 	.word	0x00000002
        /*088c*/ 	.word	0x00000000
        /*0890*/ 	.short	0x0101
        /*0892*/ 	.byte	0xff
	.zero		1


	//   ....[120]....
        /*0894*/ 	.word	0x00009b70
        /*0898*/ 	.word	0x000000ff
        /*089c*/ 	.word	0x00000000
        /*08a0*/ 	.short	0x0101
        /*08a2*/ 	.byte	0x04
	.zero		1


	//   ....[121]....
        /*08a4*/ 	.word	0x00009b90
        /*08a8*/ 	.word	0x00000003
        /*08ac*/ 	.word	0x00000130
        /*08b0*/ 	.short	0x010a
        /*08b2*/ 	.byte	0xff
	.zero		1


	//   ....[122]....
        /*08b4*/ 	.word	0x00009bf0
        /*08b8*/ 	.word	0x00000000
        /*08bc*/ 	.word	0x00000048
        /*08c0*/ 	.short	0x010a
        /*08c2*/ 	.byte	0xff
	.zero		1


	//   ....[123]....
        /*08c4*/ 	.word	0x00009c40
        /*08c8*/ 	.word	0x00000003
        /*08cc*/ 	.word	0x000000e0
        /*08d0*/ 	.short	0x010a
        /*08d2*/ 	.byte	0xff
	.zero		1


	//   ....[124]....
        /*08d4*/ 	.word	0x00009ca0
        /*08d8*/ 	.word	0x00000000
        /*08dc*/ 	.word	0x00000000
        /*08e0*/ 	.short	0x010a
        /*08e2*/ 	.byte	0xff
	.zero		1


	//   ....[125]....
        /*08e4*/ 	.word	0x00009d00
        /*08e8*/ 	.word	0x00000000
        /*08ec*/ 	.word	0x00000000
        /*08f0*/ 	.short	0x010a
        /*08f2*/ 	.byte	0xff
	.zero		1


	//   ....[126]....
        /*08f4*/ 	.word	0x00009d60
        /*08f8*/ 	.word	0x00000000
        /*08fc*/ 	.word	0x00000000
        /*0900*/ 	.short	0x010a
        /*0902*/ 	.byte	0xff
	.zero		1


	//   ....[127]....
        /*0904*/ 	.word	0x00009dc0
        /*0908*/ 	.word	0x00000000
        /*090c*/ 	.word	0x00000000
        /*0910*/ 	.short	0x010a
        /*0912*/ 	.byte	0xff
	.zero		1


	//   ....[128]....
        /*0914*/ 	.word	0x00009e20
        /*0918*/ 	.word	0x00000000
        /*091c*/ 	.word	0x00000000
        /*0920*/ 	.short	0x010a
        /*0922*/ 	.byte	0xff
	.zero		1


	//   ....[129]....
        /*0924*/ 	.word	0x00009e80
        /*0928*/ 	.word	0x00000000
        /*092c*/ 	.word	0x00000000
        /*0930*/ 	.short	0x010a
        /*0932*/ 	.byte	0xff
	.zero		1


	//   ....[130]....
        /*0934*/ 	.word	0x00009ee0
        /*0938*/ 	.word	0x00000000
        /*093c*/ 	.word	0x00000000
        /*0940*/ 	.short	0x010a
        /*0942*/ 	.byte	0xff
	.zero		1


	//   ....[131]....
        /*0944*/ 	.word	0x00009f40
        /*0948*/ 	.word	0x00000000
        /*094c*/ 	.word	0x00000000
        /*0950*/ 	.short	0x010a
        /*0952*/ 	.byte	0xff
	.zero		1


	//   ....[132]....
        /*0954*/ 	.word	0x00009f90
        /*0958*/ 	.word	0x00000002
        /*095c*/ 	.word	0x00000120
        /*0960*/ 	.short	0x010a
        /*0962*/ 	.byte	0xff
	.zero		1


	//   ....[133]....
        /*0964*/ 	.word	0x00009ff0
        /*0968*/ 	.word	0x00000002
        /*096c*/ 	.word	0x000000f0
        /*0970*/ 	.short	0x010a
        /*0972*/ 	.byte	0xff
	.zero		1


	//   ....[134]....
        /*0974*/ 	.word	0x0000a040
        /*0978*/ 	.word	0x00000002
        /*097c*/ 	.word	0x000000e0
        /*0980*/ 	.short	0x010a
        /*0982*/ 	.byte	0xff
	.zero		1


	//   ....[135]....
        /*0984*/ 	.word	0x0000a0a0
        /*0988*/ 	.word	0x00000000
        /*098c*/ 	.word	0x000000f0
        /*0990*/ 	.short	0x010a
        /*0992*/ 	.byte	0xff
	.zero		1


	//   ....[136]....
        /*0994*/ 	.word	0x0000a100
        /*0998*/ 	.word	0x00000000
        /*099c*/ 	.word	0x00000008
        /*09a0*/ 	.short	0x010a
        /*09a2*/ 	.byte	0xff
	.zero		1


	//   ....[137]....
        /*09a4*/ 	.word	0x0000a1f0
        /*09a8*/ 	.word	0x00000000
        /*09ac*/ 	.word	0x00000008
        /*09b0*/ 	.short	0x010a
        /*09b2*/ 	.byte	0xff
	.zero		1


	//   ....[138]....
        /*09b4*/ 	.word	0x0000a240
        /*09b8*/ 	.word	0x00000000
        /*09bc*/ 	.word	0x000000e0
        /*09c0*/ 	.short	0x010a
        /*09c2*/ 	.byte	0xff
	.zero		1


	//   ....[139]....
        /*09c4*/ 	.word	0x0000a2a0
        /*09c8*/ 	.word	0x00000000
        /*09cc*/ 	.word	0x00000110
        /*09d0*/ 	.short	0x010a
        /*09d2*/ 	.byte	0xff
	.zero		1


	//   ....[140]....
        /*09d4*/ 	.word	0x0000a300
        /*09d8*/ 	.word	0x00000000
        /*09dc*/ 	.word	0x00000000
        /*09e0*/ 	.short	0x010a
        /*09e2*/ 	.byte	0xff
	.zero		1


	//   ....[141]....
        /*09e4*/ 	.word	0x0000a360
        /*09e8*/ 	.word	0x00000000
        /*09ec*/ 	.word	0x00000000
        /*09f0*/ 	.short	0x010a
        /*09f2*/ 	.byte	0xff
	.zero		1


	//   ....[142]....
        /*09f4*/ 	.word	0x0000a3c0
        /*09f8*/ 	.word	0x00000000
        /*09fc*/ 	.word	0x00000140
        /*0a00*/ 	.short	0x010a
        /*0a02*/ 	.byte	0xff
	.zero		1


	//   ....[143]....
        /*0a04*/ 	.word	0x0000a410
        /*0a08*/ 	.word	0x00000008
        /*0a0c*/ 	.word	0x000000e0
        /*0a10*/ 	.short	0x010a
        /*0a12*/ 	.byte	0xff
	.zero		1


	//   ....[144]....
        /*0a14*/ 	.word	0x0000a470
        /*0a18*/ 	.word	0x00000000
        /*0a1c*/ 	.word	0x000000d8
        /*0a20*/ 	.short	0x010a
        /*0a22*/ 	.byte	0xff
	.zero		1


	//   ....[145]....
        /*0a24*/ 	.word	0x0000a4d0
        /*0a28*/ 	.word	0x00000005
        /*0a2c*/ 	.word	0x000000b0
        /*0a30*/ 	.short	0x010a
        /*0a32*/ 	.byte	0xff
	.zero		1


	//   ....[146]....
        /*0a34*/ 	.word	0x0000a530
        /*0a38*/ 	.word	0x00000005
        /*0a3c*/ 	.word	0x000000b8
        /*0a40*/ 	.short	0x010a
        /*0a42*/ 	.byte	0xff
	.zero		1


	//   ....[147]....
        /*0a44*/ 	.word	0x0000a590
        /*0a48*/ 	.word	0x00000005
        /*0a4c*/ 	.word	0x000000c0
        /*0a50*/ 	.short	0x010a
        /*0a52*/ 	.byte	0xff
	.zero		1


	//   ....[148]....
        /*0a54*/ 	.word	0x0000a5f0
        /*0a58*/ 	.word	0x00000005
        /*0a5c*/ 	.word	0x000000c8
        /*0a60*/ 	.short	0x010a
        /*0a62*/ 	.byte	0xff
	.zero		1


	//   ....[149]....
        /*0a64*/ 	.word	0x0000a650
        /*0a68*/ 	.word	0x00000000
        /*0a6c*/ 	.word	0x000000b0
        /*0a70*/ 	.short	0x010a
        /*0a72*/ 	.byte	0xff
	.zero		1


	//   ....[150]....
        /*0a74*/ 	.word	0x0000a6b0
        /*0a78*/ 	.word	0x00000000
        /*0a7c*/ 	.word	0x000000b8
        /*0a80*/ 	.short	0x010a
        /*0a82*/ 	.byte	0xff
	.zero		1


	//   ....[151]....
        /*0a84*/ 	.word	0x0000a710
        /*0a88*/ 	.word	0x00000000
        /*0a8c*/ 	.word	0x000000c0
        /*0a90*/ 	.short	0x010a
        /*0a92*/ 	.byte	0xff
	.zero		1


	//   ....[152]....
        /*0a94*/ 	.word	0x0000a760
        /*0a98*/ 	.word	0x00000003
        /*0a9c*/ 	.word	0x000000e0
        /*0aa0*/ 	.short	0x010a
        /*0aa2*/ 	.byte	0xff
	.zero		1


	//   ....[153]....
        /*0aa4*/ 	.word	0x0000a7c0
        /*0aa8*/ 	.word	0x00000002
        /*0aac*/ 	.word	0x00000090
        /*0ab0*/ 	.short	0x010a
        /*0ab2*/ 	.byte	0xff
	.zero		1


	//   ....[154]....
        /*0ab4*/ 	.word	0x0000a810
        /*0ab8*/ 	.word	0x00000063
        /*0abc*/ 	.word	0x00000100
        /*0ac0*/ 	.short	0x010a
        /*0ac2*/ 	.byte	0xff
	.zero		1


	//   ....[155]....
        /*0ac4*/ 	.word	0x0000a860
        /*0ac8*/ 	.word	0x00000003
        /*0acc*/ 	.word	0x00000090
        /*0ad0*/ 	.short	0x010a
        /*0ad2*/ 	.byte	0xff
	.zero		1


	//   ....[156]....
        /*0ad4*/ 	.word	0x0000a8b0
        /*0ad8*/ 	.word	0x0000003e
        /*0adc*/ 	.word	0x00000090
        /*0ae0*/ 	.short	0x010a
        /*0ae2*/ 	.byte	0xff
	.zero		1


	//   ....[157]....
        /*0ae4*/ 	.word	0x0000a900
        /*0ae8*/ 	.word	0x0000003e
        /*0aec*/ 	.word	0x00000090
        /*0af0*/ 	.short	0x010a
        /*0af2*/ 	.byte	0xff
	.zero		1


	//----- nvinfo : EIATTR_NUM_MBARRIERS
	.align		4
.L_66:
        /*0af4*/ 	.byte	0x03, 0x38
        /*0af6*/ 	.short	0x0029


	//----- nvinfo : EIATTR_EXIT_INSTR_OFFSETS
	.align		4
        /*0af8*/ 	.byte	0x04, 0x1c
        /*0afa*/ 	.short	(.L_68 - .L_67)


	//   ....[0]....
.L_67:
        /*0afc*/ 	.word	0x00002b10


	//   ....[1]....
        /*0b00*/ 	.word	0x00003000


	//   ....[2]....
        /*0b04*/ 	.word	0x00003060


	//   ....[3]....
        /*0b08*/ 	.word	0x00004480


	//   ....[4]....
        /*0b0c*/ 	.word	0x000056b0


	//   ....[5]....
        /*0b10*/ 	.word	0x000056f0


	//   ....[6]....
        /*0b14*/ 	.word	0x00009a60


	//   ....[7]....
        /*0b18*/ 	.word	0x00009ae0


	//   ....[8]....
        /*0b1c*/ 	.word	0x00009b10


	//   ....[9]....
        /*0b20*/ 	.word	0x00009b80


	//----- nvinfo : EIATTR_MAX_THREADS
	.align		4
.L_68:
        /*0b24*/ 	.byte	0x04, 0x05
        /*0b26*/ 	.short	(.L_70 - .L_69)
.L_69:
        /*0b28*/ 	.word	0x00000100
        /*0b2c*/ 	.word	0x00000001
        /*0b30*/ 	.word	0x00000001


	//----- nvinfo : EIATTR_CRS_STACK_SIZE
	.align		4
.L_70:
        /*0b34*/ 	.byte	0x04, 0x1e
        /*0b36*/ 	.short	(.L_72 - .L_71)
.L_71:
        /*0b38*/ 	.word	0x00000000


	//----- nvinfo : EIATTR_CBANK_PARAM_SIZE
	.align		4
.L_72:
        /*0b3c*/ 	.byte	0x03, 0x19
        /*0b3e*/ 	.short	0x0e80


	//----- nvinfo : EIATTR_PARAM_CBANK
	.align		4
        /*0b40*/ 	.byte	0x04, 0x0a
        /*0b42*/ 	.short	(.L_74 - .L_73)
	.align		4
.L_73:
        /*0b44*/ 	.word	index@(.nv.constant0._ZN7cutlass13device_kernelINS_4gemm6kernel13GemmUniversalIN4cute5tupleIJiiiiEEENS1_10collective13CollectiveMmaINS1_52MainloopSm100TmaUmmaWarpSpecializedBlockScaledSparseILi9ELi2ELi2ENS5_IJNS4_1CILi2EEENSA_ILi1EEESC_EEEEENS5_IJNSA_ILi256EEENSA_ILi128EEESF_EEENS5_IJNS_12float_e2m1_tENS_13float_ue4m3_tEEEENS5_IJNS4_6LayoutINS5_IJiNS5_IJSB_iEEEiEEENS5_IJlNS5_IJSC_SB_EEElEEEEENSL_INS5_IJNS5_IJSG_iEEENS5_IJSF_iEEEiEEENS5_IJNS5_IJSF_NSA_ILi32768EEEEEENS5_IJSC_lEEElEEEEENSL_INS5_IJNS5_IJNS5_IJNSA_ILi32EEENSA_ILi4EEEEEEiEEES12_NS5_IJSC_iEEEEEENS5_IJNS5_IJNS5_IJNSA_ILi16EEES10_EEEiEEENS5_IJNS5_IJNSA_ILi0EEESC_EEENSA_ILi512EEEEEENS5_IJS18_iEEEEEEEEEEESK_NS5_IJNS5_IJlSC_lEEES1E_EEENS4_8TiledMMAINS4_8MMA_AtomIJNS4_34SM100_MMA_MXF4NVF4_2x1SM_SS_SPARSEISI_SI_fSJ_Li256ELi128ELi32ELNS4_4UMMA5MajorE0ELS1M_0ELNS1L_7ScaleInE0ELS1N_0EEEEEENSL_INS5_IJSC_SC_SC_EEENS5_IJS18_S18_S18_EEEEENS5_IJNS4_10UnderscoreES1T_S1T_EEEEENS5_IJNS4_18SM100_TMA_2SM_LOADES1W_EEENS5_IJNS4_14ComposedLayoutINS4_7SwizzleILi2ELi4ELi3EEENS4_25smem_sparse_ptr_flag_bitsILi4ELi8EEENSL_INS5_IJNS5_IJSC_NSA_ILi8EEEEEENS5_IJS10_NSA_ILi64EEEEEEEEENS5_IJNS5_IJS18_SF_EEENS5_IJSC_S10_EEEEEEEEEENSL_INS5_IJNS5_IJNS5_IJS11_SC_EEES11_EEESC_SO_EEENS5_IJNS5_IJNS5_IJS16_S1A_EEES19_EEES18_NS5_IJS10_S1A_EEEEEEEEEEEvNS4_8identityENS5_IJS1W_NS4_28SM100_TMA_2SM_LOAD_MULTICASTEEEENS5_IJNS1Y_INS1Z_ILi3ELi4ELi3EEENS4_18smem_ptr_flag_bitsILi4EEENSL_INS5_IJS23_SF_EEENS5_IJSF_SC_EEEEEEES2K_EEEvS2M_EENS_8epilogue10collective18CollectiveEpilogueINS2Y_23Sm100TmaWarpSpecializedILi4ELi2ELi32ELb1ELb0EEEJNS5_IJSG_SG_SF_EEENS5_IJNSL_ISG_SC_EENSL_ISZ_SC_EEEEENS_10bfloat16_tES1G_S37_S1G_NS2Y_6fusion15FusionCallbacksIS32_NS38_17LinearCombinationIS37_fS37_fLNS_15FloatRoundStyleE2EEES33_S36_JEEENS4_5SM1004TMEM4LOAD26SM100_TMEM_LOAD_32dp32b32xENS4_13SM90_TMA_LOADENS1Y_IS20_NS2Q_ILi16EEENSL_INS5_IJS23_SZ_EEENS5_IJSZ_SC_EEEEEEENS4_39AutoVectorizingCopyWithAssumedAlignmentILi128EEENS4_14SM90_TMA_STOREES3N_S3P_S3P_EEEvvEEEEvNT_6ParamsE)
        /*0b48*/ 	.short	0x0380
        /*0b4a*/ 	.short	0x0e80


	//----- nvinfo : EIATTR_SW_WAR
	.align		4
.L_74:
        /*0b4c*/ 	.byte	0x04, 0x36
        /*0b4e*/ 	.short	(.L_76 - .L_75)
.L_75:
        /*0b50*/ 	.word	0x00000008
.L_76:


//--------------------- .nv.info._ZN7cutlass13device_kernelINS_9transform6kernel30SM90StructuredSparseCompressorIN4cute5tupleIJiiiiEEENS_12float_e2m1_tENS_6layout8RowMajorENS_21Sm1xxGemmSparseConfigINS4_11sparse_elemILi4EhEES9_NSB_ILi16EhEEEEEEEEvNT_6ParamsE --------------------------
	.section	.nv.info._ZN7cutlass13device_kernelINS_9transform6kernel30SM90StructuredSparseCompressorIN4cute5tupleIJiiiiEEENS_12float_e2m1_tENS_6layout8RowMajorENS_21Sm1xxGemmSparseConfigINS4_11sparse_elemILi4EhEES9_NSB_ILi16EhEEEEEEEEvNT_6ParamsE,"",@"SHT_CUDA_INFO"
	.sectionflags	@""
	.align	4


	//----- nvinfo : EIATTR_CUDA_API_VERSION
	.align		4
        /*0000*/ 	.byte	0x04, 0x37
        /*0002*/ 	.short	(.L_78 - .L_77)
.L_77:
        /*0004*/ 	.word	0x00000082


	//----- nvinfo : EIATTR_KPARAM_INFO
	.align		4
.L_78:
        /*0008*/ 	.byte	0x04, 0x17
        /*000a*/ 	.short	(.L_80 - .L_79)
.L_79:
        /*000c*/ 	.word	0x00000000
        /*0010*/ 	.short	0x0000
        /*0012*/ 	.short	0x0000
        /*0014*/ 	.byte	0x00, 0xf0, 0xa1, 0x01


	//----- nvinfo : EIATTR_SPARSE_MMA_MASK
	.align		4
.L_80:
        /*0018*/ 	.byte	0x03, 0x50
        /*001a*/ 	.short	0x0000


	//----- nvinfo : EIATTR_MAXREG_COUNT
	.align		4
        /*001c*/ 	.byte	0x03, 0x1b
        /*001e*/ 	.short	0x00ff


	//----- nvinfo : EIATTR_NUM_BARRIERS
	.align		4
        /*0020*/ 	.byte	0x02, 0x4c
        /*0022*/ 	.byte	0x01
	.zero		1


	//----- nvinfo : EIATTR_EXTERNS
	.align		4
        /*0024*/ 	.byte	0x04, 0x0f
        /*0026*/ 	.short	(.L_82 - .L_81)


	//   ....[0]....
	.align		4
.L_81:
        /*0028*/ 	.word	index@(__assertfail)


	//----- nvinfo : EIATTR_MERCURY_ISA_VERSION
	.align		4
.L_82:
        /*002c*/ 	.byte	0x03, 0x5f
        /*002e*/ 	.short	0x0101


	//----- nvinfo : EIATTR_VRC_CTA_INIT_COUNT
	.align		4
        /*0030*/ 	.byte	0x02, 0x4a
	.zero		1
	.zero		1


	//----- nvinfo : EIATTR_SYSCALL_OFFSETS
	.align		4
        /*0034*/ 	.byte	0x04, 0x46
        /*0036*/ 	.short	(.L_84 - .L_83)


	//   ....[0]....
.L_83:
        /*0038*/ 	.word	0x00000430


	//   ....[1]....
        /*003c*/ 	.word	0x00000760


	//   ....[2]....
        /*0040*/ 	.word	0x00004260


	//   ....[3]....
        /*0044*/ 	.word	0x000043b0


	//   ....[4]....
        /*0048*/ 	.word	0x000044e0


	//   ....[5]....
        /*004c*/ 	.word	0x00004a80


	//   ....[6]....
        /*0050*/ 	.word	0x00004bf0


	//   ....[7]....
        /*0054*/ 	.word	0x000051c0


	//   ....[8]....
        /*0058*/ 	.word	0x00005320


	//   ....[9]....
        /*005c*/ 	.word	0x000058c0


	//   ....[10]....
        /*0060*/ 	.word	0x00005a20


	//   ....[11]....
        /*0064*/ 	.word	0x00005ff0


	//   ....[12]....
        /*0068*/ 	.word	0x00006150


	//   ....[13]....
        /*006c*/ 	.word	0x000066f0


	//   ....[14]....
        /*0070*/ 	.word	0x00006850


	//   ....[15]....
        /*0074*/ 	.word	0x00006e20


	//   ....[16]....
        /*0078*/ 	.word	0x00006f80


	//   ....[17]....
        /*007c*/ 	.word	0x00007520


	//   ....[18]....
        /*0080*/ 	.word	0x00007680


	//   ....[19]....
        /*0084*/ 	.word	0x00007c50


	//   ....[20]....
        /*0088*/ 	.word	0x00007db0


	//   ....[21]....
        /*008c*/ 	.word	0x00008350


	//   ....[22]....
        /*0090*/ 	.word	0x000084b0


	//   ....[23]....
        /*0094*/ 	.word	0x00008a80


	//   ....[24]....
        /*0098*/ 	.word	0x00008be0


	//   ....[25]....
        /*009c*/ 	.word	0x00009180


	//   ....[26]....
        /*00a0*/ 	.word	0x000092e0


	//   ....[27]....
        /*00a4*/ 	.word	0x000098b0


	//   ....[28]....
        /*00a8*/ 	.word	0x00009a10


	//   ....[29]....
        /*00ac*/ 	.word	0x00009fb0


	//   ....[30]....
        /*00b0*/ 	.word	0x0000a110


	//   ....[31]....
        /*00b4*/ 	.word	0x0000a6e0


	//   ....[32]....
        /*00b8*/ 	.word	0x0000a840


	//   ....[33]....
        /*00bc*/ 	.word	0x0000ade0


	//   ....[34]....
        /*00c0*/ 	.word	0x0000af40


	//   ....[35]....
        /*00c4*/ 	.word	0x0000b510


	//   ....[36]....
        /*00c8*/ 	.word	0x0000b670


	//   ....[37]....
        /*00cc*/ 	.word	0x0000bc10


	//   ....[38]....
        /*00d0*/ 	.word	0x0000bd70


	//   ....[39]....
        /*00d4*/ 	.word	0x0000c340


	//   ....[40]....
        /*00d8*/ 	.word	0x0000c4a0


	//   ....[41]....
        /*00dc*/ 	.word	0x0000ca40


	//   ....[42]....
        /*00e0*/ 	.word	0x0000cba0


	//   ....[43]....
        /*00e4*/ 	.word	0x0000d170


	//   ....[44]....
        /*00e8*/ 	.word	0x0000d2d0


	//   ....[45]....
        /*00ec*/ 	.word	0x0000d870


	//   ....[46]....
        /*00f0*/ 	.word	0x0000d9d0


	//   ....[47]....
        /*00f4*/ 	.word	0x0000dfa0


	//   ....[48]....
        /*00f8*/ 	.word	0x0000e100


	//   ....[49]....
        /*00fc*/ 	.word	0x0000e6a0


	//   ....[50]....
        /*0100*/ 	.word	0x0000e800


	//   ....[51]....
        /*0104*/ 	.word	0x0000edd0


	//   ....[52]....
        /*0108*/ 	.word	0x0000ef30


	//   ....[53]....
        /*010c*/ 	.word	0x0000f4d0


	//   ....[54]....
        /*0110*/ 	.word	0x0000f630


	//   ....[55]....
        /*0114*/ 	.word	0x0000fc00


	//   ....[56]....
        /*0118*/ 	.word	0x0000fd60


	//   ....[57]....
        /*011c*/ 	.word	0x00010300


	//   ....[58]....
        /*0120*/ 	.word	0x00010460


	//   ....[59]....
        /*0124*/ 	.word	0x00010a30


	//   ....[60]....
        /*0128*/ 	.word	0x00010b90


	//   ....[61]....
        /*012c*/ 	.word	0x00011130


	//   ....[62]....
        /*0130*/ 	.word	0x00011290


	//   ....[63]....
        /*0134*/ 	.word	0x00011860


	//   ....[64]....
        /*0138*/ 	.word	0x000119c0


	//   ....[65]....
        /*013c*/ 	.word	0x00011f70


	//   ....[66]....
        /*0140*/ 	.word	0x000120d0


	//   ....[67]....
        /*0144*/ 	.word	0x00012310


	//   ....[68]....
        /*0148*/ 	.word	0x00012470


	//   ....[69]....
        /*014c*/ 	.word	0x000125b0


	//----- nvinfo : EIATTR_EXIT_INSTR_OFFSETS
	.align		4
.L_84:
        /*0150*/ 	.byte	0x04, 0x1c
        /*0152*/ 	.short	(.L_86 - .L_85)


	//   ....[0]....
.L_85:
        /*0154*/ 	.word	0x00013020


	//   ....[1]....
        /*0158*/ 	.word	0x00014270


	//----- nvinfo : EIATTR_MAX_THREADS
	.align		4
.L_86:
        /*015c*/ 	.byte	0x04, 0x05
        /*015e*/ 	.short	(.L_88 - .L_87)
.L_87:
        /*0160*/ 	.word	0x00000080
        /*0164*/ 	.word	0x00000001
        /*0168*/ 	.word	0x00000001


	//----- nvinfo : EIATTR_CRS_STACK_SIZE
	.align		4
.L_88:
        /*016c*/ 	.byte	0x04, 0x1e
        /*016e*/ 	.short	(.L_90 - .L_89)
.L_89:
        /*0170*/ 	.word	0x00000000


	//----- nvinfo : EIATTR_CBANK_PARAM_SIZE
	.align		4
.L_90:
        /*0174*/ 	.byte	0x03, 0x19
        /*0176*/ 	.short	0x0068


	//----- nvinfo : EIATTR_PARAM_CBANK
	.align		4
        /*0178*/ 	.byte	0x04, 0x0a
        /*017a*/ 	.short	(.L_92 - .L_91)
	.align		4
.L_91:
        /*017c*/ 	.word	index@(.nv.constant0._ZN7cutlass13device_kernelINS_9transform6kernel30SM90StructuredSparseCompressorIN4cute5tupleIJiiiiEEENS_12float_e2m1_tENS_6layout8RowMajorENS_21Sm1xxGemmSparseConfigINS4_11sparse_elemILi4EhEES9_NSB_ILi16EhEEEEEEEEvNT_6ParamsE)
        /*0180*/ 	.short	0x0380
        /*0182*/ 	.short	0x0068


	//----- nvinfo : EIATTR_SW_WAR
	.align		4
.L_92:
        /*0184*/ 	.byte	0x04, 0x36
        /*0186*/ 	.short	(.L_94 - .L_93)
.L_93:
        /*0188*/ 	.word	0x00000008
.L_94:


//--------------------- .nv.callgraph             --------------------------
	.section	.nv.callgraph,"",@"SHT_CUDA_CALLGRAPH"
	.align	4
	.sectionentsize	8
	.align		4
        /*0000*/ 	.word	0x00000000
	.align		4
        /*0004*/ 	.word	0xffffffff
	.align		4
        /*0008*/ 	.word	index@(_ZN7cutlass13device_kernelINS_4gemm6kernel13GemmUniversalIN4cute5tupleIJiiiiEEENS1_10collective13CollectiveMmaINS1_52MainloopSm100TmaUmmaWarpSpecializedBlockScaledSparseILi9ELi2ELi2ENS5_IJNS4_1CILi2EEENSA_ILi1EEESC_EEEEENS5_IJNSA_ILi256EEENSA_ILi128EEESF_EEENS5_IJNS_12float_e2m1_tENS_13float_ue4m3_tEEEENS5_IJNS4_6LayoutINS5_IJiNS5_IJSB_iEEEiEEENS5_IJlNS5_IJSC_SB_EEElEEEEENSL_INS5_IJNS5_IJSG_iEEENS5_IJSF_iEEEiEEENS5_IJNS5_IJSF_NSA_ILi32768EEEEEENS5_IJSC_lEEElEEEEENSL_INS5_IJNS5_IJNS5_IJNSA_ILi32EEENSA_ILi4EEEEEEiEEES12_NS5_IJSC_iEEEEEENS5_IJNS5_IJNS5_IJNSA_ILi16EEES10_EEEiEEENS5_IJNS5_IJNSA_ILi0EEESC_EEENSA_ILi512EEEEEENS5_IJS18_iEEEEEEEEEEESK_NS5_IJNS5_IJlSC_lEEES1E_EEENS4_8TiledMMAINS4_8MMA_AtomIJNS4_34SM100_MMA_MXF4NVF4_2x1SM_SS_SPARSEISI_SI_fSJ_Li256ELi128ELi32ELNS4_4UMMA5MajorE0ELS1M_0ELNS1L_7ScaleInE0ELS1N_0EEEEEENSL_INS5_IJSC_SC_SC_EEENS5_IJS18_S18_S18_EEEEENS5_IJNS4_10UnderscoreES1T_S1T_EEEEENS5_IJNS4_18SM100_TMA_2SM_LOADES1W_EEENS5_IJNS4_14ComposedLayoutINS4_7SwizzleILi2ELi4ELi3EEENS4_25smem_sparse_ptr_flag_bitsILi4ELi8EEENSL_INS5_IJNS5_IJSC_NSA_ILi8EEEEEENS5_IJS10_NSA_ILi64EEEEEEEEENS5_IJNS5_IJS18_SF_EEENS5_IJSC_S10_EEEEEEEEEENSL_INS5_IJNS5_IJNS5_IJS11_SC_EEES11_EEESC_SO_EEENS5_IJNS5_IJNS5_IJS16_S1A_EEES19_EEES18_NS5_IJS10_S1A_EEEEEEEEEEEvNS4_8identityENS5_IJS1W_NS4_28SM100_TMA_2SM_LOAD_MULTICASTEEEENS5_IJNS1Y_INS1Z_ILi3ELi4ELi3EEENS4_18smem_ptr_flag_bitsILi4EEENSL_INS5_IJS23_SF_EEENS5_IJSF_SC_EEEEEEES2K_EEEvS2M_EENS_8epilogue10collective18CollectiveEpilogueINS2Y_23Sm100TmaWarpSpecializedILi4ELi2ELi32ELb1ELb0EEEJNS5_IJSG_SG_SF_EEENS5_IJNSL_ISG_SC_EENSL_ISZ_SC_EEEEENS_10bfloat16_tES1G_S37_S1G_NS2Y_6fusion15FusionCallbacksIS32_NS38_17LinearCombinationIS37_fS37_fLNS_15FloatRoundStyleE2EEES33_S36_JEEENS4_5SM1004TMEM4LOAD26SM100_TMEM_LOAD_32dp32b32xENS4_13SM90_TMA_LOADENS1Y_IS20_NS2Q_ILi16EEENSL_INS5_IJS23_SZ_EEENS5_IJSZ_SC_EEEEEEENS4_39AutoVectorizingCopyWithAssumedAlignmentILi128EEENS4_14SM90_TMA_STOREES3N_S3P_S3P_EEEvvEEEEvNT_6ParamsE)
	.align		4
        /*000c*/ 	.word	index@(__assertfail)
	.align		4
        /*0010*/ 	.word	index@(_ZN7cutlass13device_kernelINS_9transform6kernel30SM90StructuredSparseCompressorIN4cute5tupleIJiiiiEEENS_12float_e2m1_tENS_6layout8RowMajorENS_21Sm1xxGemmSparseConfigINS4_11sparse_elemILi4EhEES9_NSB_ILi16EhEEEEEEEEvNT_6ParamsE)
	.align		4
        /*0014*/ 	.word	index@(__assertfail)
	.align		4
        /*0018*/ 	.word	0x00000000
	.align		4
        /*001c*/ 	.word	0xfffffffe
	.align		4
        /*0020*/ 	.word	0x00000000
	.align		4
        /*0024*/ 	.word	0xfffffffd
	.align		4
        /*0028*/ 	.word	0x00000000
	.align		4
        /*002c*/ 	.word	0xfffffffc


//--------------------- .nv.constant4             --------------------------
	.section	.nv.constant4,"a",@progbits
	.align	8
	.align		8
.nv.constant4:
        /*0000*/ 	.dword	__assertfail
	.align		8
        /*0008*/ 	.dword	__unnamed_1
	.align		8
        /*0010*/ 	.dword	__unnamed_2
	.align		8
        /*0018*/ 	.dword	__unnamed_3
	.align		8
        /*0020*/ 	.dword	__unnamed_4
	.align		8
        /*0028*/ 	.dword	__unnamed_5
	.align		8
        /*0030*/ 	.dword	__unnamed_6
	.align		8
        /*0038*/ 	.dword	_ZN34_INTERNAL_970316b9_4_k_cu_stride_A4cuda3std3__45__cpo5beginE
	.align		8
        /*0040*/ 	.dword	_ZN34_INTERNAL_970316b9_4_k_cu_stride_A4cuda3std3__45__cpo3endE
	.align		8
        /*0048*/ 	.dword	_ZN34_INTERNAL_970316b9_4_k_cu_stride_A4cuda3std3__45__cpo6cbeginE
	.align		8
        /*0050*/ 	.dword	_ZN34_INTERNAL_970316b9_4_k_cu_stride_A4cuda3std3__45__cpo4cendE
	.align		8
        /*0058*/ 	.dword	_ZN34_INTERNAL_970316b9_4_k_cu_stride_A4cuda3std3__436_GLOBAL__N__970316b9_4_k_cu_stride_A6ignoreE
	.align		8
        /*0060*/ 	.dword	_ZN34_INTERNAL_970316b9_4_k_cu_stride_A4cuda3std3__419piecewise_constructE
	.align		8
        /*0068*/ 	.dword	_ZN34_INTERNAL_970316b9_4_k_cu_stride_A4cuda3std3__48in_placeE
	.align		8
        /*0070*/ 	.dword	_ZN34_INTERNAL_970316b9_4_k_cu_stride_A4cuda3std6ranges3__45__cpo4swapE
	.align		8
        /*0078*/ 	.dword	_ZN34_INTERNAL_970316b9_4_k_cu_stride_A4cuda3std6ranges3__45__cpo9iter_moveE
	.align		8
        /*0080*/ 	.dword	_ZN34_INTERNAL_970316b9_4_k_cu_stride_A4cute7productE
	.align		8
        /*0088*/ 	.dword	_ZN34_INTERNAL_970316b9_4_k_cu_stride_A4cute1_E
	.align		8
        /*0090*/ 	.dword	$str$28
	.align		8
        /*0098*/ 	.dword	$str$29
	.align		8
        /*00a0*/ 	.dword	$str$30
	.align		8
        /*00a8*/ 	.dword	$str$45
	.align		8
        /*00b0*/ 	.dword	$str$46
	.align		8
        /*00b8*/ 	.dword	$str$47
	.align		8
        /*00c0*/ 	.dword	$str$48
	.align		8
        /*00c8*/ 	.dword	$str$49
	.align		8
        /*00d0*/ 	.dword	$str$50
	.align		8
        /*00d8*/ 	.dword	$str$51
	.align		8
        /*00e0*/ 	.dword	$str$52
	.align		8
        /*00e8*/ 	.dword	$str$53
	.align		8
        /*00f0*/ 	.dword	$str$54


//--------------------- .text._ZN7cutlass13device_kernelINS_4gemm6kernel13GemmUniversalIN4cute5tupleIJiiiiEEENS1_10collective13CollectiveMmaINS1_52MainloopSm100TmaUmmaWarpSpecializedBlockScaledSparseILi9ELi2ELi2ENS5_IJNS4_1CILi2EEENSA_ILi1EEESC_EEEEENS5_IJNSA_ILi256EEENSA_ILi128EEESF_EEENS5_IJNS_12float_e2m1_tENS_13float_ue4m3_tEEEENS5_IJNS4_6LayoutINS5_IJiNS5_IJSB_iEEEiEEENS5_IJlNS5_IJSC_SB_EEElEEEEENSL_INS5_IJNS5_IJSG_iEEENS5_IJSF_iEEEiEEENS5_IJNS5_IJSF_NSA_ILi32768EEEEEENS5_IJSC_lEEElEEEEENSL_INS5_IJNS5_IJNS5_IJNSA_ILi32EEENSA_ILi4EEEEEEiEEES12_NS5_IJSC_iEEEEEENS5_IJNS5_IJNS5_IJNSA_ILi16EEES10_EEEiEEENS5_IJNS5_IJNSA_ILi0EEESC_EEENSA_ILi512EEEEEENS5_IJS18_iEEEEEEEEEEESK_NS5_IJNS5_IJlSC_lEEES1E_EEENS4_8TiledMMAINS4_8MMA_AtomIJNS4_34SM100_MMA_MXF4NVF4_2x1SM_SS_SPARSEISI_SI_fSJ_Li256ELi128ELi32ELNS4_4UMMA5MajorE0ELS1M_0ELNS1L_7ScaleInE0ELS1N_0EEEEEENSL_INS5_IJSC_SC_SC_EEENS5_IJS18_S18_S18_EEEEENS5_IJNS4_10UnderscoreES1T_S1T_EEEEENS5_IJNS4_18SM100_TMA_2SM_LOADES1W_EEENS5_IJNS4_14ComposedLayoutINS4_7SwizzleILi2ELi4ELi3EEENS4_25smem_sparse_ptr_flag_bitsILi4ELi8EEENSL_INS5_IJNS5_IJSC_NSA_ILi8EEEEEENS5_IJS10_NSA_ILi64EEEEEEEEENS5_IJNS5_IJS18_SF_EEENS5_IJSC_S10_EEEEEEEEEENSL_INS5_IJNS5_IJNS5_IJS11_SC_EEES11_EEESC_SO_EEENS5_IJNS5_IJNS5_IJS16_S1A_EEES19_EEES18_NS5_IJS10_S1A_EEEEEEEEEEEvNS4_8identityENS5_IJS1W_NS4_28SM100_TMA_2SM_LOAD_MULTICASTEEEENS5_IJNS1Y_INS1Z_ILi3ELi4ELi3EEENS4_18smem_ptr_flag_bitsILi4EEENSL_INS5_IJS23_SF_EEENS5_IJSF_SC_EEEEEEES2K_EEEvS2M_EENS_8epilogue10collective18CollectiveEpilogueINS2Y_23Sm100TmaWarpSpecializedILi4ELi2ELi32ELb1ELb0EEEJNS5_IJSG_SG_SF_EEENS5_IJNSL_ISG_SC_EENSL_ISZ_SC_EEEEENS_10bfloat16_tES1G_S37_S1G_NS2Y_6fusion15FusionCallbacksIS32_NS38_17LinearCombinationIS37_fS37_fLNS_15FloatRoundStyleE2EEES33_S36_JEEENS4_5SM1004TMEM4LOAD26SM100_TMEM_LOAD_32dp32b32xENS4_13SM90_TMA_LOADENS1Y_IS20_NS2Q_ILi16EEENSL_INS5_IJS23_SZ_EEENS5_IJSZ_SC_EEEEEEENS4_39AutoVectorizingCopyWithAssumedAlignmentILi128EEENS4_14SM90_TMA_STOREES3N_S3P_S3P_EEEvvEEEEvNT_6ParamsE --------------------------
	.section	.text._ZN7cutlass13device_kernelINS_4gemm6kernel13GemmUniversalIN4cute5tupleIJiiiiEEENS1_10collective13CollectiveMmaINS1_52MainloopSm100TmaUmmaWarpSpecializedBlockScaledSparseILi9ELi2ELi2ENS5_IJNS4_1CILi2EEENSA_ILi1EEESC_EEEEENS5_IJNSA_ILi256EEENSA_ILi128EEESF_EEENS5_IJNS_12float_e2m1_tENS_13float_ue4m3_tEEEENS5_IJNS4_6LayoutINS5_IJiNS5_IJSB_iEEEiEEENS5_IJlNS5_IJSC_SB_EEElEEEEENSL_INS5_IJNS5_IJSG_iEEENS5_IJSF_iEEEiEEENS5_IJNS5_IJSF_NSA_ILi32768EEEEEENS5_IJSC_lEEElEEEEENSL_INS5_IJNS5_IJNS5_IJNSA_ILi32EEENSA_ILi4EEEEEEiEEES12_NS5_IJSC_iEEEEEENS5_IJNS5_IJNS5_IJNSA_ILi16EEES10_EEEiEEENS5_IJNS5_IJNSA_ILi0EEESC_EEENSA_ILi512EEEEEENS5_IJS18_iEEEEEEEEEEESK_NS5_IJNS5_IJlSC_lEEES1E_EEENS4_8TiledMMAINS4_8MMA_AtomIJNS4_34SM100_MMA_MXF4NVF4_2x1SM_SS_SPARSEISI_SI_fSJ_Li256ELi128ELi32ELNS4_4UMMA5MajorE0ELS1M_0ELNS1L_7ScaleInE0ELS1N_0EEEEEENSL_INS5_IJSC_SC_SC_EEENS5_IJS18_S18_S18_EEEEENS5_IJNS4_10UnderscoreES1T_S1T_EEEEENS5_IJNS4_18SM100_TMA_2SM_LOADES1W_EEENS5_IJNS4_14ComposedLayoutINS4_7SwizzleILi2ELi4ELi3EEENS4_25smem_sparse_ptr_flag_bitsILi4ELi8EEENSL_INS5_IJNS5_IJSC_NSA_ILi8EEEEEENS5_IJS10_NSA_ILi64EEEEEEEEENS5_IJNS5_IJS18_SF_EEENS5_IJSC_S10_EEEEEEEEEENSL_INS5_IJNS5_IJNS5_IJS11_SC_EEES11_EEESC_SO_EEENS5_IJNS5_IJNS5_IJS16_S1A_EEES19_EEES18_NS5_IJS10_S1A_EEEEEEEEEEEvNS4_8identityENS5_IJS1W_NS4_28SM100_TMA_2SM_LOAD_MULTICASTEEEENS5_IJNS1Y_INS1Z_ILi3ELi4ELi3EEENS4_18smem_ptr_flag_bitsILi4EEENSL_INS5_IJS23_SF_EEENS5_IJSF_SC_EEEEEEES2K_EEEvS2M_EENS_8epilogue10collective18CollectiveEpilogueINS2Y_23Sm100TmaWarpSpecializedILi4ELi2ELi32ELb1ELb0EEEJNS5_IJSG_SG_SF_EEENS5_IJNSL_ISG_SC_EENSL_ISZ_SC_EEEEENS_10bfloat16_tES1G_S37_S1G_NS2Y_6fusion15FusionCallbacksIS32_NS38_17LinearCombinationIS37_fS37_fLNS_15FloatRoundStyleE2EEES33_S36_JEEENS4_5SM1004TMEM4LOAD26SM100_TMEM_LOAD_32dp32b32xENS4_13SM90_TMA_LOADENS1Y_IS20_NS2Q_ILi16EEENSL_INS5_IJS23_SZ_EEENS5_IJSZ_SC_EEEEEEENS4_39AutoVectorizingCopyWithAssumedAlignmentILi128EEENS4_14SM90_TMA_STOREES3N_S3P_S3P_EEEvvEEEEvNT_6ParamsE,"ax",@progbits
	.align	128
.text._ZN7cutlass13device_kernelINS_4gemm6kernel13GemmUniversalIN4cute5tupleIJiiiiEEENS1_10collective13CollectiveMmaINS1_52MainloopSm100TmaUmmaWarpSpecializedBlockScaledSparseILi9ELi2ELi2ENS5_IJNS4_1CILi2EEENSA_ILi1EEESC_EEEEENS5_IJNSA_ILi256EEENSA_ILi128EEESF_EEENS5_IJNS_12float_e2m1_tENS_13float_ue4m3_tEEEENS5_IJNS4_6LayoutINS5_IJiNS5_IJSB_iEEEiEEENS5_IJlNS5_IJSC_SB_EEElEEEEENSL_INS5_IJNS5_IJSG_iEEENS5_IJSF_iEEEiEEENS5_IJNS5_IJSF_NSA_ILi32768EEEEEENS5_IJSC_lEEElEEEEENSL_INS5_IJNS5_IJNS5_IJNSA_ILi32EEENSA_ILi4EEEEEEiEEES12_NS5_IJSC_iEEEEEENS5_IJNS5_IJNS5_IJNSA_ILi16EEES10_EEEiEEENS5_IJNS5_IJNSA_ILi0EEESC_EEENSA_ILi512EEEEEENS5_IJS18_iEEEEEEEEEEESK_NS5_IJNS5_IJlSC_lEEES1E_EEENS4_8TiledMMAINS4_8MMA_AtomIJNS4_34SM100_MMA_MXF4NVF4_2x1SM_SS_SPARSEISI_SI_fSJ_Li256ELi128ELi32ELNS4_4UMMA5MajorE0ELS1M_0ELNS1L_7ScaleInE0ELS1N_0EEEEEENSL_INS5_IJSC_SC_SC_EEENS5_IJS18_S18_S18_EEEEENS5_IJNS4_10UnderscoreES1T_S1T_EEEEENS5_IJNS4_18SM100_TMA_2SM_LOADES1W_EEENS5_IJNS4_14ComposedLayoutINS4_7SwizzleILi2ELi4ELi3EEENS4_25smem_sparse_ptr_flag_bitsILi4ELi8EEENSL_INS5_IJNS5_IJSC_NSA_ILi8EEEEEENS5_IJS10_NSA_ILi64EEEEEEEEENS5_IJNS5_IJS18_SF_EEENS5_IJSC_S10_EEEEEEEEEENSL_INS5_IJNS5_IJNS5_IJS11_SC_EEES11_EEESC_SO_EEENS5_IJNS5_IJNS5_IJS16_S1A_EEES19_EEES18_NS5_IJS10_S1A_EEEEEEEEEEEvNS4_8identityENS5_IJS1W_NS4_28SM100_TMA_2SM_LOAD_MULTICASTEEEENS5_IJNS1Y_INS1Z_ILi3ELi4ELi3EEENS4_18smem_ptr_flag_bitsILi4EEENSL_INS5_IJS23_SF_EEENS5_IJSF_SC_EEEEEEES2K_EEEvS2M_EENS_8epilogue10collective18CollectiveEpilogueINS2Y_23Sm100TmaWarpSpecializedILi4ELi2ELi32ELb1ELb0EEEJNS5_IJSG_SG_SF_EEENS5_IJNSL_ISG_SC_EENSL_ISZ_SC_EEEEENS_10bfloat16_tES1G_S37_S1G_NS2Y_6fusion15FusionCallbacksIS32_NS38_17LinearCombinationIS37_fS37_fLNS_15FloatRoundStyleE2EEES33_S36_JEEENS4_5SM1004TMEM4LOAD26SM100_TMEM_LOAD_32dp32b32xENS4_13SM90_TMA_LOADENS1Y_IS20_NS2Q_ILi16EEENSL_INS5_IJS23_SZ_EEENS5_IJSZ_SC_EEEEEEENS4_39AutoVectorizingCopyWithAssumedAlignmentILi128EEENS4_14SM90_TMA_STOREES3N_S3P_S3P_EEEvvEEEEvNT_6ParamsE:
        .type           _ZN7cutlass13device_kernelINS_4gemm6kernel13GemmUniversalIN4cute5tupleIJiiiiEEENS1_10collective13CollectiveMmaINS1_52MainloopSm100TmaUmmaWarpSpecializedBlockScaledSparseILi9ELi2ELi2ENS5_IJNS4_1CILi2EEENSA_ILi1EEESC_EEEEENS5_IJNSA_ILi256EEENSA_ILi128EEESF_EEENS5_IJNS_12float_e2m1_tENS_13float_ue4m3_tEEEENS5_IJNS4_6LayoutINS5_IJiNS5_IJSB_iEEEiEEENS5_IJlNS5_IJSC_SB_EEElEEEEENSL_INS5_IJNS5_IJSG_iEEENS5_IJSF_iEEEiEEENS5_IJNS5_IJSF_NSA_ILi32768EEEEEENS5_IJSC_lEEElEEEEENSL_INS5_IJNS5_IJNS5_IJNSA_ILi32EEENSA_ILi4EEEEEEiEEES12_NS5_IJSC_iEEEEEENS5_IJNS5_IJNS5_IJNSA_ILi16EEES10_EEEiEEENS5_IJNS5_IJNSA_ILi0EEESC_EEENSA_ILi512EEEEEENS5_IJS18_iEEEEEEEEEEESK_NS5_IJNS5_IJlSC_lEEES1E_EEENS4_8TiledMMAINS4_8MMA_AtomIJNS4_34SM100_MMA_MXF4NVF4_2x1SM_SS_SPARSEISI_SI_fSJ_Li256ELi128ELi32ELNS4_4UMMA5MajorE0ELS1M_0ELNS1L_7ScaleInE0ELS1N_0EEEEEENSL_INS5_IJSC_SC_SC_EEENS5_IJS18_S18_S18_EEEEENS5_IJNS4_10UnderscoreES1T_S1T_EEEEENS5_IJNS4_18SM100_TMA_2SM_LOADES1W_EEENS5_IJNS4_14ComposedLayoutINS4_7SwizzleILi2ELi4ELi3EEENS4_25smem_sparse_ptr_flag_bitsILi4ELi8EEENSL_INS5_IJNS5_IJSC_NSA_ILi8EEEEEENS5_IJS10_NSA_ILi64EEEEEEEEENS5_IJNS5_IJS18_SF_EEENS5_IJSC_S10_EEEEEEEEEENSL_INS5_IJNS5_IJNS5_IJS11_SC_EEES11_EEESC_SO_EEENS5_IJNS5_IJNS5_IJS16_S1A_EEES19_EEES18_NS5_IJS10_S1A_EEEEEEEEEEEvNS4_8identityENS5_IJS1W_NS4_28SM100_TMA_2SM_LOAD_MULTICASTEEEENS5_IJNS1Y_INS1Z_ILi3ELi4ELi3EEENS4_18smem_ptr_flag_bitsILi4EEENSL_INS5_IJS23_SF_EEENS5_IJSF_SC_EEEEEEES2K_EEEvS2M_EENS_8epilogue10collective18CollectiveEpilogueINS2Y_23Sm100TmaWarpSpecializedILi4ELi2ELi32ELb1ELb0EEEJNS5_IJSG_SG_SF_EEENS5_IJNSL_ISG_SC_EENSL_ISZ_SC_EEEEENS_10bfloat16_tES1G_S37_S1G_NS2Y_6fusion15FusionCallbacksIS32_NS38_17LinearCombinationIS37_fS37_fLNS_15FloatRoundStyleE2EEES33_S36_JEEENS4_5SM1004TMEM4LOAD26SM100_TMEM_LOAD_32dp32b32xENS4_13SM90_TMA_LOADENS1Y_IS20_NS2Q_ILi16EEENSL_INS5_IJS23_SZ_EEENS5_IJSZ_SC_EEEEEEENS4_39AutoVectorizingCopyWithAssumedAlignmentILi128EEENS4_14SM90_TMA_STOREES3N_S3P_S3P_EEEvvEEEEvNT_6ParamsE,@function
        .size           _ZN7cutlass13device_kernelINS_4gemm6kernel13GemmUniversalIN4cute5tupleIJiiiiEEENS1_10collective13CollectiveMmaINS1_52MainloopSm100TmaUmmaWarpSpecializedBlockScaledSparseILi9ELi2ELi2ENS5_IJNS4_1CILi2EEENSA_ILi1EEESC_EEEEENS5_IJNSA_ILi256EEENSA_ILi128EEESF_EEENS5_IJNS_12float_e2m1_tENS_13float_ue4m3_tEEEENS5_IJNS4_6LayoutINS5_IJiNS5_IJSB_iEEEiEEENS5_IJlNS5_IJSC_SB_EEElEEEEENSL_INS5_IJNS5_IJSG_iEEENS5_IJSF_iEEEiEEENS5_IJNS5_IJSF_NSA_ILi32768EEEEEENS5_IJSC_lEEElEEEEENSL_INS5_IJNS5_IJNS5_IJNSA_ILi32EEENSA_ILi4EEEEEEiEEES12_NS5_IJSC_iEEEEEENS5_IJNS5_IJNS5_IJNSA_ILi16EEES10_EEEiEEENS5_IJNS5_IJNSA_ILi0EEESC_EEENSA_ILi512EEEEEENS5_IJS18_iEEEEEEEEEEESK_NS5_IJNS5_IJlSC_lEEES1E_EEENS4_8TiledMMAINS4_8MMA_AtomIJNS4_34SM100_MMA_MXF4NVF4_2x1SM_SS_SPARSEISI_SI_fSJ_Li256ELi128ELi32ELNS4_4UMMA5MajorE0ELS1M_0ELNS1L_7ScaleInE0ELS1N_0EEEEEENSL_INS5_IJSC_SC_SC_EEENS5_IJS18_S18_S18_EEEEENS5_IJNS4_10UnderscoreES1T_S1T_EEEEENS5_IJNS4_18SM100_TMA_2SM_LOADES1W_EEENS5_IJNS4_14ComposedLayoutINS4_7SwizzleILi2ELi4ELi3EEENS4_25smem_sparse_ptr_flag_bitsILi4ELi8EEENSL_INS5_IJNS5_IJSC_NSA_ILi8EEEEEENS5_IJS10_NSA_ILi64EEEEEEEEENS5_IJNS5_IJS18_SF_EEENS5_IJSC_S10_EEEEEEEEEENSL_INS5_IJNS5_IJNS5_IJS11_SC_EEES11_EEESC_SO_EEENS5_IJNS5_IJNS5_IJS16_S1A_EEES19_EEES18_NS5_IJS10_S1A_EEEEEEEEEEEvNS4_8identityENS5_IJS1W_NS4_28SM100_TMA_2SM_LOAD_MULTICASTEEEENS5_IJNS1Y_INS1Z_ILi3ELi4ELi3EEENS4_18smem_ptr_flag_bitsILi4EEENSL_INS5_IJS23_SF_EEENS5_IJSF_SC_EEEEEEES2K_EEEvS2M_EENS_8epilogue10collective18CollectiveEpilogueINS2Y_23Sm100TmaWarpSpecializedILi4ELi2ELi32ELb1ELb0EEEJNS5_IJSG_SG_SF_EEENS5_IJNSL_ISG_SC_EENSL_ISZ_SC_EEEEENS_10bfloat16_tES1G_S37_S1G_NS2Y_6fusion15FusionCallbacksIS32_NS38_17LinearCombinationIS37_fS37_fLNS_15FloatRoundStyleE2EEES33_S36_JEEENS4_5SM1004TMEM4LOAD26SM100_TMEM_LOAD_32dp32b32xENS4_13SM90_TMA_LOADENS1Y_IS20_NS2Q_ILi16EEENSL_INS5_IJS23_SZ_EEENS5_IJSZ_SC_EEEEEEENS4_39AutoVectorizingCopyWithAssumedAlignmentILi128EEENS4_14SM90_TMA_STOREES3N_S3P_S3P_EEEvvEEEEvNT_6ParamsE,(.L_x_630 - _ZN7cutlass13device_kernelINS_4gemm6kernel13GemmUniversalIN4cute5tupleIJiiiiEEENS1_10collective13CollectiveMmaINS1_52MainloopSm100TmaUmmaWarpSpecializedBlockScaledSparseILi9ELi2ELi2ENS5_IJNS4_1CILi2EEENSA_ILi1EEESC_EEEEENS5_IJNSA_ILi256EEENSA_ILi128EEESF_EEENS5_IJNS_12float_e2m1_tENS_13float_ue4m3_tEEEENS5_IJNS4_6LayoutINS5_IJiNS5_IJSB_iEEEiEEENS5_IJlNS5_IJSC_SB_EEElEEEEENSL_INS5_IJNS5_IJSG_iEEENS5_IJSF_iEEEiEEENS5_IJNS5_IJSF_NSA_ILi32768EEEEEENS5_IJSC_lEEElEEEEENSL_INS5_IJNS5_IJNS5_IJNSA_ILi32EEENSA_ILi4EEEEEEiEEES12_NS5_IJSC_iEEEEEENS5_IJNS5_IJNS5_IJNSA_ILi16EEES10_EEEiEEENS5_IJNS5_IJNSA_ILi0EEESC_EEENSA_ILi512EEEEEENS5_IJS18_iEEEEEEEEEEESK_NS5_IJNS5_IJlSC_lEEES1E_EEENS4_8TiledMMAINS4_8MMA_AtomIJNS4_34SM100_MMA_MXF4NVF4_2x1SM_SS_SPARSEISI_SI_fSJ_Li256ELi128ELi32ELNS4_4UMMA5MajorE0ELS1M_0ELNS1L_7ScaleInE0ELS1N_0EEEEEENSL_INS5_IJSC_SC_SC_EEENS5_IJS18_S18_S18_EEEEENS5_IJNS4_10UnderscoreES1T_S1T_EEEEENS5_IJNS4_18SM100_TMA_2SM_LOADES1W_EEENS5_IJNS4_14ComposedLayoutINS4_7SwizzleILi2ELi4ELi3EEENS4_25smem_sparse_ptr_flag_bitsILi4ELi8EEENSL_INS5_IJNS5_IJSC_NSA_ILi8EEEEEENS5_IJS10_NSA_ILi64EEEEEEEEENS5_IJNS5_IJS18_SF_EEENS5_IJSC_S10_EEEEEEEEEENSL_INS5_IJNS5_IJNS5_IJS11_SC_EEES11_EEESC_SO_EEENS5_IJNS5_IJNS5_IJS16_S1A_EEES19_EEES18_NS5_IJS10_S1A_EEEEEEEEEEEvNS4_8identityENS5_IJS1W_NS4_28SM100_TMA_2SM_LOAD_MULTICASTEEEENS5_IJNS1Y_INS1Z_ILi3ELi4ELi3EEENS4_18smem_ptr_flag_bitsILi4EEENSL_INS5_IJS23_SF_EEENS5_IJSF_SC_EEEEEEES2K_EEEvS2M_EENS_8epilogue10collective18CollectiveEpilogueINS2Y_23Sm100TmaWarpSpecializedILi4ELi2ELi32ELb1ELb0EEEJNS5_IJSG_SG_SF_EEENS5_IJNSL_ISG_SC_EENSL_ISZ_SC_EEEEENS_10bfloat16_tES1G_S37_S1G_NS2Y_6fusion15FusionCallbacksIS32_NS38_17LinearCombinationIS37_fS37_fLNS_15FloatRoundStyleE2EEES33_S36_JEEENS4_5SM1004TMEM4LOAD26SM100_TMEM_LOAD_32dp32b32xENS4_13SM90_TMA_LOADENS1Y_IS20_NS2Q_ILi16EEENSL_INS5_IJS23_SZ_EEENS5_IJSZ_SC_EEEEEEENS4_39AutoVectorizingCopyWithAssumedAlignmentILi128EEENS4_14SM90_TMA_STOREES3N_S3P_S3P_EEEvvEEEEvNT_6ParamsE)
        .other          _ZN7cutlass13device_kernelINS_4gemm6kernel13GemmUniversalIN4cute5tupleIJiiiiEEENS1_10collective13CollectiveMmaINS1_52MainloopSm100TmaUmmaWarpSpecializedBlockScaledSparseILi9ELi2ELi2ENS5_IJNS4_1CILi2EEENSA_ILi1EEESC_EEEEENS5_IJNSA_ILi256EEENSA_ILi128EEESF_EEENS5_IJNS_12float_e2m1_tENS_13float_ue4m3_tEEEENS5_IJNS4_6LayoutINS5_IJiNS5_IJSB_iEEEiEEENS5_IJlNS5_IJSC_SB_EEElEEEEENSL_INS5_IJNS5_IJSG_iEEENS5_IJSF_iEEEiEEENS5_IJNS5_IJSF_NSA_ILi32768EEEEEENS5_IJSC_lEEElEEEEENSL_INS5_IJNS5_IJNS5_IJNSA_ILi32EEENSA_ILi4EEEEEEiEEES12_NS5_IJSC_iEEEEEENS5_IJNS5_IJNS5_IJNSA_ILi16EEES10_EEEiEEENS5_IJNS5_IJNSA_ILi0EEESC_EEENSA_ILi512EEEEEENS5_IJS18_iEEEEEEEEEEESK_NS5_IJNS5_IJlSC_lEEES1E_EEENS4_8TiledMMAINS4_8MMA_AtomIJNS4_34SM100_MMA_MXF4NVF4_2x1SM_SS_SPARSEISI_SI_fSJ_Li256ELi128ELi32ELNS4_4UMMA5MajorE0ELS1M_0ELNS1L_7ScaleInE0ELS1N_0EEEEEENSL_INS5_IJSC_SC_SC_EEENS5_IJS18_S18_S18_EEEEENS5_IJNS4_10UnderscoreES1T_S1T_EEEEENS5_IJNS4_18SM100_TMA_2SM_LOADES1W_EEENS5_IJNS4_14ComposedLayoutINS4_7SwizzleILi2ELi4ELi3EEENS4_25smem_sparse_ptr_flag_bitsILi4ELi8EEENSL_INS5_IJNS5_IJSC_NSA_ILi8EEEEEENS5_IJS10_NSA_ILi64EEEEEEEEENS5_IJNS5_IJS18_SF_EEENS5_IJSC_S10_EEEEEEEEEENSL_INS5_IJNS5_IJNS5_IJS11_SC_EEES11_EEESC_SO_EEENS5_IJNS5_IJNS5_IJS16_S1A_EEES19_EEES18_NS5_IJS10_S1A_EEEEEEEEEEEvNS4_8identityENS5_IJS1W_NS4_28SM100_TMA_2SM_LOAD_MULTICASTEEEENS5_IJNS1Y_INS1Z_ILi3ELi4ELi3EEENS4_18smem_ptr_flag_bitsILi4EEENSL_INS5_IJS23_SF_EEENS5_IJSF_SC_EEEEEEES2K_EEEvS2M_EENS_8epilogue10collective18CollectiveEpilogueINS2Y_23Sm100TmaWarpSpecializedILi4ELi2ELi32ELb1ELb0EEEJNS5_IJSG_SG_SF_EEENS5_IJNSL_ISG_SC_EENSL_ISZ_SC_EEEEENS_10bfloat16_tES1G_S37_S1G_NS2Y_6fusion15FusionCallbacksIS32_NS38_17LinearCombinationIS37_fS37_fLNS_15FloatRoundStyleE2EEES33_S36_JEEENS4_5SM1004TMEM4LOAD26SM100_TMEM_LOAD_32dp32b32xENS4_13SM90_TMA_LOADENS1Y_IS20_NS2Q_ILi16EEENSL_INS5_IJS23_SZ_EEENS5_IJSZ_SC_EEEEEEENS4_39AutoVectorizingCopyWithAssumedAlignmentILi128EEENS4_14SM90_TMA_STOREES3N_S3P_S3P_EEEvvEEEEvNT_6ParamsE,@"STO_CUDA_ENTRY STV_DEFAULT"
_ZN7cutlass13device_kernelINS_4gemm6kernel13GemmUniversalIN4cute5tupleIJiiiiEEENS1_10collective13CollectiveMmaINS1_52MainloopSm100TmaUmmaWarpSpecializedBlockScaledSparseILi9ELi2ELi2ENS5_IJNS4_1CILi2EEENSA_ILi1EEESC_EEEEENS5_IJNSA_ILi256EEENSA_ILi128EEESF_EEENS5_IJNS_12float_e2m1_tENS_13float_ue4m3_tEEEENS5_IJNS4_6LayoutINS5_IJiNS5_IJSB_iEEEiEEENS5_IJlNS5_IJSC_SB_EEElEEEEENSL_INS5_IJNS5_IJSG_iEEENS5_IJSF_iEEEiEEENS5_IJNS5_IJSF_NSA_ILi32768EEEEEENS5_IJSC_lEEElEEEEENSL_INS5_IJNS5_IJNS5_IJNSA_ILi32EEENSA_ILi4EEEEEEiEEES12_NS5_IJSC_iEEEEEENS5_IJNS5_IJNS5_IJNSA_ILi16EEES10_EEEiEEENS5_IJNS5_IJNSA_ILi0EEESC_EEENSA_ILi512EEEEEENS5_IJS18_iEEEEEEEEEEESK_NS5_IJNS5_IJlSC_lEEES1E_EEENS4_8TiledMMAINS4_8MMA_AtomIJNS4_34SM100_MMA_MXF4NVF4_2x1SM_SS_SPARSEISI_SI_fSJ_Li256ELi128ELi32ELNS4_4UMMA5MajorE0ELS1M_0ELNS1L_7ScaleInE0ELS1N_0EEEEEENSL_INS5_IJSC_SC_SC_EEENS5_IJS18_S18_S18_EEEEENS5_IJNS4_10UnderscoreES1T_S1T_EEEEENS5_IJNS4_18SM100_TMA_2SM_LOADES1W_EEENS5_IJNS4_14ComposedLayoutINS4_7SwizzleILi2ELi4ELi3EEENS4_25smem_sparse_ptr_flag_bitsILi4ELi8EEENSL_INS5_IJNS5_IJSC_NSA_ILi8EEEEEENS5_IJS10_NSA_ILi64EEEEEEEEENS5_IJNS5_IJS18_SF_EEENS5_IJSC_S10_EEEEEEEEEENSL_INS5_IJNS5_IJNS5_IJS11_SC_EEES11_EEESC_SO_EEENS5_IJNS5_IJNS5_IJS16_S1A_EEES19_EEES18_NS5_IJS10_S1A_EEEEEEEEEEEvNS4_8identityENS5_IJS1W_NS4_28SM100_TMA_2SM_LOAD_MULTICASTEEEENS5_IJNS1Y_INS1Z_ILi3ELi4ELi3EEENS4_18smem_ptr_flag_bitsILi4EEENSL_INS5_IJS23_SF_EEENS5_IJSF_SC_EEEEEEES2K_EEEvS2M_EENS_8epilogue10collective18CollectiveEpilogueINS2Y_23Sm100TmaWarpSpecializedILi4ELi2ELi32ELb1ELb0EEEJNS5_IJSG_SG_SF_EEENS5_IJNSL_ISG_SC_EENSL_ISZ_SC_EEEEENS_10bfloat16_tES1G_S37_S1G_NS2Y_6fusion15FusionCallbacksIS32_NS38_17LinearCombinationIS37_fS37_fLNS_15FloatRoundStyleE2EEES33_S36_JEEENS4_5SM1004TMEM4LOAD26SM100_TMEM_LOAD_32dp32b32xENS4_13SM90_TMA_LOADENS1Y_IS20_NS2Q_ILi16EEENSL_INS5_IJS23_SZ_EEENS5_IJSZ_SC_EEEEEEENS4_39AutoVectorizingCopyWithAssumedAlignmentILi128EEENS4_14SM90_TMA_STOREES3N_S3P_S3P_EEEvvEEEEvNT_6ParamsE:
[----:B------:R-:W1:Y:S01]  /*0000*/  LDC R1, c[0x0][0x37c] ;  /* 0x0000df00ff017b82 */ /* 0x000e620000000800 */
[----:B------:R-:W2:Y:S01]  /*0010*/  S2R R94, SR_TID.X ;  /* 0x00000000005e7919 */ /* 0x000ea20000002100 */
[----:B------:R-:W3:Y:S06]  /*0020*/  LDCU.64 UR14, c[0x0][0xf10] ;  /* 0x0001e200ff0e77ac */ /* 0x000eec0008000a00 */
[----:B------:R-:W4:Y:S01]  /*0030*/  S2UR UR54, SR_CgaCtaId ;  /* 0x00000000003679c3 */ /* 0x000f220000008800 */
[----:B------:R-:W-:Y:S02]  /*0040*/  PRMT R80, RZ, 0x7610, R80 ;  /* 0x00007610ff507816 */ /* 0x000fe40000000050 */
[----:B------:R-:W-:Y:S01]  /*0050*/  ELECT P3, URZ, PT ;  /* 0x0000000000ff782f */ /* 0x000fe20003860000 */
[----:B---3--:R-:W-:-:S04]  /*0060*/  UISETP.NE.U32.AND UP0, UPT, UR14, URZ, UPT ;  /* 0x000000ff0e00728c */ /* 0x008fc8000bf05070 */
[----:B------:R-:W-:Y:S02]  /*0070*/  UISETP.NE.AND.EX UP0, UPT, UR15, URZ, UPT, UP0 ;  /* 0x000000ff0f00728c */ /* 0x000fe4000bf05300 */
[----:B----4-:R-:W-:Y:S02]  /*0080*/  ULOP3.LUT UR51, UR54, 0x1, URZ, 0xc0, !UPT ;  /* 0x0000000136337892 */ /* 0x010fe4000f8ec0ff */
[----:B------:R-:W-:Y:S01]  /*0090*/  ULOP3.LUT UR50, UR54, 0x1, URZ, 0x3c, !UPT ;  /* 0x0000000136327892 */ /* 0x000fe2000f8e3cff */
[----:B--2---:R-:W-:-:S05]  /*00a0*/  SHF.R.U32.HI R81, RZ, 0x5, R94 ;  /* 0x00000005ff517819 */ /* 0x004fca000001165e */
[----:B------:R-:W2:Y:S02]  /*00b0*/  SHFL.IDX PT, R0, R81, RZ, 0x1f ;  /* 0x00001fff51007589 */ /* 0x000ea400000e0000 */
[----:B--2---:R-:W-:Y:S01]  /*00c0*/  R2UR UR18, R0 ;  /* 0x00000000001272ca */ /* 0x004fe200000e0000 */
[----:B-1----:R-:W-:-:S14]  /*00d0*/  BRA.U UP0, `(.L_x_0) ;  /* 0x0000000100307547 */ /* 0x002fdc000b800000 */
[----:B------:R-:W1:Y:S02]  /*00e0*/  LDCU.64 UR4, c[0x0][0xf08] ;  /* 0x0001e100ff0477ac */ /* 0x000e640008000a00 */
[----:B-1----:R-:W-:-:S04]  /*00f0*/  UISETP.NE.U32.AND UP0, UPT, UR4, URZ, UPT ;  /* 0x000000ff0400728c */ /* 0x002fc8000bf05070 */
[----:B------:R-:W-:-:S09]  /*0100*/  UISETP.NE.AND.EX UP0, UPT, UR5, URZ, UPT, UP0 ;  /* 0x000000ff0500728c */ /* 0x000fd2000bf05300 */
[----:B------:R-:W-:Y:S05]  /*0110*/  BRA.U !UP0, `(.L_x_1) ;  /* 0x0000000108147547 */ /* 0x000fea000b800000 */
[----:B------:R-:W1:Y:S01]  /*0120*/  LDC.64 R2, c[0x0][0xf08] ;  /* 0x0003c200ff027b82 */ /* 0x000e620000000a00 */
[----:B------:R-:W1:Y:S02]  /*0130*/  LDCU.64 UR4, c[0x0][0x358] ;  /* 0x00006b00ff0477ac */ /* 0x000e640008000a00 */
[----:B-1----:R1:W5:Y:S01]  /*0140*/  LDG.E R41, desc[UR4][R2.64] ;  /* 0x0000000402297981 */ /* 0x002362000c1e1900 */
[----:B------:R-:W-:Y:S01]  /*0150*/  HFMA2 R80, -RZ, RZ, 0, 5.9604644775390625e-08 ;  /* 0x00000001ff507431 */ /* 0x000fe200000001ff */
[----:B------:R-:W-:Y:S05]  /*0160*/  BRA `(.L_x_0) ;  /* 0x00000000000c7947 */ /* 0x000fea0003800000 */
.L_x_1:
[----:B------:R-:W1:Y:S01]  /*0170*/  LDCU UR4, c[0x0][0xf00] ;  /* 0x0001e000ff0477ac */ /* 0x000e620008000800 */
[----:B------:R-:W-:Y:S01]  /*0180*/  HFMA2 R80, -RZ, RZ, 0, 5.9604644775390625e-08 ;  /* 0x00000001ff507431 */ /* 0x000fe200000001ff */
[----:B-1----:R-:W-:-:S07]  /*0190*/  MOV R41, UR4 ;  /* 0x0000000400297c02 */ /* 0x002fce0008000f00 */
.L_x_0:
[----:B------:R-:W2:Y:S02]  /*01a0*/  LDCU.64 UR4, c[0x0][0xf30] ;  /* 0x0001e600ff0477ac */ /* 0x000ea40008000a00 */
[----:B--2---:R-:W-:-:S04]  /*01b0*/  UISETP.NE.U32.AND UP0, UPT, UR4, URZ, UPT ;  /* 0x000000ff0400728c */ /* 0x004fc8000bf05070 */
[----:B------:R-:W-:-:S09]  /*01c0*/  UISETP.NE.AND.EX UP0, UPT, UR5, URZ, UPT, UP0 ;  /* 0x000000ff0500728c */ /* 0x000fd2000bf05300 */
[----:B------:R-:W-:Y:S05]  /*01d0*/  BRA.U UP0, `(.L_x_2) ;  /* 0x0000000100287547 */ /* 0x000fea000b800000 */
[----:B------:R-:W2:Y:S02]  /*01e0*/  LDCU.64 UR4, c[0x0][0xf28] ;  /* 0x0001e500ff0477ac */ /* 0x000ea40008000a00 */
[----:B--2---:R-:W-:-:S04]  /*01f0*/  UISETP.NE.U32.AND UP0, UPT, UR4, URZ, UPT ;  /* 0x000000ff0400728c */ /* 0x004fc8000bf05070 */
[----:B------:R-:W-:-:S09]  /*0200*/  UISETP.NE.AND.EX UP0, UPT, UR5, URZ, UPT, UP0 ;  /* 0x000000ff0500728c */ /* 0x000fd2000bf05300 */
[----:B------:R-:W-:Y:S05]  /*0210*/  BRA.U !UP0, `(.L_x_3) ;  /* 0x0000000108107547 */ /* 0x000fea000b800000 */
[----:B------:R-:W2:Y:S01]  /*0220*/  LDC.64 R38, c[0x0][0xf28] ;  /* 0x0003ca00ff267b82 */ /* 0x000ea20000000a00 */
[----:B------:R-:W2:Y:S02]  /*0230*/  LDCU.64 UR4, c[0x0][0x358] ;  /* 0x00006b00ff0477ac */ /* 0x000ea40008000a00 */
[----:B--2---:R2:W5:Y:S01]  /*0240*/  LDG.E R38, desc[UR4][R38.64] ;  /* 0x0000000426267981 */ /* 0x004562000c1e1900 */
[----:B------:R-:W-:Y:S05]  /*0250*/  BRA `(.L_x_2) ;  /* 0x0000000000087947 */ /* 0x000fea0003800000 */
.L_x_3:
[----:B------:R-:W2:Y:S02]  /*0260*/  LDCU UR4, c[0x0][0xf20] ;  /* 0x0001e400ff0477ac */ /* 0x000ea40008000800 */
[----:B--2---:R-:W-:Y:S02]  /*0270*/  MOV R38, UR4 ;  /* 0x0000000400267c02 */ /* 0x004fe40008000f00 */
.L_x_2:
[----:B------:R-:W-:Y:S01]  /*0280*/  IMAD.U32 R0, RZ, RZ, UR18 ;  /* 0x00000012ff007e24 */ /* 0x000fe2000f8e00ff */
[----:B------:R-:W-:Y:S04]  /*0290*/  BSSY.RECONVERGENT B0, `(.L_x_4) ;  /* 0x0000015000007945 */ /* 0x000fe80003800200 */
[C---:B------:R-:W-:Y:S02]  /*02a0*/  ISETP.NE.OR P1, PT, R0.reuse, 0x1, !P3 ;  /* 0x000000010000780c */ /* 0x040fe40005f25670 */
[----:B------:R-:W-:-:S11]  /*02b0*/  ISETP.NE.OR P0, PT, R0, 0x3, !P3 ;  /* 0x000000030000780c */ /* 0x000fd60005f05670 */
[----:B------:R-:W-:Y:S05]  /*02c0*/  @P1 BRA `(.L_x_5) ;  /* 0x0000000000441947 */ /* 0x000fea0003800000 */
[----:B------:R-:W3:Y:S02]  /*02d0*/  LDCU.64 UR4, c[0x0][0x348] ;  /* 0x00006900ff0477ac */ /* 0x000ee40008000a00 */
[----:B---3--:R-:W-:Y:S02]  /*02e0*/  UIADD3 UR12, UP4, UPT, UR4, 0x80, URZ ;  /* 0x00000080040c7890 */ /* 0x008fe4000ff9e0ff */
[----:B------:R-:W-:Y:S02]  /*02f0*/  UIADD3 UR10, UP3, UPT, UR4, 0x280, URZ ;  /* 0x00000280040a7890 */ /* 0x000fe4000ff7e0ff */
[----:B------:R-:W-:Y:S02]  /*0300*/  UIADD3 UR8, UP2, UPT, UR4, 0x180, URZ ;  /* 0x0000018004087890 */ /* 0x000fe4000ff5e0ff */
[----:B------:R-:W-:Y:S02]  /*0310*/  UIADD3 UR6, UP1, UPT, UR4, 0x380, URZ ;  /* 0x0000038004067890 */ /* 0x000fe4000ff3e0ff */
[----:B------:R-:W-:-:S02]  /*0320*/  UIADD3 UR4, UP0, UPT, UR4, 0x480, URZ ;  /* 0x0000048004047890 */ /* 0x000fc4000ff1e0ff */
[----:B------:R-:W-:Y:S02]  /*0330*/  UIADD3.X UR13, UPT, UPT, URZ, UR5, URZ, UP4, !UPT ;  /* 0x00000005ff0d7290 */ /* 0x000fe4000a7fe4ff */
[----:B------:R-:W-:Y:S02]  /*0340*/  UIADD3.X UR11, UPT, UPT, URZ, UR5, URZ, UP3, !UPT ;  /* 0x00000005ff0b7290 */ /* 0x000fe40009ffe4ff */
[----:B------:R-:W-:Y:S02]  /*0350*/  UIADD3.X UR9, UPT, UPT, URZ, UR5, URZ, UP2, !UPT ;  /* 0x00000005ff097290 */ /* 0x000fe400097fe4ff */
[----:B------:R-:W-:Y:S02]  /*0360*/  UIADD3.X UR7, UPT, UPT, URZ, UR5, URZ, UP1, !UPT ;  /* 0x00000005ff077290 */ /* 0x000fe40008ffe4ff */
[----:B------:R-:W-:Y:S01]  /*0370*/  UIADD3.X UR5, UPT, UPT, URZ, UR5, URZ, UP0, !UPT ;  /* 0x00000005ff057290 */ /* 0x000fe200087fe4ff */
[----:B------:R3:W-:Y:S02]  /*0380*/  UTMACCTL.PF [UR12] ;  /* 0x000000000c0079b9 */ /* 0x0007e40008040000 */
[----:B------:R3:W-:Y:S02]  /*0390*/  UTMACCTL.PF [UR10] ;  /* 0x000000000a0079b9 */ /* 0x0007e40008040000 */
[----:B------:R3:W-:Y:S02]  /*03a0*/  UTMACCTL.PF [UR8] ;  /* 0x00000000080079b9 */ /* 0x0007e40008040000 */
[----:B------:R3:W-:Y:S02]  /*03b0*/  UTMACCTL.PF [UR6] ;  /* 0x00000000060079b9 */ /* 0x0007e40008040000 */
[----:B------:R3:W-:Y:S02]  /*03c0*/  UTMACCTL.PF [UR4] ;  /* 0x00000000040079b9 */ /* 0x0007e40008040000 */
[----:B---3--:R-:W-:Y:S01]  /*03d0*/  NOP ;  /* 0x0000000000007918 */ /* 0x008fe20000000000 */
.L_x_5:
[----:B------:R-:W-:Y:S05]  /*03e0*/  BSYNC.RECONVERGENT B0 ;  /* 0x0000000000007941 */ /* 0x000fea0003800200 */
.L_x_4:
[----:B------:R-:W-:Y:S04]  /*03f0*/  BSSY.RECONVERGENT B0, `(.L_x_6) ;  /* 0x000000a000007945 */ /* 0x000fe80003800200 */
[----:B------:R-:W-:Y:S05]  /*0400*/  @P0 BRA `(.L_x_7) ;  /* 0x0000000000200947 */ /* 0x000fea0003800000 */
[----:B------:R-:W3:Y:S02]  /*0410*/  LDCU.64 UR4, c[0x0][0x348] ;  /* 0x00006900ff0477ac */ /* 0x000ee40008000a00 */
[----:B---3--:R-:W-:Y:S02]  /*0420*/  UIADD3 UR6, UP1, UPT, UR4, 0xc00, URZ ;  /* 0x00000c0004067890 */ /* 0x008fe4000ff3e0ff */
[----:B------:R-:W-:Y:S02]  /*0430*/  UIADD3 UR4, UP0, UPT, UR4, 0xd00, URZ ;  /* 0x00000d0004047890 */ /* 0x000fe4000ff1e0ff */
[----:B------:R-:W-:Y:S02]  /*0440*/  UIADD3.X UR7, UPT, UPT, URZ, UR5, URZ, UP1, !UPT ;  /* 0x00000005ff077290 */ /* 0x000fe40008ffe4ff */
[----:B------:R-:W-:-:S07]  /*0450*/  UIADD3.X UR5, UPT, UPT, URZ, UR5, URZ, UP0, !UPT ;  /* 0x00000005ff057290 */ /* 0x000fce00087fe4ff */
[----:B------:R3:W-:Y:S02]  /*0460*/  UTMACCTL.PF [UR6] ;  /* 0x00000000060079b9 */ /* 0x0007e40008040000 */
[----:B------:R3:W-:Y:S02]  /*0470*/  UTMACCTL.PF [UR4] ;  /* 0x00000000040079b9 */ /* 0x0007e40008040000 */
[----:B---3--:R-:W-:Y:S01]  /*0480*/  NOP ;  /* 0x0000000000007918 */ /* 0x008fe20000000000 */
.L_x_7:
[----:B------:R-:W-:Y:S05]  /*0490*/  BSYNC.RECONVERGENT B0 ;  /* 0x0000000000007941 */ /* 0x000fea0003800200 */
.L_x_6:
[----:B------:R-:W3:Y:S01]  /*04a0*/  LDCU.64 UR4, c[0x0][0xf08] ;  /* 0x0001e100ff0477ac */ /* 0x000ee20008000a00 */
[----:B------:R-:W-:Y:S02]  /*04b0*/  UISETP.EQ.U32.AND UP2, UPT, UR14, URZ, UPT ;  /* 0x000000ff0e00728c */ /* 0x000fe4000bf42070 */
[----:B---3--:R-:W-:-:S04]  /*04c0*/  UISETP.NE.U32.AND UP0, UPT, UR4, URZ, UPT ;  /* 0x000000ff0400728c */ /* 0x008fc8000bf05070 */
[----:B------:R-:W-:-:S04]  /*04d0*/  UISETP.NE.AND.EX UP1, UPT, UR5, URZ, UPT, UP0 ;  /* 0x000000ff0500728c */ /* 0x000fc8000bf25300 */
[----:B------:R-:W-:Y:S02]  /*04e0*/  UISETP.EQ.OR.EX UP3, UPT, UR15, URZ, !UP1, UP2 ;  /* 0x000000ff0f00728c */ /* 0x000fe4000cf62720 */
[----:B------:R-:W-:Y:S02]  /*04f0*/  UPLOP3.LUT UP2, UPT, UPT, UPT, UPT, 0x80, 0x8 ;  /* 0x000000000008789c */ /* 0x000fe40003f4f070 */
[----:B------:R-:W-:-:S06]  /*0500*/  UP2UR UR4, UPR, URZ, 0x8 ;  /* 0x00000008ff047883 */ /* 0x000fcc0008000000 */
[----:B------:R-:W-:Y:S01]  /*0510*/  MOV R83, UR4 ;  /* 0x0000000400537c02 */ /* 0x000fe20008000f00 */
[----:B------:R-:W-:Y:S06]  /*0520*/  BRA.U !UP3, `(.L_x_8) ;  /* 0x000000010b207547 */ /* 0x000fec000b800000 */
[----:B------:R-:W-:Y:S01]  /*0530*/  UISETP.NE.U32.AND UP2, UPT, UR14, URZ, UPT ;  /* 0x000000ff0e00728c */ /* 0x000fe2000bf45070 */
[----:B-----5:R-:W-:Y:S01]  /*0540*/  FSETP.NEU.AND P0, PT, R41, RZ, PT ;  /* 0x000000ff2900720b */ /* 0x020fe20003f0d000 */
[----:B------:R-:W-:Y:S02]  /*0550*/  USEL UR4, URZ, 0xffffffff, UP1 ;  /* 0xffffffffff047887 */ /* 0x000fe40008800000 */
[----:B------:R-:W-:-:S10]  /*0560*/  UISETP.NE.AND.EX UP2, UPT, UR15, URZ, UPT, UP2 ;  /* 0x000000ff0f00728c */ /* 0x000fd4000bf45320 */
[----:B------:R-:W-:Y:S01]  /*0570*/  VOTEU.ANY UP0, P0 ;  /* 0x0000000000ff7886 */ /* 0x000fe20000000100 */
[----:B------:R-:W-:-:S04]  /*0580*/  @!UP2 USEL UR4, URZ, 0xffffffff, UP0 ;  /* 0xffffffffff04a887 */ /* 0x000fc80008000000 */
[----:B------:R-:W-:-:S04]  /*0590*/  ULOP3.LUT UR4, UR4, 0x1, URZ, 0xc0, !UPT ;  /* 0x0000000104047892 */ /* 0x000fc8000f8ec0ff */
[----:B------:R-:W-:-:S11]  /*05a0*/  UISETP.NE.U32.AND UP2, UPT, UR4, 0x1, UPT ;  /* 0x000000010400788c */ /* 0x000fd6000bf45070 */
.L_x_8:
[----:B------:R-:W3:Y:S02]  /*05b0*/  SHFL.IDX PT, R0, R81, RZ, 0x1f ;  /* 0x00001fff51007589 */ /* 0x000ee400000e0000 */
[----:B---3--:R-:W-:-:S13]  /*05c0*/  ISETP.NE.AND P0, PT, R0, RZ, PT ;  /* 0x000000ff0000720c */ /* 0x008fda0003f05270 */
[----:B------:R-:W-:Y:S05]  /*05d0*/  @P0 BRA `(.L_x_9) ;  /* 0x0000000000780947 */ /* 0x000fea0003800000 */
[----:B------:R-:W-:Y:S01]  /*05e0*/  ELECT P0, URZ, PT ;  /* 0x0000000000ff782f */ /* 0x000fe20003800000 */
[----:B------:R-:W-:-:S12]  /*05f0*/  BSSY.RECONVERGENT B0, `(.L_x_9) ;  /* 0x000001c000007945 */ /* 0x000fd80003800200 */
[----:B------:R-:W-:Y:S05]  /*0600*/  @!P0 BRA `(.L_x_10) ;  /* 0x0000000000688947 */ /* 0x000fea0003800000 */
[----:B------:R-:W-:Y:S01]  /*0610*/  UMOV UR4, 0x400 ;  /* 0x0000040000047882 */ /* 0x000fe20000000000 */
[----:B------:R-:W-:Y:S01]  /*0620*/  UMOV UR6, 0x1 ;  /* 0x0000000100067882 */ /* 0x000fe20000000000 */
[----:B------:R-:W-:Y:S02]  /*0630*/  ULEA UR4, UR54, UR4, 0x18 ;  /* 0x0000000436047291 */ /* 0x000fe4000f8ec0ff */
[----:B------:R-:W-:-:S04]  /*0640*/  UIADD3 UR6, UPT, UPT, -UR6, 0x100000, URZ ;  /* 0x0010000006067890 */ /* 0x000fc8000fffe1ff */
[----:B------:R-:W-:Y:S02]  /*0650*/  USHF.L.U32 UR7, UR6, 0xb, URZ ;  /* 0x0000000b06077899 */ /* 0x000fe400080006ff */
[----:B------:R-:W-:Y:S01]  /*0660*/  USHF.L.U32 UR6, UR6, 0x1, URZ ;  /* 0x0000000106067899 */ /* 0x000fe200080006ff */
[----:B------:R-:W3:Y:S11]  /*0670*/  FENCE.VIEW.ASYNC.S ;  /* 0x00000000000073c6 */ /* 0x000ef60000000000 */
[----:B---3--:R3:W4:Y:S01]  /*0680*/  SYNCS.EXCH.64 URZ, [UR4], UR6 ;  /* 0x0000000604ff75b2 */ /* 0x0087220008000100 */
[----:B------:R3:W1:Y:S01]  /*0690*/  SYNCS.EXCH.64 URZ, [UR4+0x48], UR6 ;  /* 0x0000480604ff75b2 */ /* 0x0006620008000100 */
        /* <DEDUP_REMOVED lines=15> */
[----:B------:R3:W1:Y:S02]  /*0790*/  SYNCS.EXCH.64 URZ, [UR4+0x88], UR6 ;  /* 0x0000880604ff75b2 */ /* 0x0006640008000100 */
[----:B---3--:R-:W-:Y:S01]  /*07a0*/  NOP ;  /* 0x0000000000007918 */ /* 0x008fe20000000000 */
.L_x_10:
[----:B------:R-:W-:Y:S05]  /*07b0*/  BSYNC.RECONVERGENT B0 ;  /* 0x0000000000007941 */ /* 0x000fea0003800200 */
.L_x_9:
[----:B------:R-:W3:Y:S01]  /*07c0*/  SHFL.IDX PT, R0, R81, RZ, 0x1f ;  /* 0x00001fff51007589 */ /* 0x000ee200000e0000 */
[----:B------:R-:W-:Y:S01]  /*07d0*/  NOP ;  /* 0x0000000000007918 */ /* 0x000fe20000000000 */
[----:B---3--:R-:W-:-:S13]  /*07e0*/  ISETP.NE.AND P0, PT, R0, 0x1, PT ;  /* 0x000000010000780c */ /* 0x008fda0003f05270 */
[----:B------:R-:W-:Y:S05]  /*07f0*/  @P0 BRA `(.L_x_11) ;  /* 0x0000000000540947 */ /* 0x000fea0003800000 */
[----:B------:R-:W-:Y:S01]  /*0800*/  UMOV UR4, 0x400 ;  /* 0x0000040000047882 */ /* 0x000fe20000000000 */
[----:B------:R-:W-:Y:S01]  /*0810*/  UMOV UR8, 0x20 ;  /* 0x0000002000087882 */ /* 0x000fe20000000000 */
[----:B------:R-:W-:Y:S01]  /*0820*/  UMOV UR6, 0x80 ;  /* 0x0000008000067882 */ /* 0x000fe20000000000 */
[----:B------:R-:W-:Y:S02]  /*0830*/  ULEA UR4, UR54, UR4, 0x18 ;  /* 0x0000000436047291 */ /* 0x000fe4000f8ec0ff */
[----:B------:R-:W-:-:S04]  /*0840*/  UIADD3 UR8, UPT, UPT, -UR8, 0x100000, URZ ;  /* 0x0010000008087890 */ /* 0x000fc8000fffe1ff */
[----:B------:R-:W-:Y:S02]  /*0850*/  USHF.L.U32 UR9, UR8, 0xb, URZ ;  /* 0x0000000b08097899 */ /* 0x000fe400080006ff */
[----:B------:R-:W-:Y:S02]  /*0860*/  USHF.L.U32 UR8, UR8, 0x1, URZ ;  /* 0x0000000108087899 */ /* 0x000fe400080006ff */
[----:B------:R-:W-:-:S04]  /*0870*/  UIADD3 UR6, UPT, UPT, -UR6, 0x100000, URZ ;  /* 0x0010000006067890 */ /* 0x000fc8000fffe1ff */
[----:B------:R-:W-:Y:S02]  /*0880*/  USHF.L.U32 UR7, UR6, 0xb, URZ ;  /* 0x0000000b06077899 */ /* 0x000fe400080006ff */
[----:B------:R-:W-:Y:S01]  /*0890*/  USHF.L.U32 UR6, UR6, 0x1, URZ ;  /* 0x0000000106067899 */ /* 0x000fe200080006ff */
[----:B------:R-:W-:Y:S01]  /*08a0*/  ELECT P0, URZ, PT ;  /* 0x0000000000ff782f */ /* 0x000fe20003800000 */
[----:B------:R-:W3:Y:S02]  /*08b0*/  FENCE.VIEW.ASYNC.S ;  /* 0x00000000000073c6 */ /* 0x000ee40000000000 */
[----:B---3--:R3:W1:Y:S08]  /*08c0*/  SYNCS.EXCH.64 URZ, [UR4+0x90], UR8 ;  /* 0x0000900804ff75b2 */ /* 0x0086700008000100 */
[----:B------:R3:W1:Y:S01]  /*08d0*/  SYNCS.EXCH.64 URZ, [UR4+0xb0], UR6 ;  /* 0x0000b00604ff75b2 */ /* 0x0006620008000100 */
[----:B------:R3:W1:Y:S01]  /*08e0*/  SYNCS.EXCH.64 URZ, [UR4+0x98], UR8 ;  /* 0x0000980804ff75b2 */ /* 0x0006620008000100 */
[----:B------:R3:W1:Y:S01]  /*08f0*/  SYNCS.EXCH.64 URZ, [UR4+0xb8], UR6 ;  /* 0x0000b80604ff75b2 */ /* 0x0006620008000100 */
[----:B------:R3:W1:Y:S01]  /*0900*/  SYNCS.EXCH.64 URZ, [UR4+0xa0], UR8 ;  /* 0x0000a00804ff75b2 */ /* 0x0006620008000100 */
[----:B------:R3:W1:Y:S01]  /*0910*/  SYNCS.EXCH.64 URZ, [UR4+0xc0], UR6 ;  /* 0x0000c00604ff75b2 */ /* 0x0006620008000100 */
[----:B------:R3:W1:Y:S01]  /*0920*/  SYNCS.EXCH.64 URZ, [UR4+0xa8], UR8 ;  /* 0x0000a80804ff75b2 */ /* 0x0006620008000100 */
[----:B------:R3:W1:Y:S01]  /*0930*/  SYNCS.EXCH.64 URZ, [UR4+0xc8], UR6 ;  /* 0x0000c80604ff75b2 */ /* 0x0006620008000100 */
[----:B------:R-:W-:Y:S01]  /*0940*/  NOP ;  /* 0x0000000000007918 */ /* 0x000fe20000000000 */
.L_x_11:
[----:B------:R-:W2:Y:S01]  /*0950*/  SHFL.IDX PT, R0, R81, RZ, 0x1f ;  /* 0x00001fff51007589 */ /* 0x000ea200000e0000 */
[----:B------:R-:W-:Y:S01]  /*0960*/  NOP ;  /* 0x0000000000007918 */ /* 0x000fe20000000000 */
[----:B--2---:R-:W-:-:S13]  /*0970*/  ISETP.NE.AND P0, PT, R0, 0x3, PT ;  /* 0x000000030000780c */ /* 0x004fda0003f05270 */
[----:B------:R-:W-:Y:S05]  /*0980*/  @P0 BRA `(.L_x_12) ;  /* 0x00000000002c0947 */ /* 0x000fea0003800000 */
[----:B---3--:R-:W-:Y:S01]  /*0990*/  UMOV UR6, 0x400 ;  /* 0x0000040000067882 */ /* 0x008fe20000000000 */
[----:B------:R-:W-:Y:S01]  /*09a0*/  UMOV UR4, 0x20 ;  /* 0x0000002000047882 */ /* 0x000fe20000000000 */
[----:B------:R-:W-:Y:S02]  /*09b0*/  ULEA UR6, UR54, UR6, 0x18 ;  /* 0x0000000636067291 */ /* 0x000fe4000f8ec0ff */
[----:B------:R-:W-:-:S04]  /*09c0*/  UIADD3 UR4, UPT, UPT, -UR4, 0x100000, URZ ;  /* 0x0010000004047890 */ /* 0x000fc8000fffe1ff */
[----:B------:R-:W-:Y:S02]  /*09d0*/  USHF.L.U32 UR5, UR4, 0xb, URZ ;  /* 0x0000000b04057899 */ /* 0x000fe400080006ff */
[----:B------:R-:W-:Y:S01]  /*09e0*/  USHF.L.U32 UR4, UR4, 0x1, URZ ;  /* 0x0000000104047899 */ /* 0x000fe200080006ff */
[----:B------:R-:W-:Y:S01]  /*09f0*/  ELECT P0, URZ, PT ;  /* 0x0000000000ff782f */ /* 0x000fe20003800000 */
[----:B------:R-:W2:Y:S10]  /*0a00*/  FENCE.VIEW.ASYNC.S ;  /* 0x00000000000073c6 */ /* 0x000eb40000000000 */
[----:B--2---:R2:W3:Y:S01]  /*0a10*/  SYNCS.EXCH.64 URZ, [UR6+0xd0], UR4 ;  /* 0x0000d00406ff75b2 */ /* 0x0044e20008000100 */
[----:B------:R2:W1:Y:S01]  /*0a20*/  SYNCS.EXCH.64 URZ, [UR6+0xd8], UR4 ;  /* 0x0000d80406ff75b2 */ /* 0x0004620008000100 */
[----:B------:R-:W-:Y:S01]  /*0a30*/  NOP ;  /* 0x0000000000007918 */ /* 0x000fe20000000000 */
.L_x_12:
[----:B------:R-:W4:Y:S01]  /*0a40*/  SHFL.IDX PT, R0, R81, RZ, 0x1f ;  /* 0x00001fff51007589 */ /* 0x000f2200000e0000 */
[----:B------:R-:W-:Y:S01]  /*0a50*/  NOP ;  /* 0x0000000000007918 */ /* 0x000fe20000000000 */
[----:B----4-:R-:W-:-:S13]  /*0a60*/  ISETP.NE.AND P0, PT, R0, 0x4, PT ;  /* 0x000000040000780c */ /* 0x010fda0003f05270 */
[----:B------:R-:W-:Y:S05]  /*0a70*/  @P0 BRA `(.L_x_13) ;  /* 0x0000000000480947 */ /* 0x000fea0003800000 */
[----:B--23--:R-:W-:Y:S01]  /*0a80*/  UMOV UR4, 0x1e0 ;  /* 0x000001e000047882 */ /* 0x00cfe20000000000 */
[----:B------:R-:W-:Y:S01]  /*0a90*/  UMOV UR6, 0x400 ;  /* 0x0000040000067882 */ /* 0x000fe20000000000 */
[----:B------:R-:W-:Y:S01]  /*0aa0*/  USEL UR4, UR4, 0x1a0, UP2 ;  /* 0x000001a004047887 */ /* 0x000fe20009000000 */
        /* <DEDUP_REMOVED lines=9> */
[----:B------:R-:W2:Y:S02]  /*0b40*/  FENCE.VIEW.ASYNC.S ;  /* 0x00000000000073c6 */ /* 0x000ea40000000000 */
[----:B--2---:R4:W2:Y:S08]  /*0b50*/  SYNCS.EXCH.64 URZ, [UR6+0xe0], UR8 ;  /* 0x0000e00806ff75b2 */ /* 0x0048b00008000100 */
[----:B------:R4:W3:Y:S01]  /*0b60*/  SYNCS.EXCH.64 URZ, [UR6+0xf0], UR4 ;  /* 0x0000f00406ff75b2 */ /* 0x0008e20008000100 */
[----:B------:R4:W1:Y:S01]  /*0b70*/  SYNCS.EXCH.64 URZ, [UR6+0xe8], UR8 ;  /* 0x0000e80806ff75b2 */ /* 0x0008620008000100 */
[----:B------:R4:W1:Y:S02]  /*0b80*/  SYNCS.EXCH.64 URZ, [UR6+0xf8], UR4 ;  /* 0x0000f80406ff75b2 */ /* 0x0008640008000100 */
[----:B----4-:R-:W-:Y:S01]  /*0b90*/  NOP ;  /* 0x0000000000007918 */ /* 0x010fe20000000000 */
.L_x_13:
[----:B------:R-:W4:Y:S01]  /*0ba0*/  SHFL.IDX PT, R0, R81, RZ, 0x1f ;  /* 0x00001fff51007589 */ /* 0x000f2200000e0000 */
[----:B------:R-:W-:Y:S01]  /*0bb0*/  NOP ;  /* 0x0000000000007918 */ /* 0x000fe20000000000 */
[----:B----4-:R-:W-:-:S13]  /*0bc0*/  ISETP.NE.AND P0, PT, R0, 0x5, PT ;  /* 0x000000050000780c */ /* 0x010fda0003f05270 */
[----:B------:R-:W-:Y:S05]  /*0bd0*/  @P0 BRA `(.L_x_14) ;  /* 0x0000000000440947 */ /* 0x000fea0003800000 */
[----:B--23--:R-:W-:Y:S01]  /*0be0*/  UMOV UR4, 0x400 ;  /* 0x0000040000047882 */ /* 0x00cfe20000000000 */
        /* <DEDUP_REMOVED lines=16> */
.L_x_14:
[----:B------:R-:W4:Y:S01]  /*0cf0*/  SHFL.IDX PT, R0, R81, RZ, 0x1f ;  /* 0x00001fff51007589 */ /* 0x000f2200000e0000 */
[----:B------:R-:W-:Y:S01]  /*0d00*/  ISETP.NE.OR P1, PT, RZ, UR18, !P3 ;  /* 0x00000012ff007c0c */ /* 0x000fe2000df25670 */
[----:B------:R-:W-:Y:S01]  /*0d10*/  NOP ;  /* 0x0000000000007918 */ /* 0x000fe20000000000 */
[----:B----4-:R-:W-:-:S13]  /*0d20*/  ISETP.NE.AND P0, PT, R0, 0x3, PT ;  /* 0x000000030000780c */ /* 0x010fda0003f05270 */
[----:B------:R-:W-:Y:S05]  /*0d30*/  @P0 BRA `(.L_x_15) ;  /* 0x0000000000340947 */ /* 0x000fea0003800000 */
[----:B--23--:R-:W-:Y:S01]  /*0d40*/  UMOV UR4, 0x400 ;  /* 0x0000040000047882 */ /* 0x00cfe20000000000 */
[----:B------:R-:W-:Y:S01]  /*0d50*/  UMOV UR6, 0x20 ;  /* 0x0000002000067882 */ /* 0x000fe20000000000 */
[----:B------:R-:W-:Y:S02]  /*0d60*/  ULEA UR4, UR54, UR4, 0x18 ;  /* 0x0000000436047291 */ /* 0x000fe4000f8ec0ff */
[----:B------:R-:W-:-:S04]  /*0d70*/  UIADD3 UR6, UPT, UPT, -UR6, 0x100000, URZ ;  /* 0x0010000006067890 */ /* 0x000fc8000fffe1ff */
[----:B------:R-:W-:Y:S02]  /*0d80*/  USHF.L.U32 UR7, UR6, 0xb, URZ ;  /* 0x0000000b06077899 */ /* 0x000fe400080006ff */
[----:B------:R-:W-:Y:S01]  /*0d90*/  USHF.L.U32 UR6, UR6, 0x1, URZ ;  /* 0x0000000106067899 */ /* 0x000fe200080006ff */
[----:B------:R-:W-:Y:S01]  /*0da0*/  ELECT P0, URZ, PT ;  /* 0x0000000000ff782f */ /* 0x000fe20003800000 */
[----:B------:R-:W2:Y:S10]  /*0db0*/  FENCE.VIEW.ASYNC.S ;  /* 0x00000000000073c6 */ /* 0x000eb40000000000 */
[----:B--2---:R4:W2:Y:S01]  /*0dc0*/  SYNCS.EXCH.64 URZ, [UR4+0x120], UR6 ;  /* 0x0001200604ff75b2 */ /* 0x0048a20008000100 */
[----:B------:R4:W3:Y:S01]  /*0dd0*/  SYNCS.EXCH.64 URZ, [UR4+0x130], UR6 ;  /* 0x0001300604ff75b2 */ /* 0x0008e20008000100 */
[----:B------:R4:W1:Y:S01]  /*0de0*/  SYNCS.EXCH.64 URZ, [UR4+0x128], UR6 ;  /* 0x0001280604ff75b2 */ /* 0x0008620008000100 */
[----:B------:R4:W1:Y:S02]  /*0df0*/  SYNCS.EXCH.64 URZ, [UR4+0x138], UR6 ;  /* 0x0001380604ff75b2 */ /* 0x0008640008000100 */
[----:B----4-:R-:W-:Y:S01]  /*0e00*/  NOP ;  /* 0x0000000000007918 */ /* 0x010fe20000000000 */
.L_x_15:
[----:B------:R-:W-:Y:S01]  /*0e10*/  VOTEU.ALL UP0, P1 ;  /* 0x0000000000ff7886 */ /* 0x000fe20000800000 */
[----:B--23--:R-:W-:Y:S01]  /*0e20*/  UMOV UR4, 0x20 ;  /* 0x0000002000047882 */ /* 0x00cfe20000000000 */
[----:B------:R-:W2:Y:S01]  /*0e30*/  LDCU UR7, c[0x0][0x36c] ;  /* 0x00006d80ff0777ac */ /* 0x000ea20008000800 */
[----:B------:R-:W-:Y:S01]  /*0e40*/  NOP ;  /* 0x0000000000007918 */ /* 0x000fe20000000000 */
[----:B------:R-:W-:Y:S01]  /*0e50*/  LOP3.LUT R0, R94, 0x1f, RZ, 0xc0, !PT ;  /* 0x0000001f5e007812 */ /* 0x000fe200078ec0ff */
[----:B------:R-:W-:Y:S01]  /*0e60*/  @!UP0 UMOV UR6, 0x400 ;  /* 0x0000040000068882 */ /* 0x000fe20000000000 */
[----:B------:R-:W-:-:S04]  /*0e70*/  @!UP0 UIADD3 UR4, UPT, UPT, -UR4, 0x100000, URZ ;  /* 0x0010000004048890 */ /* 0x000fc8000fffe1ff */
[----:B------:R-:W-:Y:S02]  /*0e80*/  @!UP0 USHF.L.U32 UR5, UR4, 0xb, URZ ;  /* 0x0000000b04058899 */ /* 0x000fe400080006ff */
[----:B------:R-:W-:Y:S02]  /*0e90*/  @!UP0 USHF.L.U32 UR4, UR4, 0x1, URZ ;  /* 0x0000000104048899 */ /* 0x000fe400080006ff */
[----:B------:R-:W-:Y:S01]  /*0ea0*/  @!UP0 ULEA UR6, UR54, UR6, 0x18 ;  /* 0x0000000636068291 */ /* 0x000fe2000f8ec0ff */
[----:B------:R-:W-:Y:S01]  /*0eb0*/  VOTEU.ALL UP0, P1 ;  /* 0x0000000000ff7886 */ /* 0x000fe20000800000 */
[----:B------:R-:W-:Y:S02]  /*0ec0*/  UISETP.NE.AND UP5, UPT, UR18, URZ, UPT ;  /* 0x000000ff1200728c */ /* 0x000fe4000bfa5270 */
[----:B--2---:R-:W-:Y:S01]  /*0ed0*/  UISETP.EQ.U32.AND UP6, UPT, UR7, 0x1, UPT ;  /* 0x000000010700788c */ /* 0x004fe2000bfc2070 */
[----:B------:R-:W2:Y:S07]  /*0ee0*/  FENCE.VIEW.ASYNC.S ;  /* 0x00000000000073c6 */ /* 0x000eae0000000000 */
[----:B--2---:R2:W3:Y:S01]  /*0ef0*/  @!UP0 SYNCS.EXCH.64 URZ, [UR6+0x140], UR4 ;  /* 0x0001400406ff85b2 */ /* 0x0044e20008000100 */
[----:B------:R-:W-:Y:S05]  /*0f00*/  BRA.U !UP6, `(.L_x_16) ;  /* 0x000000010e087547 */ /* 0x000fea000b800000 */
[----:B-1-3--:R-:W-:Y:S01]  /*0f10*/  UCGABAR_ARV ;  /* 0x00000000000079c7 */ /* 0x00afe20008000000 */
[----:B------:R-:W-:Y:S05]  /*0f20*/  BRA `(.L_x_17) ;  /* 0x0000000000047947 */ /* 0x000fea0003800000 */
.L_x_16:
[----:B-1-3--:R-:W-:Y:S01]  /*0f30*/  NOP ;  /* 0x0000000000007918 */ /* 0x00afe20000000000 */
.L_x_17:
[----:B------:R-:W1:Y:S01]  /*0f40*/  S2UR UR28, SR_CTAID.X ;  /* 0x00000000001c79c3 */ /* 0x000e620000002500 */
[----:B------:R-:W-:-:S05]  /*0f50*/  CS2R.32 R82, SR_CgaSize ;  /* 0x0000000000527805 */ /* 0x000fca0000008a00 */
[----:B------:R-:W-:-:S05]  /*0f60*/  IMAD R82, R82, -0xa0, RZ ;  /* 0xffffff6052527824 */ /* 0x000fca00078e02ff */
[----:B--2---:R-:W-:-:S14]  /*0f70*/  R2UR UR5, R82 ;  /* 0x00000000520572ca */ /* 0x004fdc00000e0000 */
[----:B------:R-:W2:Y:S01]  /*0f80*/  LDCU UR5, c[0x0][UR5+0x2b0] ;  /* 0x00005600050577ac */ /* 0x000ea20008000800 */
[----:B------:R-:W-:-:S05]  /*0f90*/  CS2R.32 R82, SR_CgaSize ;  /* 0x0000000000527805 */ /* 0x000fca0000008a00 */
[----:B------:R-:W-:-:S05]  /*0fa0*/  IMAD R82, R82, -0xa0, RZ ;  /* 0xffffff6052527824 */ /* 0x000fca00078e02ff */
[----:B------:R-:W-:-:S14]  /*0fb0*/  R2UR UR4, R82 ;  /* 0x00000000520472ca */ /* 0x000fdc00000e0000 */
[----:B------:R-:W3:Y:S01]  /*0fc0*/  LDCU UR4, c[0x0][UR4+0x2b4] ;  /* 0x00005680040477ac */ /* 0x000ee20008000800 */
[----:B------:R-:W4:Y:S01]  /*0fd0*/  S2UR UR7, SR_CTAID.Y ;  /* 0x00000000000779c3 */ /* 0x000f220000002600 */
[----:B------:R-:W-:-:S05]  /*0fe0*/  CS2R.32 R82, SR_CgaSize ;  /* 0x0000000000527805 */ /* 0x000fca0000008a00 */
[----:B------:R-:W-:-:S05]  /*0ff0*/  IMAD R82, R82, -0xa0, RZ ;  /* 0xffffff6052527824 */ /* 0x000fca00078e02ff */
[----:B------:R-:W-:-:S14]  /*1000*/  R2UR UR8, R82 ;  /* 0x00000000520872ca */ /* 0x000fdc00000e0000 */
[----:B------:R-:W3:Y:S01]  /*1010*/  LDCU UR8, c[0x0][UR8+0x2a4] ;  /* 0x00005480080877ac */ /* 0x000ee20008000800 */
[----:B------:R-:W3:Y:S01]  /*1020*/  LDCU UR19, c[0x0][0x11a4] ;  /* 0x00023480ff1377ac */ /* 0x000ee20008000800 */
[----:B------:R-:W1:Y:S01]  /*1030*/  S2UR UR44, SR_CTAID.Z ;  /* 0x00000000002c79c3 */ /* 0x000e620000002700 */
[----:B------:R-:W-:-:S05]  /*1040*/  CS2R.32 R82, SR_CgaSize ;  /* 0x0000000000527805 */ /* 0x000fca0000008a00 */
[----:B------:R-:W-:-:S05]  /*1050*/  IMAD R82, R82, -0xa0, RZ ;  /* 0xffffff6052527824 */ /* 0x000fca00078e02ff */
[----:B------:R-:W-:-:S14]  /*1060*/  R2UR UR63, R82 ;  /* 0x00000000523f72ca */ /* 0x000fdc00000e0000 */
[----:B------:R-:W3:Y:S01]  /*1070*/  LDCU UR63, c[0x0][UR63+0x2a0] ;  /* 0x000054003f3f77ac */ /* 0x000ee20008000800 */
[----:B------:R-:W3:Y:S01]  /*1080*/  LDCU UR39, c[0x0][0x11a4] ;  /* 0x00023480ff2777ac */ /* 0x000ee20008000800 */
[----:B-1----:R-:W-:Y:S01]  /*1090*/  I2FP.F32.U32 R3, UR28 ;  /* 0x0000001c00037c45 */ /* 0x002fe20008201000 */
[----:B------:R-:W1:Y:S04]  /*10a0*/  LDCU UR24, c[0x0][0x11b0] ;  /* 0x00023600ff1877ac */ /* 0x000e680008000800 */
[----:B--2---:R-:W-:Y:S01]  /*10b0*/  FMUL R3, R3, UR5 ;  /* 0x0000000503037c20 */ /* 0x004fe20008400000 */
[----:B------:R-:W-:Y:S01]  /*10c0*/  USHF.L.U32 UR21, UR54, 0x9, URZ ;  /* 0x0000000936157899 */ /* 0x000fe200080006ff */
[----:B----4-:R-:W-:Y:S01]  /*10d0*/  I2FP.F32.U32 R2, UR7 ;  /* 0x0000000700027c45 */ /* 0x010fe20008201000 */
[----:B------:R-:W-:-:S03]  /*10e0*/  ULOP3.LUT UR57, UR28, 0x1, URZ, 0xc0, !UPT ;  /* 0x000000011c397892 */ /* 0x000fc6000f8ec0ff */
[----:B------:R-:W2:Y:S01]  /*10f0*/  F2I.U32.TRUNC.NTZ R3, R3 ;  /* 0x0000000300037305 */ /* 0x000ea2000020f000 */
[----:B---3--:R-:W-:Y:S01]  /*1100*/  UISETP.GE.AND UP3, UPT, UR19, 0x1, UPT ;  /* 0x000000011300788c */ /* 0x008fe2000bf66270 */
[----:B------:R-:W-:Y:S01]  /*1110*/  FMUL R2, R2, UR4 ;  /* 0x0000000402027c20 */ /* 0x000fe20008400000 */
[----:B------:R-:W-:-:S05]  /*1120*/  UMOV UR20, UR7 ;  /* 0x0000000700147c82 */ /* 0x000fca0008000000 */
[----:B------:R-:W3:Y:S01]  /*1130*/  F2I.U32.TRUNC.NTZ R2, R2 ;  /* 0x0000000200027305 */ /* 0x000ee2000020f000 */
[----:B--2---:R-:W-:Y:S02]  /*1140*/  R2UR UR4, R3 ;  /* 0x00000000030472ca */ /* 0x004fe400000e0000 */
[----:B------:R-:W-:Y:S02]  /*1150*/  PRMT R3, RZ, 0x7610, R3 ;  /* 0x00007610ff037816 */ /* 0x000fe40000000003 */
[----:B---3--:R-:W-:Y:S02]  /*1160*/  R2UR UR6, R2 ;  /* 0x00000000020672ca */ /* 0x008fe400000e0000 */
[----:B------:R-:W-:-:S07]  /*1170*/  PRMT R2, RZ, 0x7610, R2 ;  /* 0x00007610ff027816 */ /* 0x000fce0000000002 */
[----:B------:R-:W-:-:S04]  /*1180*/  UIADD3 UR5, UPT, UPT, -UR4, URZ, URZ ;  /* 0x000000ff04057290 */ /* 0x000fc8000fffe1ff */
[----:B------:R-:W-:Y:S02]  /*1190*/  UIMAD UR63, UR63, UR5, UR28 ;  /* 0x000000053f3f72a4 */ /* 0x000fe4000f8e021c */
[----:B------:R-:W-:-:S04]  /*11a0*/  UIADD3 UR4, UPT, UPT, -UR6, URZ, URZ ;  /* 0x000000ff06047290 */ /* 0x000fc8000fffe1ff */
[----:B------:R-:W-:-:S06]  /*11b0*/  UIMAD UR4, UR8, UR4, UR7 ;  /* 0x00000004080472a4 */ /* 0x000fcc000f8e0207 */
[----:B------:R-:W-:Y:S01]  /*11c0*/  IMAD.U32 R82, RZ, RZ, UR4 ;  /* 0x00000004ff527e24 */ /* 0x000fe2000f8e00ff */
[----:B-1----:R-:W-:Y:S06]  /*11d0*/  BRA.U UP5, `(.L_x_18) ;  /* 0x00000001052c7547 */ /* 0x002fec000b800000 */
[----:B------:R-:W-:Y:S01]  /*11e0*/  R2UR UR4, R82 ;  /* 0x00000000520472ca */ /* 0x000fe200000e0000 */
[----:B------:R-:W-:-:S12]  /*11f0*/  UMOV UR7, 0x3 ;  /* 0x0000000300077882 */ /* 0x000fd80000000000 */
[----:B------:R-:W-:Y:S02]  /*1200*/  UISETP.NE.AND UP0, UPT, UR4, URZ, UPT ;  /* 0x000000ff0400728c */ /* 0x000fe4000bf05270 */
[----:B------:R-:W-:Y:S02]  /*1210*/  ULOP3.LUT UR4, UR63, 0xfffffffe, URZ, 0xc0, !UPT ;  /* 0xfffffffe3f047892 */ /* 0x000fe4000f8ec0ff */
[----:B------:R-:W-:Y:S02]  /*1220*/  UISETP.LT.U32.OR UP0, UPT, UR63, 0x2, !UP0 ;  /* 0x000000023f00788c */ /* 0x000fe4000c701470 */
[----:B------:R-:W-:Y:S02]  /*1230*/  USHF.L.U32 UR4, UR7, UR4, URZ ;  /* 0x0000000407047299 */ /* 0x000fe400080006ff */
[----:B------:R-:W-:Y:S02]  /*1240*/  USEL UR6, URZ, 0x1, !UP0 ;  /* 0x00000001ff067887 */ /* 0x000fe4000c000000 */
[----:B------:R-:W-:-:S02]  /*1250*/  USEL UR5, URZ, 0x2, !UP0 ;  /* 0x00000002ff057887 */ /* 0x000fc4000c000000 */
[----:B------:R-:W-:Y:S02]  /*1260*/  IMAD.U32 R2, RZ, RZ, UR4 ;  /* 0x00000004ff027e24 */ /* 0x000fe4000f8e00ff */
[----:B------:R-:W-:-:S06]  /*1270*/  UIADD3 UR5, UPT, UPT, UR6, UR5, URZ ;  /* 0x0000000506057290 */ /* 0x000fcc000fffe0ff */
[----:B------:R-:W-:Y:S02]  /*1280*/  MOV R3, UR5 ;  /* 0x0000000500037c02 */ /* 0x000fe40008000f00 */
.L_x_18:
[----:B------:R-:W-:Y:S05]  /*1290*/  BRA.U !UP3, `(.L_x_19) ;  /* 0x000000010bd07547 */ /* 0x000fea000b800000 */
[----:B------:R-:W1:Y:S01]  /*12a0*/  LDCU.128 UR12, c[0x0][0x1190] ;  /* 0x00023200ff0c77ac */ /* 0x000e620008000c00 */
[----:B------:R-:W2:Y:S01]  /*12b0*/  LDCU UR6, c[0x0][0x370] ;  /* 0x00006e00ff0677ac */ /* 0x000ea20008000800 */
[----:B------:R-:W3:Y:S01]  /*12c0*/  LDCU UR7, c[0x0][0x374] ;  /* 0x00006e80ff0777ac */ /* 0x000ee20008000800 */
[----:B------:R-:W4:Y:S01]  /*12d0*/  LDCU UR22, c[0x0][0x118c] ;  /* 0x00023180ff1677ac */ /* 0x000f220008000800 */
[----:B------:R-:W4:Y:S01]  /*12e0*/  LDCU UR23, c[0x0][0x11a0] ;  /* 0x00023400ff1777ac */ /* 0x000f220008000800 */
[----:B------:R-:W4:Y:S01]  /*12f0*/  LDCU.64 UR8, c[0x0][0x11a8] ;  /* 0x00023500ff0877ac */ /* 0x000f220008000a00 */
[----:B-1----:R-:W-:Y:S02]  /*1300*/  UISETP.NE.AND UP4, UPT, UR14, 0x1, UPT ;  /* 0x000000010e00788c */ /* 0x002fe4000bf85270 */
[----:B---3--:R-:W-:Y:S02]  /*1310*/  UIMAD.WIDE.U32 UR10, UR7, UR15, URZ ;  /* 0x0000000f070a72a5 */ /* 0x008fe4000f8e00ff */
[----:B--2---:R-:W-:-:S02]  /*1320*/  UIMAD.WIDE.U32 UR16, UR6, UR12, URZ ;  /* 0x0000000c061072a5 */ /* 0x004fc4000f8e00ff */
[----:B----4-:R-:W-:Y:S02]  /*1330*/  UISETP.NE.AND UP0, UPT, UR22, 0x1, UPT ;  /* 0x000000011600788c */ /* 0x010fe4000bf05270 */
[----:B------:R-:W-:Y:S01]  /*1340*/  UIMAD.WIDE.U32 UR4, UR28, UR12, URZ ;  /* 0x0000000c1c0472a5 */ /* 0x000fe2000f8e00ff */
[----:B------:R-:W-:Y:S02]  /*1350*/  UMOV UR10, UR11 ;  /* 0x0000000b000a7c82 */ /* 0x000fe40008000000 */
[----:B------:R-:W-:Y:S01]  /*1360*/  UMOV UR16, UR17 ;  /* 0x0000001100107c82 */ /* 0x000fe20008000000 */
[----:B------:R-:W-:Y:S02]  /*1370*/  @UP4 USHF.R.U32.HI UR7, URZ, UR23, UR10 ;  /* 0x00000017ff074299 */ /* 0x000fe4000801160a */
[----:B------:R-:W-:Y:S02]  /*1380*/  UISETP.NE.AND UP3, UPT, UR19, 0x1, UPT ;  /* 0x000000011300788c */ /* 0x000fe4000bf65270 */
[----:B------:R-:W-:-:S02]  /*1390*/  USHF.R.U32.HI UR5, URZ, UR13, UR5 ;  /* 0x0000000dff057299 */ /* 0x000fc40008011605 */
[----:B------:R-:W-:Y:S02]  /*13a0*/  @UP0 USHF.R.U32.HI UR6, URZ, UR13, UR16 ;  /* 0x0000000dff060299 */ /* 0x000fe40008011610 */
[----:B------:R-:W-:Y:S02]  /*13b0*/  UIMAD.WIDE.U32 UR12, UR20, UR15, URZ ;  /* 0x0000000f140c72a5 */ /* 0x000fe4000f8e00ff */
[----:B------:R-:W-:Y:S02]  /*13c0*/  UIMAD.WIDE.U32 UR10, UR7, UR8, URZ ;  /* 0x00000008070a72a5 */ /* 0x000fe4000f8e00ff */
[----:B------:R-:W-:Y:S02]  /*13d0*/  UIMAD.WIDE.U32 UR16, UR6, UR8, URZ ;  /* 0x00000008061072a5 */ /* 0x000fe4000f8e00ff */
[----:B------:R-:W-:Y:S01]  /*13e0*/  USEL UR5, UR28, UR5, !UP0 ;  /* 0x000000051c057287 */ /* 0x000fe2000c000000 */
[----:B------:R-:W-:Y:S02]  /*13f0*/  UMOV UR4, UR13 ;  /* 0x0000000d00047c82 */ /* 0x000fe40008000000 */
[----:B------:R-:W-:Y:S01]  /*1400*/  UMOV UR10, UR11 ;  /* 0x0000000b000a7c82 */ /* 0x000fe20008000000 */
[----:B------:R-:W-:-:S02]  /*1410*/  USHF.R.U32.HI UR4, URZ, UR23, UR4 ;  /* 0x00000017ff047299 */ /* 0x000fc40008011604 */
[----:B------:R-:W-:Y:S01]  /*1420*/  @UP3 USHF.R.U32.HI UR7, URZ, UR9, UR10 ;  /* 0x00000009ff073299 */ /* 0x000fe2000801160a */
[----:B------:R-:W-:Y:S01]  /*1430*/  UMOV UR16, UR17 ;  /* 0x0000001100107c82 */ /* 0x000fe20008000000 */
[----:B------:R-:W-:Y:S02]  /*1440*/  USEL UR4, UR20, UR4, !UP4 ;  /* 0x0000000414047287 */ /* 0x000fe4000e000000 */
[----:B------:R-:W-:Y:S02]  /*1450*/  @UP3 USHF.R.U32.HI UR6, URZ, UR9, UR16 ;  /* 0x00000009ff063299 */ /* 0x000fe40008011610 */
[----:B------:R-:W-:Y:S02]  /*1460*/  UIMAD UR7, UR7, UR19, URZ ;  /* 0x00000013070772a4 */ /* 0x000fe4000f8e02ff */
[----:B------:R-:W-:Y:S02]  /*1470*/  UIMAD UR12, UR6, UR19, URZ ;  /* 0x00000013060c72a4 */ /* 0x000fe4000f8e02ff */
[----:B------:R-:W-:-:S02]  /*1480*/  UISETP.GE.AND UP0, UPT, UR4, UR7, UPT ;  /* 0x000000070400728c */ /* 0x000fc4000bf06270 */
[----:B------:R-:W-:Y:S02]  /*1490*/  UIMAD.WIDE.U32 UR10, UR4, UR8, URZ ;  /* 0x00000008040a72a5 */ /* 0x000fe4000f8e00ff */
[----:B------:R-:W-:Y:S02]  /*14a0*/  UISETP.GE.OR UP0, UPT, UR5, UR12, UP0 ;  /* 0x0000000c0500728c */ /* 0x000fe40008706670 */
[----:B------:R-:W-:Y:S02]  /*14b0*/  UIMAD.WIDE.U32 UR12, UR5, UR8, URZ ;  /* 0x00000008050c72a5 */ /* 0x000fe4000f8e00ff */
[----:B------:R-:W-:Y:S01]  /*14c0*/  UIADD3 UR7, UPT, UPT, -UR4, URZ, URZ ;  /* 0x000000ff04077290 */ /* 0x000fe2000fffe1ff */
[----:B------:R-:W-:Y:S01]  /*14d0*/  UMOV UR8, UR11 ;  /* 0x0000000b00087c82 */ /* 0x000fe20008000000 */
[----:B------:R-:W-:Y:S02]  /*14e0*/  UIADD3 UR10, UPT, UPT, -UR5, URZ, URZ ;  /* 0x000000ff050a7290 */ /* 0x000fe4000fffe1ff */
[----:B------:R-:W-:-:S02]  /*14f0*/  USHF.R.U32.HI UR8, URZ, UR9, UR8 ;  /* 0x00000009ff087299 */ /* 0x000fc40008011608 */
[----:B------:R-:W-:Y:S02]  /*1500*/  UIMAD UR20, UR14, UR7, UR20 ;  /* 0x000000070e1472a4 */ /* 0x000fe4000f8e0214 */
[----:B------:R-:W-:Y:S01]  /*1510*/  USEL UR8, UR4, UR8, !UP3 ;  /* 0x0000000804087287 */ /* 0x000fe2000d800000 */
[----:B------:R-:W-:Y:S01]  /*1520*/  @!UP0 UMOV UR7, UR13 ;  /* 0x0000000d00078c82 */ /* 0x000fe20008000000 */
[----:B------:R-:W-:Y:S02]  /*1530*/  UIMAD UR28, UR22, UR10, UR28 ;  /* 0x0000000a161c72a4 */ /* 0x000fe4000f8e021c */
[----:B------:R-:W-:Y:S02]  /*1540*/  @!UP0 USHF.R.U32.HI UR7, URZ, UR9, UR7 ;  /* 0x00000009ff078299 */ /* 0x000fe40008011607 */
[----:B------:R-:W-:Y:S02]  /*1550*/  UIADD3 UR9, UPT, UPT, -UR8, URZ, URZ ;  /* 0x000000ff08097290 */ /* 0x000fe4000fffe1ff */
[----:B------:R-:W-:-:S02]  /*1560*/  @!UP0 USEL UR7, UR5, UR7, !UP3 ;  /* 0x0000000705078287 */ /* 0x000fc4000d800000 */
[----:B------:R-:W-:Y:S02]  /*1570*/  UIMAD UR9, UR19, UR9, UR4 ;  /* 0x00000009130972a4 */ /* 0x000fe4000f8e0204 */
[----:B------:R-:W-:Y:S02]  /*1580*/  @!UP0 UIADD3 UR8, UPT, UPT, UR8, -UR7, URZ ;  /* 0x8000000708088290 */ /* 0x000fe4000fffe0ff */
[----:B------:R-:W-:Y:S02]  /*1590*/  @!UP0 UIMAD UR6, UR9, UR6, UR7 ;  /* 0x00000006090682a4 */ /* 0x000fe4000f8e0207 */
[----:B------:R-:W-:-:S04]  /*15a0*/  @!UP0 UIMAD UR4, UR8, UR19, UR5 ;  /* 0x00000013080482a4 */ /* 0x000fc8000f8e0205 */
[----:B------:R-:W-:Y:S01]  /*15b0*/  UIMAD UR20, UR4, UR14, UR20 ;  /* 0x0000000e041472a4 */ /* 0x000fe2000f8e0214 */
[----:B------:R-:W-:Y:S02]  /*15c0*/  @!UP0 UMOV UR5, UR6 ;  /* 0x0000000600058c82 */ /* 0x000fe40008000000 */
[----:B------:R-:W-:-:S12]  /*15d0*/  UIMAD UR28, UR5, UR22, UR28 ;  /* 0x00000016051c72a4 */ /* 0x000fd8000f8e021c */
.L_x_19:
[----:B------:R-:W-:Y:S02]  /*15e0*/  UISETP.NE.AND UP3, UPT, UR24, 0x1, UPT ;  /* 0x000000011800788c */ /* 0x000fe4000bf65270 */
[----:B------:R-:W-:Y:S02]  /*15f0*/  UISETP.NE.AND UP0, UPT, UR18, 0x2, UPT ;  /* 0x000000021200788c */ /* 0x000fe4000bf05270 */
[----:B------:R-:W-:-:S05]  /*1600*/  ULOP3.LUT UR15, UR21, 0x200, URZ, 0xc0, !UPT ;  /* 0x00000200150f7892 */ /* 0x000fca000f8ec0ff */
[----:B------:R-:W-:Y:S07]  /*1610*/  BRA.U UP3, `(.L_x_20) ;  /* 0x0000000103407547 */ /* 0x000fee000b800000 */
[----:B------:R-:W1:Y:S01]  /*1620*/  LDCU.128 UR8, c[0x0][0x1190] ;  /* 0x00023200ff0877ac */ /* 0x000e620008000c00 */
[----:B------:R-:W2:Y:S01]  /*1630*/  LDCU UR12, c[0x0][0x118c] ;  /* 0x00023180ff0c77ac */ /* 0x000ea20008000800 */
[----:B------:R-:W3:Y:S01]  /*1640*/  LDCU UR13, c[0x0][0x11a0] ;  /* 0x00023400ff0d77ac */ /* 0x000ee20008000800 */
[----:B-1----:R-:W-:Y:S02]  /*1650*/  UIMAD.WIDE.U32 UR4, UR28, UR8, URZ ;  /* 0x000000081c0472a5 */ /* 0x002fe4000f8e00ff */
[----:B------:R-:W-:Y:S02]  /*1660*/  UIMAD.WIDE.U32 UR6, UR20, UR11, URZ ;  /* 0x0000000b140672a5 */ /* 0x000fe4000f8e00ff */
[----:B--2---:R-:W-:Y:S02]  /*1670*/  UISETP.NE.AND UP3, UPT, UR12, 0x1, UPT ;  /* 0x000000010c00788c */ /* 0x004fe4000bf65270 */
[----:B------:R-:W-:-:S03]  /*1680*/  USHF.R.U32.HI UR5, URZ, UR9, UR5 ;  /* 0x00000009ff057299 */ /* 0x000fc60008011605 */
[----:B------:R-:W-:Y:S01]  /*1690*/  UMOV UR4, UR7 ;  /* 0x0000000700047c82 */ /* 0x000fe20008000000 */
[----:B------:R-:W-:Y:S02]  /*16a0*/  USEL UR5, UR28, UR5, !UP3 ;  /* 0x000000051c057287 */ /* 0x000fe4000d800000 */
[----:B------:R-:W-:Y:S02]  /*16b0*/  UISETP.NE.AND UP3, UPT, UR10, 0x1, UPT ;  /* 0x000000010a00788c */ /* 0x000fe4000bf65270 */
[----:B---3--:R-:W-:-:S04]  /*16c0*/  USHF.R.U32.HI UR4, URZ, UR13, UR4 ;  /* 0x0000000dff047299 */ /* 0x008fc80008011604 */
[----:B------:R-:W-:-:S04]  /*16d0*/  USEL UR4, UR20, UR4, !UP3 ;  /* 0x0000000414047287 */ /* 0x000fc8000d800000 */
[----:B------:R-:W-:Y:S02]  /*16e0*/  UIADD3 UR6, UPT, UPT, UR5, -UR4, URZ ;  /* 0x8000000405067290 */ /* 0x000fe4000fffe0ff */
[----:B------:R-:W-:Y:S02]  /*16f0*/  UIADD3 UR4, UPT, UPT, -UR5, UR4, URZ ;  /* 0x0000000405047290 */ /* 0x000fe4000fffe1ff */
[----:B------:R-:W-:Y:S02]  /*1700*/  UIMAD UR20, UR6, UR10, UR20 ;  /* 0x0000000a061472a4 */ /* 0x000fe4000f8e0214 */
[----:B------:R-:W-:-:S12]  /*1710*/  UIMAD UR28, UR4, UR12, UR28 ;  /* 0x0000000c041c72a4 */ /* 0x000fd8000f8e021c */
.L_x_20:
[----:B------:R-:W-:Y:S05]  /*1720*/  BRA.U !UP6, `(.L_x_21) ;  /* 0x000000010e0c7547 */ /* 0x000fea000b800000 */
[----:B------:R-:W-:Y:S01]  /*1730*/  UCGABAR_WAIT ;  /* 0x0000000000007dc7 */ /* 0x000fe20008000000 */
[----:B------:R-:W-:Y:S01]  /*1740*/  CCTL.IVALL ;  /* 0x00000000ff00798f */ /* 0x000fe20002000000 */
[----:B------:R-:W-:Y:S05]  /*1750*/  BRA `(.L_x_22) ;  /* 0x0000000000047947 */ /* 0x000fea0003800000 */
.L_x_21:
[----:B------:R-:W-:Y:S06]  /*1760*/  BAR.SYNC.DEFER_BLOCKING 0x0 ;  /* 0x0000000000007b1d */ /* 0x000fec0000010000 */
.L_x_22:
[----:B------:R-:W-:Y:S05]  /*1770*/  BRA.U UP0, `(.L_x_23) ;  /* 0x0000001100ec7547 */ /* 0x000fea000b800000 */
[----:B------:R-:W1:Y:S01]  /*1780*/  LDCU UR4, c[0x0][0x38c] ;  /* 0x00007180ff0477ac */ /* 0x000e620008000800 */
[----:B------:R-:W2:Y:S01]  /*1790*/  S2UR UR61, SR_CgaCtaId ;  /* 0x00000000003d79c3 */ /* 0x000ea20000008800 */
[----:B------:R-:W-:Y:S01]  /*17a0*/  PLOP3.LUT P2, PT, PT, PT, UP2, 0x80, 0x8 ;  /* 0x000000000008781c */ /* 0x000fe20003f4f028 */
[----:B------:R-:W-:Y:S01]  /*17b0*/  IMAD.MOV.U32 R12, RZ, RZ, 0x1 ;  /* 0x00000001ff0c7424 */ /* 0x000fe200078e00ff */
[----:B------:R-:W-:Y:S01]  /*17c0*/  UISETP.NE.OR UP1, UPT, UR51, URZ, !UPT ;  /* 0x000000ff3300728c */ /* 0x000fe2000ff25670 */
[----:B------:R-:W-:Y:S02]  /*17d0*/  CS2R R10, SRZ ;  /* 0x00000000000a7805 */ /* 0x000fe4000001ff00 */
[----:B------:R-:W-:Y:S01]  /*17e0*/  PLOP3.LUT P2, PT, P2, PT, PT, 0x8, 0x80 ;  /* 0x000000000080781c */ /* 0x000fe2000174e170 */
[----:B------:R-:W-:Y:S01]  /*17f0*/  IMAD.MOV.U32 R9, RZ, RZ, RZ ;  /* 0x000000ffff097224 */ /* 0x000fe200078e00ff */
[----:B------:R-:W3:Y:S01]  /*1800*/  LDCU UR56, c[0x0][0x370] ;  /* 0x00006e00ff3877ac */ /* 0x000ee20008000800 */
[----:B------:R-:W-:Y:S01]  /*1810*/  IMAD.MOV.U32 R8, RZ, RZ, 0x1 ;  /* 0x00000001ff087424 */ /* 0x000fe200078e00ff */
[----:B------:R-:W-:Y:S01]  /*1820*/  PLOP3.LUT P3, PT, P3, PT, UP1, 0xae, 0xea ;  /* 0x0000000000ea781c */ /* 0x000fe20001f6f51e */
[----:B------:R-:W4:Y:S01]  /*1830*/  LDCU.64 UR58, c[0x0][0x348] ;  /* 0x00006900ff3a77ac */ /* 0x000f220008000a00 */
[----:B------:R-:W-:-:S02]  /*1840*/  UISETP.GE.AND UP6, UPT, UR39, 0x1, UPT ;  /* 0x000000012700788c */ /* 0x000fc4000bfc6270 */
[----:B-1----:R-:W-:Y:S01]  /*1850*/  UIADD3 UR4, UPT, UPT, UR4, 0xff, URZ ;  /* 0x000000ff04047890 */ /* 0x002fe2000fffe0ff */
[----:B------:R-:W1:Y:S03]  /*1860*/  LDCU UR55, c[0x0][0x374] ;  /* 0x00006e80ff3777ac */ /* 0x000e660008000800 */
[----:B------:R-:W-:Y:S02]  /*1870*/  USHF.R.S32.HI UR37, URZ, 0x1f, UR4 ;  /* 0x0000001fff257899 */ /* 0x000fe40008011404 */
[----:B------:R-:W-:Y:S02]  /*1880*/  UISETP.NE.AND UP5, UPT, UR39, 0x1, UPT ;  /* 0x000000012700788c */ /* 0x000fe4000bfa5270 */
[----:B------:R-:W-:Y:S01]  /*1890*/  ULEA.HI UR37, UR37, UR4, URZ, 0x8 ;  /* 0x0000000425257291 */ /* 0x000fe2000f8f40ff */
[----:B------:R-:W-:Y:S01]  /*18a0*/  UMOV UR14, URZ ;  /* 0x000000ff000e7c82 */ /* 0x000fe20008000000 */
[----:B------:R-:W-:-:S02]  /*18b0*/  UMOV UR60, 0x400 ;  /* 0x00000400003c7882 */ /* 0x000fc40000000000 */
[----:B------:R-:W-:-:S04]  /*18c0*/  USHF.R.S32.HI UR37, URZ, 0x8, UR37 ;  /* 0x00000008ff257899 */ /* 0x000fc80008011425 */
[----:B------:R-:W-:-:S04]  /*18d0*/  UISETP.LT.AND UP0, UPT, UR37, 0x1, UPT ;  /* 0x000000012500788c */ /* 0x000fc8000bf01270 */
[----:B-1234-:R-:W-:-:S12]  /*18e0*/  USEL UR37, UR37, 0x1, !UP0 ;  /* 0x0000000125257887 */ /* 0x01efd8000c000000 */
.L_x_35:
[----:B------:R-:W-:-:S03]  /*18f0*/  UISETP.NE.AND UP0, UPT, UR54, URZ, UPT ;  /* 0x000000ff3600728c */ /* 0x000fc6000bf05270 */
[----:B------:R-:W-:Y:S02]  /*1900*/  UMOV UR54, UR61 ;  /* 0x0000003d00367c82 */ /* 0x000fe40008000000 */
[----:B------:R-:W-:-:S04]  /*1910*/  ULEA UR6, UR54, UR60, 0x18 ;  /* 0x0000003c36067291 */ /* 0x000fc8000f8ec0ff */
[----:B-1-3--:R-:W-:Y:S08]  /*1920*/  BRA.U UP0, `(.L_x_24) ;  /* 0x0000000100347547 */ /* 0x00aff0000b800000 */
[----:B------:R-:W1:Y:S01]  /*1930*/  S2R R0, SR_CgaCtaId ;  /* 0x0000000000007919 */ /* 0x000e620000008800 */
[----:B------:R-:W-:Y:S02]  /*1940*/  MOV R3, 0x400 ;  /* 0x0000040000037802 */ /* 0x000fe40000000f00 */
[----:B------:R-:W-:Y:S02]  /*1950*/  SHF.L.U32 R2, R8, 0x1f, RZ ;  /* 0x0000001f08027819 */ /* 0x000fe400000006ff */
[----:B-1----:R-:W-:-:S05]  /*1960*/  LEA R0, R0, R3, 0x18 ;  /* 0x0000000300007211 */ /* 0x002fca00078ec0ff */
[----:B------:R-:W-:-:S04]  /*1970*/  IMAD R3, R9, 0x8, R0 ;  /* 0x0000000809037824 */ /* 0x000fc800078e0200 */
[----:B------:R-:W1:Y:S02]  /*1980*/  SYNCS.PHASECHK.TRANS64.TRYWAIT P0, [R3+URZ+0x130], R2 ;  /* 0x00013002030075a7 */ /* 0x000e6400080011ff */
[----:B-1----:R-:W-:Y:S05]  /*1990*/  @!P0 BRA `(.L_x_25) ;  /* 0x00000080007c8947 */ /* 0x002fea0003800000 */
.L_x_145:
[----:B------:R-:W-:Y:S01]  /*19a0*/  VIADD R9, R9, 0x1 ;  /* 0x0000000109097836 */ /* 0x000fe20000000000 */
[----:B------:R1:W-:Y:S04]  /*19b0*/  SYNCS.ARRIVE.TRANS64.A1T0 RZ, [R3+URZ+0x120], RZ ;  /* 0x000120ff03ff79a7 */ /* 0x0003e800081000ff */
[----:B------:R-:W-:-:S04]  /*19c0*/  ISETP.NE.AND P0, PT, R9, 0x2, PT ;  /* 0x000000020900780c */ /* 0x000fc80003f05270 */
[----:B------:R-:W-:Y:S02]  /*19d0*/  SEL R9, R9, RZ, P0 ;  /* 0x000000ff09097207 */ /* 0x000fe40000000000 */
[----:B-1----:R-:W-:-:S04]  /*19e0*/  SEL R3, RZ, 0x1, P0 ;  /* 0x00000001ff037807 */ /* 0x002fc80000000000 */
[----:B------:R-:W-:Y:S02]  /*19f0*/  LOP3.LUT R8, R8, R3, RZ, 0x3c, !PT ;  /* 0x0000000308087212 */ /* 0x000fe400078e3cff */
.L_x_24:
[----:B------:R-:W1:Y:S01]  /*1a00*/  LDCU UR5, c[0x0][0x38c] ;  /* 0x00007180ff0577ac */ /* 0x000e620008000800 */
[----:B------:R-:W-:Y:S01]  /*1a10*/  SHF.L.U32 R0, R12, 0x1f, RZ ;  /* 0x0000001f0c007819 */ /* 0x000fe200000006ff */
[----:B------:R-:W-:-:S09]  /*1a20*/  ULEA UR4, UR14, UR6, 0x3 ;  /* 0x000000060e047291 */ /* 0x000fd2000f8e18ff */
[----:B------:R2:W3:Y:S01]  /*1a30*/  SYNCS.PHASECHK.TRANS64.TRYWAIT P1, [UR4+0x48], R0 ;  /* 0x00004800ff0075a7 */ /* 0x0004e20008021104 */
[----:B------:R-:W-:Y:S02]  /*1a40*/  ULEA.HI UR4, UR28, UR28, URZ, 0x1 ;  /* 0x0000001c1c047291 */ /* 0x000fe4000f8f08ff */
[----:B-1----:R-:W-:-:S09]  /*1a50*/  UISETP.GE.AND UP0, UPT, UR5, 0x1, UPT ;  /* 0x000000010500788c */ /* 0x002fd2000bf06270 */
[----:B------:R-:W-:Y:S05]  /*1a60*/  BRA.U !UP0, `(.L_x_26) ;  /* 0x00000005082c7547 */ /* 0x000fea000b800000 */
[----:B------:R-:W-:Y:S02]  /*1a70*/  USHF.R.S32.HI UR4, URZ, 0x1, UR4 ;  /* 0x00000001ff047899 */ /* 0x000fe40008011404 */
[----:B------:R-:W-:Y:S02]  /*1a80*/  ULEA UR35, UR20, UR57, 0x1 ;  /* 0x0000003914237291 */ /* 0x000fe4000f8e08ff */
[----:B------:R-:W-:Y:S02]  /*1a90*/  UIADD3 UR50, UP4, UPT, UR58, 0x80, URZ ;  /* 0x000000803a327890 */ /* 0x000fe4000ff9e0ff */
[----:B------:R-:W-:Y:S02]  /*1aa0*/  UIADD3 UR48, UP3, UPT, UR58, 0x280, URZ ;  /* 0x000002803a307890 */ /* 0x000fe4000ff7e0ff */
[----:B------:R-:W-:Y:S02]  /*1ab0*/  UIADD3 UR46, UP2, UPT, UR58, 0x380, URZ ;  /* 0x000003803a2e7890 */ /* 0x000fe4000ff5e0ff */
[----:B------:R-:W-:-:S02]  /*1ac0*/  UIADD3 UR30, UP1, UPT, UR58, 0x480, URZ ;  /* 0x000004803a1e7890 */ /* 0x000fc4000ff3e0ff */
[----:B------:R-:W-:Y:S02]  /*1ad0*/  UIADD3 UR22, UP0, UPT, UR58, 0x180, URZ ;  /* 0x000001803a167890 */ /* 0x000fe4000ff1e0ff */
[----:B------:R-:W-:Y:S02]  /*1ae0*/  ULEA UR28, UR4, UR57, 0x1 ;  /* 0x00000039041c7291 */ /* 0x000fe4000f8e08ff */
[----:B------:R-:W-:Y:S02]  /*1af0*/  UIADD3.X UR51, UPT, UPT, URZ, UR59, URZ, UP4, !UPT ;  /* 0x0000003bff337290 */ /* 0x000fe4000a7fe4ff */
[----:B------:R-:W-:Y:S02]  /*1b00*/  UIADD3.X UR49, UPT, UPT, URZ, UR59, URZ, UP3, !UPT ;  /* 0x0000003bff317290 */ /* 0x000fe40009ffe4ff */
[----:B------:R-:W-:Y:S02]  /*1b10*/  UIADD3.X UR47, UPT, UPT, URZ, UR59, URZ, UP2, !UPT ;  /* 0x0000003bff2f7290 */ /* 0x000fe400097fe4ff */
[----:B------:R-:W-:-:S02]  /*1b20*/  UIADD3.X UR31, UPT, UPT, URZ, UR59, URZ, UP1, !UPT ;  /* 0x0000003bff1f7290 */ /* 0x000fc40008ffe4ff */
[----:B------:R-:W-:Y:S02]  /*1b30*/  UIADD3.X UR23, UPT, UPT, URZ, UR59, URZ, UP0, !UPT ;  /* 0x0000003bff177290 */ /* 0x000fe400087fe4ff */
[----:B------:R-:W-:Y:S02]  /*1b40*/  USHF.L.U32 UR35, UR35, 0x6, URZ ;  /* 0x0000000623237899 */ /* 0x000fe400080006ff */
[----:B------:R-:W-:Y:S01]  /*1b50*/  USHF.L.U32 UR43, UR28, 0x7, URZ ;  /* 0x000000071c2b7899 */ /* 0x000fe200080006ff */
[----:B------:R-:W-:Y:S01]  /*1b60*/  UMOV UR5, UR14 ;  /* 0x0000000e00057c82 */ /* 0x000fe20008000000 */
[----:B------:R-:W-:Y:S01]  /*1b70*/  UMOV UR12, URZ ;  /* 0x000000ff000c7c82 */ /* 0x000fe20008000000 */
[----:B------:R-:W-:-:S09]  /*1b80*/  UMOV UR26, URZ ;  /* 0x000000ff001a7c82 */ /* 0x000fd20008000000 */
.L_x_31:
[----:B------:R-:W-:Y:S01]  /*1b90*/  ULEA UR7, UR5, UR6, 0x3 ;  /* 0x0000000605077291 */ /* 0x000fe2000f8e18ff */
[----:B-123--:R-:W-:Y:S11]  /*1ba0*/  @P1 BRA `(.L_x_27) ;  /* 0x00000000000c1947 */ /* 0x00eff60003800000 */
[----:B------:R-:W-:-:S04]  /*1bb0*/  SHF.L.U32 R3, R12, 0x1f, RZ ;  /* 0x0000001f0c037819 */ /* 0x000fc800000006ff */
[----:B------:R-:W1:Y:S02]  /*1bc0*/  SYNCS.PHASECHK.TRANS64.TRYWAIT P0, [UR7+0x48], R3 ;  /* 0x00004803ff0075a7 */ /* 0x000e640008001107 */
[----:B-1----:R-:W-:Y:S05]  /*1bd0*/  @!P0 BRA `(.L_x_28) ;  /* 0x0000008000008947 */ /* 0x002fea0003800000 */
.L_x_27:
[----:B------:R-:W-:Y:S01]  /*1be0*/  UIADD3 UR4, UPT, UPT, UR5, 0x1, URZ ;  /* 0x0000000105047890 */ /* 0x000fe2000fffe0ff */
[----:B-12---:R-:W-:Y:S01]  /*1bf0*/  @!P3 IMAD.MOV.U32 R0, RZ, RZ, 0xa000 ;  /* 0x0000a000ff00b424 */ /* 0x006fe200078e00ff */
[----:B------:R-:W-:Y:S01]  /*1c00*/  ELECT P0, URZ, PT ;  /* 0x0000000000ff782f */ /* 0x000fe20003800000 */
[----:B------:R-:W-:Y:S01]  /*1c10*/  BSSY.RECONVERGENT B0, `(.L_x_29) ;  /* 0x000002c000007945 */ /* 0x000fe20003800200 */
[----:B------:R-:W-:Y:S01]  /*1c20*/  UISETP.NE.AND UP0, UPT, UR4, 0x9, UPT ;  /* 0x000000090400788c */ /* 0x000fe2000bf05270 */
[----:B------:R1:W-:Y:S03]  /*1c30*/  @!P3 SYNCS.ARRIVE.TRANS64 RZ, [UR7], R0 ;  /* 0x00000000ffffb9a7 */ /* 0x0003e60008000007 */
[----:B------:R-:W-:Y:S02]  /*1c40*/  USEL UR8, URZ, 0x1, UP0 ;  /* 0x00000001ff087887 */ /* 0x000fe40008000000 */
[----:B------:R-:W-:-:S04]  /*1c50*/  USEL UR14, UR4, URZ, UP0 ;  /* 0x000000ff040e7287 */ /* 0x000fc80008000000 */
[----:B------:R-:W-:Y:S01]  /*1c60*/  ULEA UR4, UR14, UR6, 0x3 ;  /* 0x000000060e047291 */ /* 0x000fe2000f8e18ff */
[----:B------:R-:W-:-:S04]  /*1c70*/  LOP3.LUT R12, R12, UR8, RZ, 0x3c, !PT ;  /* 0x000000080c0c7c12 */ /* 0x000fc8000f8e3cff */
[----:B------:R-:W-:-:S04]  /*1c80*/  SHF.L.U32 R2, R12, 0x1f, RZ ;  /* 0x0000001f0c027819 */ /* 0x000fc800000006ff */
[----:B------:R1:W2:Y:S01]  /*1c90*/  SYNCS.PHASECHK.TRANS64.TRYWAIT P1, [UR4+0x48], R2 ;  /* 0x00004802ff0075a7 */ /* 0x0002a20008021104 */
[----:B------:R-:W-:Y:S05]  /*1ca0*/  @!P0 BRA `(.L_x_30) ;  /* 0x0000000000888947 */ /* 0x000fea0003800000 */
[----:B------:R-:W-:Y:S02]  /*1cb0*/  USHF.L.U32 UR24, UR5, 0xa, URZ ;  /* 0x0000000a05187899 */ /* 0x000fe400080006ff */
[----:B------:R-:W-:Y:S02]  /*1cc0*/  ULEA UR32, UR5, UR6, 0xd ;  /* 0x0000000605207291 */ /* 0x000fe4000f8e68ff */
[----:B------:R-:W-:Y:S02]  /*1cd0*/  USHF.L.U32 UR27, UR12, 0x1, URZ ;  /* 0x000000010c1b7899 */ /* 0x000fe400080006ff */
[----:B------:R-:W-:Y:S02]  /*1ce0*/  ULOP3.LUT UR16, UR24, UR15, URZ, 0xfc, !UPT ;  /* 0x0000000f18107292 */ /* 0x000fe4000f8efcff */
[----:B------:R-:W-:Y:S02]  /*1cf0*/  ULEA UR8, UR5, UR6, 0xb ;  /* 0x0000000605087291 */ /* 0x000fe4000f8e58ff */
[----:B------:R-:W-:-:S02]  /*1d00*/  USHF.L.U32 UR42, UR12, 0x7, URZ ;  /* 0x000000070c2a7899 */ /* 0x000fc400080006ff */
[----:B------:R-:W-:Y:S02]  /*1d10*/  ULOP3.LUT UR41, UR7, 0xfefffff8, URZ, 0xc0, !UPT ;  /* 0xfefffff807297892 */ /* 0x000fe4000f8ec0ff */
[----:B------:R-:W-:Y:S02]  /*1d20*/  UIADD3 UR40, UPT, UPT, UR32, 0x8400, URZ ;  /* 0x0000840020287890 */ /* 0x000fe4000fffe0ff */
[----:B------:R-:W-:Y:S02]  /*1d30*/  USHF.L.U32 UR34, UR12, 0x8, URZ ;  /* 0x000000080c227899 */ /* 0x000fe400080006ff */
[----:B------:R-:W-:Y:S02]  /*1d40*/  UIADD3 UR32, UPT, UPT, UR32, 0x1a400, URZ ;  /* 0x0001a40020207890 */ /* 0x000fe4000fffe0ff */
[----:B------:R-:W-:Y:S02]  /*1d50*/  UIADD3 UR24, UPT, UPT, UR6, 0x30c00, UR24 ;  /* 0x00030c0006187890 */ /* 0x000fe4000fffe018 */
[----:B------:R-:W-:-:S02]  /*1d60*/  ULEA.HI UR19, UR15, UR27, URZ, 0x17 ;  /* 0x0000001b0f137291 */ /* 0x000fc4000f8fb8ff */
[----:B------:R-:W-:Y:S02]  /*1d70*/  UIADD3 UR16, UPT, UPT, UR6, 0x33000, UR16 ;  /* 0x0003300006107890 */ /* 0x000fe4000fffe010 */
[----:B------:R-:W-:Y:S01]  /*1d80*/  UIADD3 UR8, UPT, UPT, UR8, 0x2c400, URZ ;  /* 0x0002c40008087890 */ /* 0x000fe2000fffe0ff */
[----:B------:R-:W-:Y:S01]  /*1d90*/  UMOV UR52, 0x0 ;  /* 0x0000000000347882 */ /* 0x000fe20000000000 */
[----:B------:R-:W-:Y:S01]  /*1da0*/  UMOV UR53, 0x10000000 ;  /* 0x1000000000357882 */ /* 0x000fe20000000000 */
[----:B------:R-:W-:Y:S01]  /*1db0*/  UMOV UR36, UR44 ;  /* 0x0000002c00247c82 */ /* 0x000fe20008000000 */
[----:B------:R-:W-:Y:S01]  /*1dc0*/  UMOV UR33, UR41 ;  /* 0x0000002900217c82 */ /* 0x000fe20008000000 */
[----:B------:R-:W-:Y:S01]  /*1dd0*/  UMOV UR29, UR44 ;  /* 0x0000002c001d7c82 */ /* 0x000fe20008000000 */
[----:B------:R-:W-:Y:S01]  /*1de0*/  UMOV UR25, UR41 ;  /* 0x0000002900197c82 */ /* 0x000fe20008000000 */
[----:B------:R3:W-:Y:S01]  /*1df0*/  UTMALDG.3D.2CTA [UR40], [UR50], desc[UR52] ;  /* 0x00003428320075b4 */ /* 0x0007e20008211000 */
[----:B------:R-:W-:Y:S01]  /*1e00*/  UMOV UR4, 0x30000 ;  /* 0x0003000000047882 */ /* 0x000fe20000000000 */
[----:B------:R-:W-:Y:S01]  /*1e10*/  UMOV UR18, UR26 ;  /* 0x0000001a00127c82 */ /* 0x000fe20008000000 */
[----:B------:R-:W-:Y:S01]  /*1e20*/  UMOV UR21, UR44 ;  /* 0x0000002c00157c82 */ /* 0x000fe20008000000 */
[----:B------:R-:W-:Y:S01]  /*1e30*/  UMOV UR17, UR41 ;  /* 0x0000002900117c82 */ /* 0x000fe20008000000 */
[----:B------:R-:W-:Y:S01]  /*1e40*/  UMOV UR10, UR26 ;  /* 0x0000001a000a7c82 */ /* 0x000fe20008000000 */
[----:B------:R-:W-:Y:S01]  /*1e50*/  UMOV UR11, UR28 ;  /* 0x0000001c000b7c82 */ /* 0x000fe20008000000 */
[----:B------:R-:W-:Y:S01]  /*1e60*/  UMOV UR13, UR44 ;  /* 0x0000002c000d7c82 */ /* 0x000fe20008000000 */
[----:B------:R3:W-:Y:S01]  /*1e70*/  UTMALDG.3D.2CTA [UR32], [UR48], desc[UR52] ;  /* 0x00003420300075b4 */ /* 0x0007e20008211000 */
[----:B------:R-:W-:Y:S01]  /*1e80*/  UMOV UR9, UR41 ;  /* 0x0000002900097c82 */ /* 0x000fe20008000000 */
[----:B------:R3:W-:Y:S01]  /*1e90*/  UTMALDG.4D.2CTA [UR24], [UR46], desc[UR52] ;  /* 0x000034182e0075b4 */ /* 0x0007e20008219000 */
[----:B------:R3:W-:Y:S01]  /*1ea0*/  UTMALDG.4D.MULTICAST.2CTA [UR16], [UR30], UR4, desc[UR52] ;  /* 0x000034101e0073b4 */ /* 0x0007e20008219804 */
[----:B------:R3:W-:Y:S02]  /*1eb0*/  UTMALDG.4D.2CTA [UR8], [UR22], desc[UR52] ;  /* 0x00003408160075b4 */ /* 0x0007e40008219000 */
[----:B---3--:R-:W-:Y:S01]  /*1ec0*/  NOP ;  /* 0x0000000000007918 */ /* 0x008fe20000000000 */
.L_x_30:
[----:B------:R-:W-:Y:S05]  /*1ed0*/  BSYNC.RECONVERGENT B0 ;  /* 0x0000000000007941 */ /* 0x000fea0003800200 */
.L_x_29:
[----:B------:R-:W-:Y:S01]  /*1ee0*/  UIADD3 UR12, UPT, UPT, UR12, 0x1, URZ ;  /* 0x000000010c0c7890 */ /* 0x000fe2000fffe0ff */
[----:B------:R-:W-:-:S03]  /*1ef0*/  UMOV UR5, UR14 ;  /* 0x0000000e00057c82 */ /* 0x000fc60008000000 */
[----:B------:R-:W-:-:S09]  /*1f00*/  UISETP.NE.AND UP0, UPT, UR12, UR37, UPT ;  /* 0x000000250c00728c */ /* 0x000fd2000bf05270 */
[----:B------:R-:W-:Y:S05]  /*1f10*/  BRA.U UP0, `(.L_x_31) ;  /* 0xfffffffd001c7547 */ /* 0x000fea000b83ffff */
.L_x_26:
[----:B------:R-:W-:Y:S01]  /*1f20*/  LEA R3, R11, UR6, 0x3 ;  /* 0x000000060b037c11 */ /* 0x000fe2000f8e18ff */
[----:B------:R-:W-:Y:S01]  /*1f30*/  @!P2 SYNCS.ARRIVE.TRANS64.A1T0 RZ, [UR6+0xd8], RZ ;  /* 0x0000d8ffffffa9a7 */ /* 0x000fe20008100006 */
[----:B-12---:R-:W-:Y:S01]  /*1f40*/  SHF.L.U32 R0, R10, 0x1f, RZ ;  /* 0x0000001f0a007819 */ /* 0x006fe200000006ff */
[----:B------:R-:W-:-:S03]  /*1f50*/  NOP ;  /* 0x0000000000007918 */ /* 0x000fc60000000000 */
[----:B------:R-:W1:Y:S01]  /*1f60*/  SYNCS.PHASECHK.TRANS64.TRYWAIT P0, [R3+URZ+0xe0], R0 ;  /* 0x0000e000030075a7 */ /* 0x000e6200080011ff */
[----:B------:R-:W-:Y:S01]  /*1f70*/  LEA R5, R11, UR6, 0x4 ;  /* 0x000000060b057c11 */ /* 0x000fe2000f8e20ff */
[----:B-1----:R-:W-:Y:S06]  /*1f80*/  @!P0 BRA `(.L_x_32) ;  /* 0x0000007c002c8947 */ /* 0x002fec0003800000 */
.L_x_147:
[----:B------:R-:W2:Y:S01]  /*1f90*/  LDS.128 R4, [R5+0x150] ;  /* 0x0001500005047984 */ /* 0x000ea20000000c00 */
[----:B------:R-:W-:Y:S01]  /*1fa0*/  @!PT LDS RZ, [RZ] ;  /* 0x00000000fffff984 */ /* 0x000fe20000000800 */
[----:B------:R-:W-:Y:S01]  /*1fb0*/  @!PT LDS RZ, [RZ] ;  /* 0x00000000fffff984 */ /* 0x000fe20000000800 */
[----:B------:R-:W-:Y:S01]  /*1fc0*/  @!PT LDS RZ, [RZ] ;  /* 0x00000000fffff984 */ /* 0x000fe20000000800 */
[----:B------:R-:W-:Y:S01]  /*1fd0*/  @!PT LDS RZ, [RZ] ;  /* 0x00000000fffff984 */ /* 0x000fe20000000800 */
[----:B------:R4:W-:Y:S06]  /*1fe0*/  MEMBAR.ALL.CTA ;  /* 0x0000000000007992 */ /* 0x0009ec0000008000 */
[----:B----4-:R-:W4:Y:S01]  /*1ff0*/  FENCE.VIEW.ASYNC.S ;  /* 0x00000000000073c6 */ /* 0x010f220000000000 */
[----:B--2---:R-:W-:-:S13]  /*2000*/  LOP3.LUT P0, RZ, R6, 0x1, RZ, 0xc0, !PT ;  /* 0x0000000106ff7812 */ /* 0x004fda000780c0ff */
[----:B----4-:R-:W-:Y:S01]  /*2010*/  VOTEU.ANY UP1, P0 ;  /* 0x0000000000ff7886 */ /* 0x010fe20000020100 */
[----:B------:R-:W-:-:S13]  /*2020*/  PLOP3.LUT P0, PT, PT, PT, UP1, 0x80, 0x8 ;  /* 0x000000000008781c */ /* 0x000fda0003f0f018 */
[----:B-1----:R-:W-:Y:S02]  /*2030*/  @P0 LOP3.LUT R0, R5, 0xffff, RZ, 0xc0, !PT ;  /* 0x0000ffff05000812 */ /* 0x002fe400078ec0ff */
[----:B------:R-:W-:Y:S02]  /*2040*/  @P0 MOV R2, R4 ;  /* 0x0000000400020202 */ /* 0x000fe40000000f00 */
[----:B------:R-:W-:Y:S01]  /*2050*/  @P0 R2UR UR5, R0 ;  /* 0x00000000000502ca */ /* 0x000fe200000e0000 */
[----:B------:R-:W-:Y:S01]  /*2060*/  VIADD R0, R3, 0xf0 ;  /* 0x000000f003007836 */ /* 0x000fe20000000000 */
[----:B------:R-:W-:Y:S02]  /*2070*/  @P0 SHF.R.U32.HI R4, RZ, 0x10, R5 ;  /* 0x00000010ff040819 */ /* 0x000fe40000011605 */
[----:B------:R-:W-:Y:S02]  /*2080*/  @P0 R2UR UR7, R2 ;  /* 0x00000000020702ca */ /* 0x000fe400000e0000 */
[----:B------:R-:W-:-:S02]  /*2090*/  PRMT R0, RZ, 0x654, R0 ;  /* 0x00000654ff007816 */ /* 0x000fc40000000000 */
[----:B------:R-:W-:Y:S02]  /*20a0*/  @P0 R2UR UR4, R4 ;  /* 0x00000000040402ca */ /* 0x000fe400000e0000 */
[----:B------:R1:W-:Y:S03]  /*20b0*/  SYNCS.ARRIVE.TRANS64.RED.A1T0 RZ, [R0+URZ], RZ ;  /* 0x000000ff00ff79a7 */ /* 0x0003e600081004ff */
[----:B------:R-:W-:-:S04]  /*20c0*/  @UP1 UMOV UR38, UR5 ;  /* 0x0000000500261c82 */ /* 0x000fc80008000000 */
[----:B------:R-:W-:-:S04]  /*20d0*/  @UP1 UMOV UR45, UR7 ;  /* 0x00000007002d1c82 */ /* 0x000fc80008000000 */
[----:B------:R-:W-:Y:S01]  /*20e0*/  @UP1 UMOV UR44, UR4 ;  /* 0x00000004002c1c82 */ /* 0x000fe20008000000 */
[----:B------:R-:W-:Y:S05]  /*20f0*/  BRA.U !UP6, `(.L_x_33) ;  /* 0x000000010ed07547 */ /* 0x000fea000b800000 */
[----:B------:R-:W2:Y:S01]  /*2100*/  LDCU.128 UR16, c[0x0][0x1190] ;  /* 0x00023200ff1077ac */ /* 0x000ea20008000c00 */
[----:B------:R-:W4:Y:S01]  /*2110*/  LDCU UR23, c[0x0][0x11a0] ;  /* 0x00023400ff1777ac */ /* 0x000f220008000800 */
[----:B------:R-:W3:Y:S01]  /*2120*/  LDCU UR22, c[0x0][0x118c] ;  /* 0x00023180ff1677ac */ /* 0x000ee20008000800 */
[----:B------:R-:W1:Y:S01]  /*2130*/  LDCU.64 UR12, c[0x0][0x11a8] ;  /* 0x00023500ff0c77ac */ /* 0x000e620008000a00 */
[----:B--2---:R-:W-:Y:S02]  /*2140*/  UIMAD.WIDE.U32 UR4, UR55, UR19, URZ ;  /* 0x00000013370472a5 */ /* 0x004fe4000f8e00ff */
[----:B------:R-:W-:Y:S02]  /*2150*/  UIMAD.WIDE.U32 UR8, UR56, UR16, URZ ;  /* 0x00000010380872a5 */ /* 0x000fe4000f8e00ff */
[----:B------:R-:W-:Y:S02]  /*2160*/  UISETP.NE.AND UP0, UPT, UR18, 0x1, UPT ;  /* 0x000000011200788c */ /* 0x000fe4000bf05270 */
[----:B------:R-:W-:Y:S01]  /*2170*/  UIMAD.WIDE.U32 UR20, UR38, UR19, URZ ;  /* 0x00000013261472a5 */ /* 0x000fe2000f8e00ff */
[----:B------:R-:W-:Y:S01]  /*2180*/  UMOV UR4, UR5 ;  /* 0x0000000500047c82 */ /* 0x000fe20008000000 */
[----:B---3--:R-:W-:-:S02]  /*2190*/  UISETP.NE.AND UP2, UPT, UR22, 0x1, UPT ;  /* 0x000000011600788c */ /* 0x008fc4000bf45270 */
[----:B----4-:R-:W-:Y:S02]  /*21a0*/  USHF.R.U32.HI UR5, URZ, UR23, UR4 ;  /* 0x00000017ff057299 */ /* 0x010fe40008011604 */
[----:B------:R-:W-:Y:S01]  /*21b0*/  UIMAD.WIDE.U32 UR10, UR45, UR16, URZ ;  /* 0x000000102d0a72a5 */ /* 0x000fe2000f8e00ff */
[----:B------:R-:W-:Y:S01]  /*21c0*/  UMOV UR4, UR9 ;  /* 0x0000000900047c82 */ /* 0x000fe20008000000 */
[----:B------:R-:W-:Y:S02]  /*21d0*/  USEL UR5, UR55, UR5, !UP0 ;  /* 0x0000000537057287 */ /* 0x000fe4000c000000 */
[----:B------:R-:W-:Y:S02]  /*21e0*/  USHF.R.U32.HI UR4, URZ, UR17, UR4 ;  /* 0x00000011ff047299 */ /* 0x000fe40008011604 */
[----:B-1----:R-:W-:Y:S02]  /*21f0*/  UIMAD.WIDE.U32 UR8, UR5, UR12, URZ ;  /* 0x0000000c050872a5 */ /* 0x002fe4000f8e00ff */
[----:B------:R-:W-:Y:S01]  /*2200*/  USEL UR7, UR56, UR4, !UP2 ;  /* 0x0000000438077287 */ /* 0x000fe2000d000000 */
[----:B------:R-:W-:-:S02]  /*2210*/  UMOV UR10, UR11 ;  /* 0x0000000b000a7c82 */ /* 0x000fc40008000000 */
[----:B------:R-:W-:Y:S01]  /*2220*/  UMOV UR4, UR21 ;  /* 0x0000001500047c82 */ /* 0x000fe20008000000 */
[----:B------:R-:W-:Y:S01]  /*2230*/  UIMAD.WIDE.U32 UR20, UR7, UR12, URZ ;  /* 0x0000000c071472a5 */ /* 0x000fe2000f8e00ff */
[----:B------:R-:W-:Y:S01]  /*2240*/  UMOV UR8, UR9 ;  /* 0x0000000900087c82 */ /* 0x000fe20008000000 */
[----:B------:R-:W-:Y:S02]  /*2250*/  USHF.R.U32.HI UR4, URZ, UR23, UR4 ;  /* 0x00000017ff047299 */ /* 0x000fe40008011604 */
[----:B------:R-:W-:Y:S02]  /*2260*/  @UP5 USHF.R.U32.HI UR5, URZ, UR13, UR8 ;  /* 0x0000000dff055299 */ /* 0x000fe40008011608 */
[----:B------:R-:W-:Y:S01]  /*2270*/  USHF.R.U32.HI UR17, URZ, UR17, UR10 ;  /* 0x00000011ff117299 */ /* 0x000fe2000801160a */
[----:B------:R-:W-:Y:S01]  /*2280*/  UMOV UR8, UR21 ;  /* 0x0000001500087c82 */ /* 0x000fe20008000000 */
[----:B------:R-:W-:Y:S02]  /*2290*/  USEL UR4, UR38, UR4, !UP0 ;  /* 0x0000000426047287 */ /* 0x000fe4000c000000 */
[----:B------:R-:W-:-:S02]  /*22a0*/  @UP5 USHF.R.U32.HI UR7, URZ, UR13, UR8 ;  /* 0x0000000dff075299 */ /* 0x000fc40008011608 */
[----:B------:R-:W-:Y:S02]  /*22b0*/  UIMAD UR8, UR39, UR5, URZ ;  /* 0x00000005270872a4 */ /* 0x000fe4000f8e02ff */
[----:B------:R-:W-:Y:S02]  /*22c0*/  USEL UR5, UR45, UR17, !UP2 ;  /* 0x000000112d057287 */ /* 0x000fe4000d000000 */
[----:B------:R-:W-:Y:S02]  /*22d0*/  UIMAD UR10, UR39, UR7, URZ ;  /* 0x00000007270a72a4 */ /* 0x000fe4000f8e02ff */
[----:B------:R-:W-:Y:S02]  /*22e0*/  UISETP.GE.AND UP0, UPT, UR4, UR8, UPT ;  /* 0x000000080400728c */ /* 0x000fe4000bf06270 */
[----:B------:R-:W-:Y:S02]  /*22f0*/  UIMAD.WIDE.U32 UR8, UR4, UR12, URZ ;  /* 0x0000000c040872a5 */ /* 0x000fe4000f8e00ff */
[----:B------:R-:W-:-:S02]  /*2300*/  UISETP.GE.OR UP0, UPT, UR5, UR10, UP0 ;  /* 0x0000000a0500728c */ /* 0x000fc40008706670 */
[----:B------:R-:W-:Y:S02]  /*2310*/  UIMAD.WIDE.U32 UR10, UR5, UR12, URZ ;  /* 0x0000000c050a72a5 */ /* 0x000fe4000f8e00ff */
[----:B------:R-:W-:Y:S01]  /*2320*/  UIADD3 UR12, UPT, UPT, -UR4, URZ, URZ ;  /* 0x000000ff040c7290 */ /* 0x000fe2000fffe1ff */
[----:B------:R-:W-:Y:S02]  /*2330*/  UMOV UR8, UR9 ;  /* 0x0000000900087c82 */ /* 0x000fe40008000000 */
[----:B------:R-:W-:Y:S02]  /*2340*/  USHF.R.U32.HI UR8, URZ, UR13, UR8 ;  /* 0x0000000dff087299 */ /* 0x000fe40008011608 */
[----:B------:R-:W-:Y:S02]  /*2350*/  UIMAD UR12, UR18, UR12, UR38 ;  /* 0x0000000c120c72a4 */ /* 0x000fe4000f8e0226 */
[----:B------:R-:W-:Y:S01]  /*2360*/  USEL UR8, UR4, UR8, !UP5 ;  /* 0x0000000804087287 */ /* 0x000fe2000e800000 */
[----:B------:R-:W-:Y:S01]  /*2370*/  @!UP0 UMOV UR9, UR11 ;  /* 0x0000000b00098c82 */ /* 0x000fe20008000000 */
[----:B------:R-:W-:-:S02]  /*2380*/  UIADD3 UR11, UPT, UPT, -UR5, URZ, URZ ;  /* 0x000000ff050b7290 */ /* 0x000fc4000fffe1ff */
[----:B------:R-:W-:Y:S02]  /*2390*/  @!UP0 USHF.R.U32.HI UR9, URZ, UR13, UR9 ;  /* 0x0000000dff098299 */ /* 0x000fe40008011609 */
[----:B------:R-:W-:Y:S02]  /*23a0*/  UIADD3 UR10, UPT, UPT, -UR8, URZ, URZ ;  /* 0x000000ff080a7290 */ /* 0x000fe4000fffe1ff */
[----:B------:R-:W-:Y:S02]  /*23b0*/  @!UP0 USEL UR9, UR5, UR9, !UP5 ;  /* 0x0000000905098287 */ /* 0x000fe4000e800000 */
[----:B------:R-:W-:Y:S02]  /*23c0*/  UIMAD UR10, UR39, UR10, UR4 ;  /* 0x0000000a270a72a4 */ /* 0x000fe4000f8e0204 */
[----:B------:R-:W-:Y:S02]  /*23d0*/  @!UP0 UIADD3 UR8, UPT, UPT, UR8, -UR9, URZ ;  /* 0x8000000908088290 */ /* 0x000fe4000fffe0ff */
[----:B------:R-:W-:-:S02]  /*23e0*/  @!UP0 UIMAD UR9, UR10, UR7, UR9 ;  /* 0x000000070a0982a4 */ /* 0x000fc4000f8e0209 */
[----:B------:R-:W-:Y:S02]  /*23f0*/  @!UP0 UIMAD UR4, UR39, UR8, UR5 ;  /* 0x00000008270482a4 */ /* 0x000fe4000f8e0205 */
[----:B------:R-:W-:Y:S02]  /*2400*/  UIMAD UR7, UR22, UR11, UR45 ;  /* 0x0000000b160772a4 */ /* 0x000fe4000f8e022d */
[----:B------:R-:W-:Y:S01]  /*2410*/  UIMAD UR38, UR4, UR18, UR12 ;  /* 0x00000012042672a4 */ /* 0x000fe2000f8e020c */
[----:B------:R-:W-:Y:S02]  /*2420*/  @!UP0 UMOV UR5, UR9 ;  /* 0x0000000900058c82 */ /* 0x000fe40008000000 */
[----:B------:R-:W-:-:S12]  /*2430*/  UIMAD UR45, UR5, UR22, UR7 ;  /* 0x00000016052d72a4 */ /* 0x000fd8000f8e0207 */
.L_x_33:
[----:B------:R-:W2:Y:S02]  /*2440*/  LDCU UR4, c[0x0][0x11b0] ;  /* 0x00023600ff0477ac */ /* 0x000ea40008000800 */
[----:B--2---:R-:W-:-:S09]  /*2450*/  UISETP.NE.AND UP0, UPT, UR4, 0x1, UPT ;  /* 0x000000010400788c */ /* 0x004fd2000bf05270 */
[----:B------:R-:W-:Y:S05]  /*2460*/  BRA.U UP0, `(.L_x_34) ;  /* 0x0000000100447547 */ /* 0x000fea000b800000 */
[----:B------:R-:W2:Y:S01]  /*2470*/  LDCU.128 UR16, c[0x0][0x1190] ;  /* 0x00023200ff1077ac */ /* 0x000ea20008000c00 */
[----:B------:R-:W4:Y:S01]  /*2480*/  LDCU UR10, c[0x0][0x118c] ;  /* 0x00023180ff0a77ac */ /* 0x000f220008000800 */
[----:B------:R-:W1:Y:S01]  /*2490*/  LDCU UR7, c[0x0][0x11a0] ;  /* 0x00023400ff0777ac */ /* 0x000e620008000800 */
[----:B--2---:R-:W-:Y:S02]  /*24a0*/  UIMAD.WIDE.U32 UR8, UR45, UR16, URZ ;  /* 0x000000102d0872a5 */ /* 0x004fe4000f8e00ff */
[----:B------:R-:W-:Y:S02]  /*24b0*/  UIMAD.WIDE.U32 UR4, UR38, UR19, URZ ;  /* 0x00000013260472a5 */ /* 0x000fe4000f8e00ff */
[----:B----4-:R-:W-:Y:S02]  /*24c0*/  UISETP.NE.AND UP2, UPT, UR10, 0x1, UPT ;  /* 0x000000010a00788c */ /* 0x010fe4000bf45270 */
[----:B------:R-:W-:Y:S01]  /*24d0*/  UISETP.NE.AND UP0, UPT, UR18, 0x1, UPT ;  /* 0x000000011200788c */ /* 0x000fe2000bf05270 */
[----:B------:R-:W-:-:S02]  /*24e0*/  UMOV UR8, UR9 ;  /* 0x0000000900087c82 */ /* 0x000fc40008000000 */
[----:B------:R-:W-:Y:S01]  /*24f0*/  UMOV UR4, UR5 ;  /* 0x0000000500047c82 */ /* 0x000fe20008000000 */
[----:B------:R-:W-:Y:S02]  /*2500*/  USHF.R.U32.HI UR8, URZ, UR17, UR8 ;  /* 0x00000011ff087299 */ /* 0x000fe40008011608 */
[----:B-1----:R-:W-:Y:S02]  /*2510*/  USHF.R.U32.HI UR4, URZ, UR7, UR4 ;  /* 0x00000007ff047299 */ /* 0x002fe40008011604 */
[----:B------:R-:W-:Y:S02]  /*2520*/  USEL UR5, UR45, UR8, !UP2 ;  /* 0x000000082d057287 */ /* 0x000fe4000d000000 */
[----:B------:R-:W-:-:S04]  /*2530*/  USEL UR4, UR38, UR4, !UP0 ;  /* 0x0000000426047287 */ /* 0x000fc8000c000000 */
[----:B------:R-:W-:Y:S02]  /*2540*/  UIADD3 UR7, UPT, UPT, UR5, -UR4, URZ ;  /* 0x8000000405077290 */ /* 0x000fe4000fffe0ff */
[----:B------:R-:W-:Y:S02]  /*2550*/  UIADD3 UR4, UPT, UPT, -UR5, UR4, URZ ;  /* 0x0000000405047290 */ /* 0x000fe4000fffe1ff */
[----:B------:R-:W-:Y:S02]  /*2560*/  UIMAD UR38, UR7, UR18, UR38 ;  /* 0x00000012072672a4 */ /* 0x000fe4000f8e0226 */
[----:B------:R-:W-:-:S12]  /*2570*/  UIMAD UR45, UR4, UR10, UR45 ;  /* 0x0000000a042d72a4 */ /* 0x000fd8000f8e022d */
.L_x_34:
[----:B------:R-:W-:Y:S01]  /*2580*/  VIADD R11, R11, 0x1 ;  /* 0x000000010b0b7836 */ /* 0x000fe20000000000 */
[----:B------:R-:W-:Y:S01]  /*2590*/  R2UR UR4, R82 ;  /* 0x00000000520472ca */ /* 0x000fe200000e0000 */
[----:B------:R-:W-:Y:S01]  /*25a0*/  UIADD3 UR28, UPT, UPT, UR45, UR63, URZ ;  /* 0x0000003f2d1c7290 */ /* 0x000fe2000fffe0ff */
[----:B------:R-:W-:Y:S02]  /*25b0*/  PLOP3.LUT P2, PT, PT, PT, PT, 0x80, 0x8 ;  /* 0x000000000008781c */ /* 0x000fe40003f4f070 */
[----:B------:R-:W-:-:S04]  /*25c0*/  ISETP.NE.AND P0, PT, R11, 0x2, PT ;  /* 0x000000020b00780c */ /* 0x000fc80003f05270 */
[----:B------:R-:W-:Y:S02]  /*25d0*/  SEL R3, RZ, 0x1, P0 ;  /* 0x00000001ff037807 */ /* 0x000fe40000000000 */
[----:B------:R-:W-:Y:S02]  /*25e0*/  SEL R11, R11, RZ, P0 ;  /* 0x000000ff0b0b7207 */ /* 0x000fe40000000000 */
[----:B------:R-:W-:Y:S01]  /*25f0*/  LOP3.LUT R10, R10, R3, RZ, 0x3c, !PT ;  /* 0x000000030a0a7212 */ /* 0x000fe200078e3cff */
[----:B------:R-:W-:Y:S01]  /*2600*/  UIADD3 UR20, UPT, UPT, UR38, UR4, URZ ;  /* 0x0000000426147290 */ /* 0x000fe2000fffe0ff */
[----:B------:R-:W-:Y:S11]  /*2610*/  BRA.U UP1, `(.L_x_35) ;  /* 0xfffffff101b47547 */ /* 0x000ff6000b83ffff */
[----:B------:R-:W-:Y:S01]  /*2620*/  UIADD3 UR7, UPT, UPT, UR6, 0x48, URZ ;  /* 0x0000004806077890 */ /* 0x000fe2000fffe0ff */
[----:B------:R-:W-:-:S03]  /*2630*/  SHF.L.U32 R3, R12, 0x1f, RZ ;  /* 0x0000001f0c037819 */ /* 0x000fc600000006ff */
[----:B------:R-:W-:-:S09]  /*2640*/  ULEA UR4, UR14, UR7, 0x3 ;  /* 0x000000070e047291 */ /* 0x000fd2000f8e18ff */
[----:B------:R-:W2:Y:S02]  /*2650*/  SYNCS.PHASECHK.TRANS64.TRYWAIT P0, [UR4], R3 ;  /* 0x00000003ff0075a7 */ /* 0x000ea40008001104 */
[----:B--2---:R-:W-:Y:S05]  /*2660*/  @!P0 BRA `(.L_x_36) ;  /* 0x0000007400888947 */ /* 0x004fea0003800000 */
.L_x_149:
[----:B------:R-:W-:-:S04]  /*2670*/  UIADD3 UR4, UPT, UPT, UR14, 0x1, URZ ;  /* 0x000000010e047890 */ /* 0x000fc8000fffe0ff */
[----:B------:R-:W-:-:S04]  /*2680*/  UISETP.NE.AND UP0, UPT, UR4, 0x9, UPT ;  /* 0x000000090400788c */ /* 0x000fc8000bf05270 */
[----:B------:R-:W-:Y:S02]  /*2690*/  USEL UR6, URZ, 0x1, UP0 ;  /* 0x00000001ff067887 */ /* 0x000fe40008000000 */
[----:B------:R-:W-:-:S04]  /*26a0*/  USEL UR4, UR4, URZ, UP0 ;  /* 0x000000ff04047287 */ /* 0x000fc80008000000 */
[----:B------:R-:W-:Y:S01]  /*26b0*/  ULEA UR5, UR4, UR7, 0x3 ;  /* 0x0000000704057291 */ /* 0x000fe2000f8e18ff */
[----:B------:R-:W-:-:S04]  /*26c0*/  LOP3.LUT R2, R12, UR6, RZ, 0x3c, !PT ;  /* 0x000000060c027c12 */ /* 0x000fc8000f8e3cff */
[----:B-1----:R-:W-:-:S04]  /*26d0*/  SHF.L.U32 R3, R2, 0x1f, RZ ;  /* 0x0000001f02037819 */ /* 0x002fc800000006ff */
[----:B------:R-:W1:Y:S02]  /*26e0*/  SYNCS.PHASECHK.TRANS64.TRYWAIT P0, [UR5], R3 ;  /* 0x00000003ff0075a7 */ /* 0x000e640008001105 */
[----:B-1----:R-:W-:Y:S05]  /*26f0*/  @!P0 BRA `(.L_x_37) ;  /* 0x00000074007c8947 */ /* 0x002fea0003800000 */
.L_x_151:
        /* <DEDUP_REMOVED lines=9> */
.L_x_153:
        /* <DEDUP_REMOVED lines=9> */
.L_x_155:
        /* <DEDUP_REMOVED lines=9> */
.L_x_157:
        /* <DEDUP_REMOVED lines=9> */
.L_x_159:
        /* <DEDUP_REMOVED lines=9> */
.L_x_161:
        /* <DEDUP_REMOVED lines=9> */
.L_x_163:
[----:B------:R-:W-:-:S04]  /*2a60*/  UIADD3 UR4, UPT, UPT, UR4, 0x1, URZ ;  /* 0x0000000104047890 */ /* 0x000fc8000fffe0ff */
[----:B------:R-:W-:-:S04]  /*2a70*/  UISETP.NE.AND UP0, UPT, UR4, 0x9, UPT ;  /* 0x000000090400788c */ /* 0x000fc8000bf05270 */
[----:B------:R-:W-:Y:S02]  /*2a80*/  USEL UR5, URZ, 0x1, UP0 ;  /* 0x00000001ff057887 */ /* 0x000fe40008000000 */
[----:B------:R-:W-:-:S04]  /*2a90*/  USEL UR4, UR4, URZ, UP0 ;  /* 0x000000ff04047287 */ /* 0x000fc80008000000 */
[----:B------:R-:W-:Y:S01]  /*2aa0*/  ULEA UR4, UR4, UR7, 0x3 ;  /* 0x0000000704047291 */ /* 0x000fe2000f8e18ff */
[----:B-1----:R-:W-:-:S04]  /*2ab0*/  LOP3.LUT R3, R2, UR5, RZ, 0x3c, !PT ;  /* 0x0000000502037c12 */ /* 0x002fc8000f8e3cff */
[----:B------:R-:W-:Y:S01]  /*2ac0*/  SHF.L.U32 R3, R3, 0x1f, RZ ;  /* 0x0000001f03037819 */ /* 0x000fe200000006ff */
[----:B------:R-:W-:-:S07]  /*2ad0*/  IMAD.U32 R0, RZ, RZ, UR4 ;  /* 0x00000004ff007e24 */ /* 0x000fce000f8e00ff */
.L_x_44:
[----:B-1----:R1:W2:Y:S02]  /*2ae0*/  SYNCS.PHASECHK.TRANS64.TRYWAIT P0, [R0+URZ], R3 ;  /* 0x00000003000075a7 */ /* 0x0022a400080011ff */
[----:B--2---:R-:W-:Y:S05]  /*2af0*/  @!P0 NANOSLEEP.SYNCS 0x989680 ;  /* 0x009896800000895d */ /* 0x004fea0003900000 */
[----:B------:R-:W2:Y:S02]  /*2b00*/  @!P0 SYNCS.PHASECHK.TRANS64 P0, [R0+URZ], R3 ;  /* 0x00000003000085a7 */ /* 0x000ea400080010ff */
[----:B--2---:R-:W-:Y:S05]  /*2b10*/  @P0 EXIT ;  /* 0x000000000000094d */ /* 0x004fea0003800000 */
[----:B------:R-:W-:Y:S05]  /*2b20*/  BRA `(.L_x_44) ;  /* 0xfffffffc00ec7947 */ /* 0x000fea000383ffff */
.L_x_23:
[----:B------:R-:W-:-:S04]  /*2b30*/  UISETP.NE.AND UP0, UPT, UR54, URZ, UPT ;  /* 0x000000ff3600728c */ /* 0x000fc8000bf05270 */
[----:B------:R-:W-:-:S09]  /*2b40*/  UISETP.NE.OR UP0, UPT, UR18, 0x1, UP0 ;  /* 0x000000011200788c */ /* 0x000fd20008705670 */
[----:B------:R-:W-:Y:S05]  /*2b50*/  BRA.U UP0, `(.L_x_45) ;  /* 0x0000000500487547 */ /* 0x000fea000b800000 */
[----:B------:R-:W-:Y:S01]  /*2b60*/  ISETP.GE.U32.AND P2, PT, R0, 0x2, PT ;  /* 0x000000020000780c */ /* 0x000fe20003f46070 */
[----:B------:R-:W-:Y:S01]  /*2b70*/  IMAD.MOV.U32 R12, RZ, RZ, 0x1 ;  /* 0x00000001ff0c7424 */ /* 0x000fe200078e00ff */
[----:B------:R-:W-:Y:S02]  /*2b80*/  CS2R R10, SRZ ;  /* 0x00000000000a7805 */ /* 0x000fe4000001ff00 */
[----:B------:R-:W-:Y:S01]  /*2b90*/  CS2R R8, SRZ ;  /* 0x0000000000087805 */ /* 0x000fe2000001ff00 */
[----:B------:R-:W-:Y:S01]  /*2ba0*/  UMOV UR6, 0x400 ;  /* 0x0000040000067882 */ /* 0x000fe20000000000 */
[----:B------:R-:W-:Y:S01]  /*2bb0*/  UMOV UR5, URZ ;  /* 0x000000ff00057c82 */ /* 0x000fe20008000000 */
[----:B------:R-:W-:-:S12]  /*2bc0*/  ULEA UR6, UR54, UR6, 0x18 ;  /* 0x0000000636067291 */ /* 0x000fd8000f8ec0ff */
.L_x_49:
[----:B------:R-:W-:Y:S02]  /*2bd0*/  LEA R2, R8, UR6, 0x3 ;  /* 0x0000000608027c11 */ /* 0x000fe4000f8e18ff */
[----:B------:R-:W-:-:S03]  /*2be0*/  SHF.L.U32 R5, R9, 0x1f, RZ ;  /* 0x0000001f09057819 */ /* 0x000fc600000006ff */
[----:B------:R-:W-:Y:S01]  /*2bf0*/  VIADD R4, R2, 0x130 ;  /* 0x0000013002047836 */ /* 0x000fe20000000000 */
[----:B------:R-:W1:Y:S02]  /*2c00*/  SYNCS.PHASECHK.TRANS64.TRYWAIT P0, [R2+URZ+0x120], R5 ;  /* 0x00012005020075a7 */ /* 0x000e6400080011ff */
[----:B-1----:R-:W-:Y:S05]  /*2c10*/  @!P0 BRA `(.L_x_46) ;  /* 0x0000007000dc8947 */ /* 0x002fea0003800000 */
.L_x_164:
[----:B------:R-:W-:Y:S01]  /*2c20*/  ULEA UR4, UR5, UR6, 0x3 ;  /* 0x0000000605047291 */ /* 0x000fe2000f8e18ff */
[----:B------:R-:W-:Y:S02]  /*2c30*/  PRMT R4, RZ, 0x654, R4 ;  /* 0x00000654ff047816 */ /* 0x000fe40000000004 */
[----:B-1----:R-:W-:Y:S01]  /*2c40*/  SHF.L.U32 R5, R12, 0x1f, RZ ;  /* 0x0000001f0c057819 */ /* 0x002fe200000006ff */
[----:B------:R-:W-:Y:S01]  /*2c50*/  UIADD3 UR7, UPT, UPT, UR4, 0xe0, URZ ;  /* 0x000000e004077890 */ /* 0x000fe2000fffe0ff */
[----:B------:R1:W-:Y:S05]  /*2c60*/  SYNCS.ARRIVE.TRANS64.RED.A1T0 RZ, [R4+URZ], RZ ;  /* 0x000000ff04ff79a7 */ /* 0x0003ea00081004ff */
[----:B------:R-:W-:Y:S01]  /*2c70*/  IMAD.U32 R7, RZ, RZ, UR7 ;  /* 0x00000007ff077e24 */ /* 0x000fe2000f8e00ff */
[----:B------:R-:W2:Y:S04]  /*2c80*/  SYNCS.PHASECHK.TRANS64.TRYWAIT P0, [UR4+0xf0], R5 ;  /* 0x0000f005ff0075a7 */ /* 0x000ea80008001104 */
[----:B------:R-:W-:Y:S01]  /*2c90*/  PRMT R6, R0, 0x654, R7 ;  /* 0x0000065400067816 */ /* 0x000fe20000000007 */
[----:B-1----:R-:W-:Y:S01]  /*2ca0*/  @!P2 IMAD.MOV.U32 R4, RZ, RZ, 0x10 ;  /* 0x00000010ff04a424 */ /* 0x002fe200078e00ff */
[----:B--2---:R-:W-:Y:S06]  /*2cb0*/  @!P0 BRA `(.L_x_47) ;  /* 0x0000007000c88947 */ /* 0x004fec0003800000 */
.L_x_166:
[----:B------:R-:W-:Y:S01]  /*2cc0*/  ULEA UR8, UR5, UR6, 0x4 ;  /* 0x0000000605087291 */ /* 0x000fe2000f8e20ff */
[----:B------:R-:W-:Y:S01]  /*2cd0*/  SEL R3, R6, R3, !P2 ;  /* 0x0000000306037207 */ /* 0x000fe20005000000 */
[----:B------:R-:W-:Y:S01]  /*2ce0*/  UIADD3 UR9, UPT, UPT, UR4, 0xe0, URZ ;  /* 0x000000e004097890 */ /* 0x000fe2000fffe0ff */
[----:B-1----:R-:W-:Y:S01]  /*2cf0*/  LEA R2, R11, UR6, 0x3 ;  /* 0x000000060b027c11 */ /* 0x002fe2000f8e18ff */
[----:B------:R-:W-:Y:S01]  /*2d00*/  UIADD3 UR8, UPT, UPT, UR8, 0x150, URZ ;  /* 0x0000015008087890 */ /* 0x000fe2000fffe0ff */
[----:B------:R-:W-:Y:S01]  /*2d10*/  SHF.L.U32 R5, R10, 0x1f, RZ ;  /* 0x0000001f0a057819 */ /* 0x000fe200000006ff */
[----:B------:R1:W-:Y:S01]  /*2d20*/  @!P2 SYNCS.ARRIVE.TRANS64.RED RZ, [R3+URZ], R4 ;  /* 0x0000000403ffa9a7 */ /* 0x0003e200080004ff */
[----:B------:R-:W-:Y:S01]  /*2d30*/  UIADD3 UR4, UPT, UPT, UR5, 0x1, URZ ;  /* 0x0000000105047890 */ /* 0x000fe2000fffe0ff */
[----:B------:R-:W-:-:S03]  /*2d40*/  VIADD R8, R8, 0x1 ;  /* 0x0000000108087836 */ /* 0x000fc60000000000 */
[----:B------:R-:W-:Y:S02]  /*2d50*/  UISETP.NE.AND UP0, UPT, UR4, 0x2, UPT ;  /* 0x000000020400788c */ /* 0x000fe4000bf05270 */
[----:B------:R-:W-:Y:S06]  /*2d60*/  UGETNEXTWORKID.BROADCAST [UR8], [UR9] ;  /* 0x00000000080073ca */ /* 0x000fec0008000100 */
[----:B------:R-:W-:Y:S01]  /*2d70*/  USEL UR7, URZ, 0x1, UP0 ;  /* 0x00000001ff077887 */ /* 0x000fe20008000000 */
[----:B------:R-:W-:Y:S01]  /*2d80*/  ISETP.NE.AND P0, PT, R8, 0x2, PT ;  /* 0x000000020800780c */ /* 0x000fe20003f05270 */
[----:B------:R-:W-:Y:S01]  /*2d90*/  USEL UR5, UR4, URZ, UP0 ;  /* 0x000000ff04057287 */ /* 0x000fe20008000000 */
[----:B------:R-:W2:Y:S03]  /*2da0*/  SYNCS.PHASECHK.TRANS64.TRYWAIT P1, [R2+URZ+0xe0], R5 ;  /* 0x0000e005020075a7 */ /* 0x000ea600080211ff */
[----:B------:R-:W-:Y:S01]  /*2db0*/  LOP3.LUT R12, R12, UR7, RZ, 0x3c, !PT ;  /* 0x000000070c0c7c12 */ /* 0x000fe2000f8e3cff */
[----:B-12---:R-:W-:Y:S07]  /*2dc0*/  @!P1 BRA `(.L_x_48) ;  /* 0x00000070009c9947 */ /* 0x006fee0003800000 */
.L_x_167:
[C---:B------:R-:W-:Y:S01]  /*2dd0*/  LEA R4, R11.reuse, UR6, 0x4 ;  /* 0x000000060b047c11 */ /* 0x040fe2000f8e20ff */
[----:B-1----:R-:W-:Y:S01]  /*2de0*/  VIADD R2, R2, 0xf0 ;  /* 0x000000f002027836 */ /* 0x002fe20000000000 */
[----:B------:R-:W-:Y:S01]  /*2df0*/  SEL R8, R8, RZ, P0 ;  /* 0x000000ff08087207 */ /* 0x000fe20000000000 */
[----:B------:R-:W-:-:S03]  /*2e00*/  VIADD R11, R11, 0x1 ;  /* 0x000000010b0b7836 */ /* 0x000fc60000000000 */
[----:B------:R-:W1:Y:S01]  /*2e10*/  LDS.128 R4, [R4+0x150] ;  /* 0x0001500004047984 */ /* 0x000e620000000c00 */
[----:B------:R-:W-:Y:S02]  /*2e20*/  PRMT R2, RZ, 0x654, R2 ;  /* 0x00000654ff027816 */ /* 0x000fe40000000002 */
[C---:B------:R-:W-:Y:S01]  /*2e30*/  ISETP.NE.AND P1, PT, R11.reuse, 0x2, PT ;  /* 0x000000020b00780c */ /* 0x040fe20003f25270 */
[----:B------:R-:W-:Y:S01]  /*2e40*/  @!PT LDS RZ, [RZ] ;  /* 0x00000000fffff984 */ /* 0x000fe20000000800 */
[----:B------:R-:W-:Y:S01]  /*2e50*/  @!PT LDS RZ, [RZ] ;  /* 0x00000000fffff984 */ /* 0x000fe20000000800 */
[----:B------:R-:W-:Y:S01]  /*2e60*/  @!PT LDS RZ, [RZ] ;  /* 0x00000000fffff984 */ /* 0x000fe20000000800 */
[----:B------:R-:W-:Y:S01]  /*2e70*/  @!PT LDS RZ, [RZ] ;  /* 0x00000000fffff984 */ /* 0x000fe20000000800 */
[----:B------:R2:W-:Y:S06]  /*2e80*/  MEMBAR.ALL.CTA ;  /* 0x0000000000007992 */ /* 0x0005ec0000008000 */
[----:B--2---:R-:W2:Y:S01]  /*2e90*/  FENCE.VIEW.ASYNC.S ;  /* 0x00000000000073c6 */ /* 0x004ea20000000000 */
[----:B------:R-:W-:Y:S01]  /*2ea0*/  SEL R11, R11, RZ, P1 ;  /* 0x000000ff0b0b7207 */ /* 0x000fe20000800000 */
[----:B--2---:R2:W-:Y:S01]  /*2eb0*/  SYNCS.ARRIVE.TRANS64.RED.A1T0 RZ, [R2+URZ], RZ ;  /* 0x000000ff02ff79a7 */ /* 0x0045e200081004ff */
[----:B-1----:R-:W-:-:S02]  /*2ec0*/  LOP3.LUT P3, RZ, R6, 0x1, RZ, 0xc0, !PT ;  /* 0x0000000106ff7812 */ /* 0x002fc4000786c0ff */
[----:B------:R-:W-:-:S04]  /*2ed0*/  SEL R5, RZ, 0x1, P1 ;  /* 0x00000001ff057807 */ /* 0x000fc80000800000 */
[----:B------:R-:W-:Y:S02]  /*2ee0*/  LOP3.LUT R10, R10, R5, RZ, 0x3c, !PT ;  /* 0x000000050a0a7212 */ /* 0x000fe400078e3cff */
[----:B--2---:R-:W-:-:S04]  /*2ef0*/  SEL R2, RZ, 0x1, P0 ;  /* 0x00000001ff027807 */ /* 0x004fc80000000000 */
[----:B------:R-:W-:Y:S01]  /*2f00*/  LOP3.LUT R9, R9, R2, RZ, 0x3c, !PT ;  /* 0x0000000209097212 */ /* 0x000fe200078e3cff */
[----:B------:R-:W-:Y:S06]  /*2f10*/  @P3 BRA `(.L_x_49) ;  /* 0xfffffffc002c3947 */ /* 0x000fec000383ffff */
[----:B------:R-:W-:Y:S01]  /*2f20*/  ULEA UR4, UR5, UR6, 0x3 ;  /* 0x0000000605047291 */ /* 0x000fe2000f8e18ff */
[----:B------:R-:W-:-:S08]  /*2f30*/  SHF.L.U32 R3, R12, 0x1f, RZ ;  /* 0x0000001f0c037819 */ /* 0x000fd000000006ff */
[----:B------:R-:W1:Y:S02]  /*2f40*/  SYNCS.PHASECHK.TRANS64 P0, [UR4+0xf0], R3 ;  /* 0x0000f003ff0075a7 */ /* 0x000e640008001004 */
[----:B-1----:R-:W-:Y:S05]  /*2f50*/  @P0 BRA `(.L_x_50) ;  /* 0x0000000000080947 */ /* 0x002fea0003800000 */
[----:B------:R-:W1:Y:S02]  /*2f60*/  SYNCS.PHASECHK.TRANS64.TRYWAIT P0, [UR4+0xf0], R3 ;  /* 0x0000f003ff0075a7 */ /* 0x000e640008001104 */
[----:B-1----:R-:W-:Y:S05]  /*2f70*/  @!P0 BRA `(.L_x_51) ;  /* 0x0000007000448947 */ /* 0x002fea0003800000 */
.L_x_50:
[----:B------:R-:W-:-:S04]  /*2f80*/  UIADD3 UR7, UPT, UPT, UR5, 0x1, URZ ;  /* 0x0000000105077890 */ /* 0x000fc8000fffe0ff */
[----:B------:R-:W-:-:S04]  /*2f90*/  UISETP.NE.AND UP0, UPT, UR7, 0x2, UPT ;  /* 0x000000020700788c */ /* 0x000fc8000bf05270 */
[----:B------:R-:W-:Y:S02]  /*2fa0*/  USEL UR8, URZ, 0x1, UP0 ;  /* 0x00000001ff087887 */ /* 0x000fe40008000000 */
[----:B------:R-:W-:-:S04]  /*2fb0*/  USEL UR7, UR7, URZ, UP0 ;  /* 0x000000ff07077287 */ /* 0x000fc80008000000 */
[----:B------:R-:W-:Y:S01]  /*2fc0*/  ULEA UR7, UR7, UR6, 0x3 ;  /* 0x0000000607077291 */ /* 0x000fe2000f8e18ff */
[----:B-1----:R-:W-:-:S04]  /*2fd0*/  LOP3.LUT R3, R12, UR8, RZ, 0x3c, !PT ;  /* 0x000000080c037c12 */ /* 0x002fc8000f8e3cff */
[----:B------:R-:W-:-:S04]  /*2fe0*/  SHF.L.U32 R0, R3, 0x1f, RZ ;  /* 0x0000001f03007819 */ /* 0x000fc800000006ff */
[----:B------:R-:W1:Y:S02]  /*2ff0*/  SYNCS.PHASECHK.TRANS64 P0, [UR7+0xf0], R0 ;  /* 0x0000f000ff0075a7 */ /* 0x000e640008001007 */
[----:B-1----:R-:W-:Y:S05]  /*3000*/  @P0 EXIT ;  /* 0x000000000000094d */ /* 0x002fea0003800000 */
[----:B------:R-:W-:Y:S02]  /*3010*/  SHF.L.U32 R3, R3, 0x1f, RZ ;  /* 0x0000001f03037819 */ /* 0x000fe400000006ff */
[----:B------:R-:W-:-:S07]  /*3020*/  MOV R0, UR7 ;  /* 0x0000000700007c02 */ /* 0x000fce0008000f00 */
.L_x_52:
[----:B-1----:R1:W2:Y:S02]  /*3030*/  SYNCS.PHASECHK.TRANS64.TRYWAIT P0, [R0+URZ+0xf0], R3 ;  /* 0x0000f003000075a7 */ /* 0x0022a400080011ff */
[----:B--2---:R-:W-:Y:S05]  /*3040*/  @!P0 NANOSLEEP.SYNCS 0x989680 ;  /* 0x009896800000895d */ /* 0x004fea0003900000 */
[----:B------:R-:W2:Y:S02]  /*3050*/  @!P0 SYNCS.PHASECHK.TRANS64 P0, [R0+URZ+0xf0], R3 ;  /* 0x0000f003000085a7 */ /* 0x000ea400080010ff */
[----:B--2---:R-:W-:Y:S05]  /*3060*/  @P0 EXIT ;  /* 0x000000000000094d */ /* 0x004fea0003800000 */
[----:B------:R-:W-:Y:S05]  /*3070*/  BRA `(.L_x_52) ;  /* 0xfffffffc00ec7947 */ /* 0x000fea000383ffff */
.L_x_45:
[----:B------:R-:W-:Y:S05]  /*3080*/  BRA.U UP5, `(.L_x_53) ;  /* 0x0000001505007547 */ /* 0x000fea000b800000 */
[----:B------:R-:W-:Y:S01]  /*3090*/  UMOV UR4, 0x40 ;  /* 0x0000004000047882 */ /* 0x000fe20000000000 */
[----:B------:R-:W-:Y:S01]  /*30a0*/  NOP ;  /* 0x0000000000007918 */ /* 0x000fe20000000000 */
[----:B------:R-:W-:Y:S01]  /*30b0*/  ULEA UR5, UR54, UR4, 0x18 ;  /* 0x0000000436057291 */ /* 0x000fe2000f8ec0ff */
[----:B------:R-:W-:Y:S02]  /*30c0*/  UMOV UR6, 0x400 ;  /* 0x0000040000067882 */ /* 0x000fe40000000000 */
[----:B------:R-:W-:-:S06]  /*30d0*/  ULEA UR6, UR54, UR6, 0x18 ;  /* 0x0000000636067291 */ /* 0x000fcc000f8ec0ff */
[----:B------:R-:W1:Y:S02]  /*30e0*/  LDS.U8 R0, [UR5+0x1c] ;  /* 0x00001c05ff007984 */ /* 0x000e640008000000 */
[----:B-1----:R-:W-:-:S13]  /*30f0*/  ISETP.NE.AND P0, PT, R0, RZ, PT ;  /* 0x000000ff0000720c */ /* 0x002fda0003f05270 */
[----:B------:R-:W-:Y:S05]  /*3100*/  @P0 BRA `(.L_x_54) ;  /* 0x0000000400080947 */ /* 0x000fea0003800000 */
[----:B------:R-:W-:Y:S02]  /*3110*/  UISETP.NE.U32.AND UP1, UPT, UR51, 0x1, UPT ;  /* 0x000000013300788c */ /* 0x000fe4000bf25070 */
[----:B------:R-:W-:-:S07]  /*3120*/  UIADD3 UR7, UPT, UPT, UR5, 0x8, URZ ;  /* 0x0000000805077890 */ /* 0x000fce000fffe0ff */
[----:B------:R-:W-:Y:S05]  /*3130*/  BRA.U !UP1, `(.L_x_55) ;  /* 0x00000001099c7547 */ /* 0x000fea000b800000 */
[----:B------:R-:W-:Y:S01]  /*3140*/  ELECT P0, URZ, PT ;  /* 0x0000000000ff782f */ /* 0x000fe20003800000 */
[----:B------:R-:W-:-:S12]  /*3150*/  BSSY B0, `(.L_x_55) ;  /* 0x0000025000007945 */ /* 0x000fd80003800000 */
[----:B------:R-:W-:Y:S05]  /*3160*/  @!P0 BRA `(.L_x_56) ;  /* 0x00000000008c8947 */ /* 0x000fea0003800000 */
[----:B------:R-:W-:-:S05]  /*3170*/  UMOV UR4, 0x10 ;  /* 0x0000001000047882 */ /* 0x000fca0000000000 */
[----:B------:R-:W-:Y:S04]  /*3180*/  DEPBAR.LE SB1, 0x36 ;  /* 0x00009d800000791a */ /* 0x000fe80000000000 */
[----:B------:R-:W1:Y:S02]  /*3190*/  UTCATOMSWS.2CTA.FIND_AND_SET.ALIGN UP0, UR4, UR4 ;  /* 0x00000004000475e3 */ /* 0x000e640008200800 */
[----:B-1----:R-:W-:Y:S01]  /*31a0*/  MOV R11, UR4 ;  /* 0x00000004000b7c02 */ /* 0x002fe20008000f00 */
[----:B------:R-:W-:Y:S06]  /*31b0*/  BRA.U UP0, `(.L_x_57) ;  /* 0x0000000100187547 */ /* 0x000fec000b800000 */
.L_x_58:
[----:B------:R-:W-:Y:S05]  /*31c0*/  NANOSLEEP 0x64 ;  /* 0x000000640000795d */ /* 0x000fea0003800000 */
[----:B------:R-:W-:-:S05]  /*31d0*/  UMOV UR4, 0x10 ;  /* 0x0000001000047882 */ /* 0x000fca0000000000 */
[----:B------:R-:W-:Y:S04]  /*31e0*/  DEPBAR.LE SB1, 0x36 ;  /* 0x00009d800000791a */ /* 0x000fe80000000000 */
[----:B------:R-:W1:Y:S02]  /*31f0*/  UTCATOMSWS.2CTA.FIND_AND_SET.ALIGN UP0, UR4, UR4 ;  /* 0x00000004000475e3 */ /* 0x000e640008200800 */
[----:B-1----:R-:W-:Y:S01]  /*3200*/  MOV R11, UR4 ;  /* 0x00000004000b7c02 */ /* 0x002fe20008000f00 */
[----:B------:R-:W-:Y:S05]  /*3210*/  BRA.U !UP0, `(.L_x_58) ;  /* 0xfffffffd08e87547 */ /* 0x000fea000b83ffff */
.L_x_57:
[----:B------:R-:W1:Y:S01]  /*3220*/  LDS R7, [UR5+0x10] ;  /* 0x00001005ff077984 */ /* 0x000e620008000800 */
[----:B------:R-:W-:Y:S01]  /*3230*/  IMAD.U32 R5, RZ, RZ, UR6 ;  /* 0x00000006ff057e24 */ /* 0x000fe2000f8e00ff */
[----:B------:R-:W-:-:S03]  /*3240*/  MOV R4, UR50 ;  /* 0x0000003200047c02 */ /* 0x000fc60008000f00 */
[----:B------:R-:W-:Y:S01]  /*3250*/  VIADD R5, R5, 0x170 ;  /* 0x0000017005057836 */ /* 0x000fe20000000000 */
[----:B-1----:R-:W-:-:S04]  /*3260*/  SHF.L.U32 R7, R7, 0x1f, RZ ;  /* 0x0000001f07077819 */ /* 0x002fc800000006ff */
[----:B------:R-:W1:Y:S02]  /*3270*/  SYNCS.PHASECHK.TRANS64.TRYWAIT P0, [UR5+0x8], R7 ;  /* 0x00000807ff0075a7 */ /* 0x000e640008001105 */
[----:B-1----:R-:W-:Y:S05]  /*3280*/  @P0 BRA `(.L_x_59) ;  /* 0x0000000000080947 */ /* 0x002fea0003800000 */
[----:B------:R-:W1:Y:S02]  /*3290*/  SYNCS.PHASECHK.TRANS64.TRYWAIT P0, [UR5+0x8], R7 ;  /* 0x00000807ff0075a7 */ /* 0x000e640008001105 */
[----:B-1----:R-:W-:Y:S05]  /*32a0*/  @!P0 BRA `(.L_x_60) ;  /* 0x0000006c00908947 */ /* 0x002fea0003800000 */
.L_x_59:
[----:B-1----:R-:W-:Y:S01]  /*32b0*/  HFMA2 R0, -RZ, RZ, 0, 5.9604644775390625e-08 ;  /* 0x00000001ff007431 */ /* 0x002fe200000001ff */
[----:B------:R-:W-:Y:S01]  /*32c0*/  UPRMT UR4, UR50, 0x654, UR7 ;  /* 0x0000065432047896 */ /* 0x000fe20008000007 */
[----:B------:R-:W-:Y:S01]  /*32d0*/  IMAD.MOV.U32 R8, RZ, RZ, 0xffff ;  /* 0x0000ffffff087424 */ /* 0x000fe200078e00ff */
[----:B------:R-:W-:Y:S01]  /*32e0*/  PRMT R4, R4, 0x654, R5 ;  /* 0x0000065404047816 */ /* 0x000fe20000000005 */
[----:B------:R-:W-:Y:S02]  /*32f0*/  IMAD.MOV.U32 R6, RZ, RZ, 0x4 ;  /* 0x00000004ff067424 */ /* 0x000fe400078e00ff */
[----:B------:R-:W-:Y:S01]  /*3300*/  IMAD.SHL.U32 R9, R11, 0x20, RZ ;  /* 0x000000200b097824 */ /* 0x000fe200078e00ff */
[----:B------:R-:W-:Y:S02]  /*3310*/  MOV R5, UR4 ;  /* 0x0000000400057c02 */ /* 0x000fe40008000f00 */
[-C--:B------:R-:W-:Y:S01]  /*3320*/  SHF.L.U32 R8, R8, R11.reuse, RZ ;  /* 0x0000000b08087219 */ /* 0x080fe200000006ff */
[----:B------:R1:W-:Y:S01]  /*3330*/  SYNCS.ARRIVE.TRANS64.RED RZ, [UR4], R6 ;  /* 0x00000006ffff79a7 */ /* 0x0003e20008000404 */
[----:B------:R-:W-:Y:S01]  /*3340*/  SHF.L.U32 R7, R0, R11, RZ ;  /* 0x0000000b00077219 */ /* 0x000fe200000006ff */
[----:B------:R1:W-:Y:S04]  /*3350*/  STS [UR6+0x170], R9 ;  /* 0x00017009ff007988 */ /* 0x0003e80008000806 */
[----:B------:R1:W-:Y:S04]  /*3360*/  STAS [R4.64], R11 ;  /* 0x0000000b04007dbd */ /* 0x0003e8000c0008ff */
[----:B------:R1:W-:Y:S04]  /*3370*/  ATOMS.OR RZ, [UR5+0x14], R8 ;  /* 0x00001408ffff798c */ /* 0x0003e8000b000005 */
[----:B------:R1:W-:Y:S04]  /*3380*/  ATOMS.OR RZ, [UR5+0x18], R7 ;  /* 0x00001807ffff798c */ /* 0x0003e8000b000005 */
[----:B------:R1:W-:Y:S02]  /*3390*/  ATOMS.XOR RZ, [UR5+0x10], R0 ;  /* 0x00001000ffff798c */ /* 0x0003e4000b800005 */
.L_x_56:
[----:B------:R-:W-:Y:S05]  /*33a0*/  BSYNC B0 ;  /* 0x0000000000007941 */ /* 0x000fea0003800000 */
.L_x_55:
[----:B------:R-:W-:Y:S05]  /*33b0*/  BRA.U UP1, `(.L_x_61) ;  /* 0x00000001016c7547 */ /* 0x000fea000b800000 */
[----:B------:R-:W-:-:S03]  /*33c0*/  UMOV UR4, 0xffffffff ;  /* 0xffffffff00047882 */ /* 0x000fc60000000000 */
[----:B------:R-:W-:Y:S05]  /*33d0*/  BRA.DIV UR4, `(.L_x_62) ;  /* 0x0000006e045c7947 */ /* 0x000fea000b800000 */
[----:B------:R-:W-:-:S13]  /*33e0*/  ELECT P0, URZ, PT ;  /* 0x0000000000ff782f */ /* 0x000fda0003800000 */
.L_x_171:
[----:B------:R-:W-:Y:S05]  /*33f0*/  @!P0 BRA `(.L_x_61) ;  /* 0x00000000005c8947 */ /* 0x000fea0003800000 */
[----:B-1----:R-:W1:Y:S02]  /*3400*/  LDS R5, [UR5+0x10] ;  /* 0x00001005ff057984 */ /* 0x002e640008000800 */
[----:B-1----:R-:W-:-:S04]  /*3410*/  SHF.L.U32 R5, R5, 0x1f, RZ ;  /* 0x0000001f05057819 */ /* 0x002fc800000006ff */
[----:B------:R-:W1:Y:S02]  /*3420*/  SYNCS.PHASECHK.TRANS64.TRYWAIT P0, [UR5+0x8], R5 ;  /* 0x00000805ff0075a7 */ /* 0x000e640008001105 */
[----:B-1----:R-:W-:Y:S05]  /*3430*/  @P0 BRA `(.L_x_63) ;  /* 0x0000000000080947 */ /* 0x002fea0003800000 */
[----:B------:R-:W1:Y:S02]  /*3440*/  SYNCS.PHASECHK.TRANS64.TRYWAIT P0, [UR5+0x8], R5 ;  /* 0x00000805ff0075a7 */ /* 0x000e640008001105 */
[----:B-1----:R-:W-:Y:S05]  /*3450*/  @!P0 BRA `(.L_x_64) ;  /* 0x0000006c00608947 */ /* 0x002fea0003800000 */
.L_x_63:
[----:B------:R-:W2:Y:S01]  /*3460*/  LDS R7, [UR6+0x170] ;  /* 0x00017006ff077984 */ /* 0x000ea20008000800 */
[----:B-1----:R-:W-:Y:S02]  /*3470*/  HFMA2 R0, -RZ, RZ, 0, 5.9604644775390625e-08 ;  /* 0x00000001ff007431 */ /* 0x002fe400000001ff */
[----:B------:R-:W-:Y:S01]  /*3480*/  IMAD.MOV.U32 R4, RZ, RZ, 0xffff ;  /* 0x0000ffffff047424 */ /* 0x000fe200078e00ff */
[----:B------:R-:W-:Y:S01]  /*3490*/  UPRMT UR4, UR50, 0x654, UR7 ;  /* 0x0000065432047896 */ /* 0x000fe20008000007 */
[----:B--2---:R-:W-:-:S03]  /*34a0*/  IMAD.SHL.U32 R5, R7, 0x20, RZ ;  /* 0x0000002007057824 */ /* 0x004fc600078e00ff */
[-C--:B------:R-:W-:Y:S02]  /*34b0*/  SHF.L.U32 R4, R4, R7.reuse, RZ ;  /* 0x0000000704047219 */ /* 0x080fe400000006ff */
[----:B------:R-:W-:Y:S01]  /*34c0*/  SHF.L.U32 R7, R0, R7, RZ ;  /* 0x0000000700077219 */ /* 0x000fe200000006ff */
[----:B------:R2:W-:Y:S04]  /*34d0*/  STS [UR6+0x170], R5 ;  /* 0x00017005ff007988 */ /* 0x0005e80008000806 */
[----:B------:R2:W-:Y:S04]  /*34e0*/  ATOMS.OR RZ, [UR5+0x14], R4 ;  /* 0x00001404ffff798c */ /* 0x0005e8000b000005 */
[----:B------:R2:W-:Y:S01]  /*34f0*/  ATOMS.OR RZ, [UR5+0x18], R7 ;  /* 0x00001807ffff798c */ /* 0x0005e2000b000005 */
[----:B------:R-:W-:Y:S03]  /*3500*/  SYNCS.ARRIVE.TRANS64.RED.A1T0 RZ, [UR4], RZ ;  /* 0x000000ffffff79a7 */ /* 0x000fe60008100404 */
[----:B------:R2:W-:Y:S01]  /*3510*/  ATOMS.XOR RZ, [UR5+0x10], R0 ;  /* 0x00001000ffff798c */ /* 0x0005e2000b800005 */
[----:B------:R-:W-:Y:S05]  /*3520*/  BRA `(.L_x_61) ;  /* 0x0000000000107947 */ /* 0x000fea0003800000 */
.L_x_54:
[----:B------:R-:W-:Y:S02]  /*3530*/  MOV R0, 0xffffffff ;  /* 0xffffffff00007802 */ /* 0x000fe40000000f00 */
[----:B------:R-:W-:-:S03]  /*3540*/  MOV R4, 0x3570 ;  /* 0x0000357000047802 */ /* 0x000fc60000000f00 */
[----:B------:R1:W-:Y:S04]  /*3550*/  STS [UR6+0x170], R0 ;  /* 0x00017000ff007988 */ /* 0x0003e80008000806 */
[----:B-1---5:R-:W-:Y:S05]  /*3560*/  CALL.REL.NOINC `($__internal_1_$__cuda_sm10x_tcgen05_guardrail_trap_phase_invalid_during_alloc) ;  /* 0x0000007400047944 */ /* 0x022fea0003c00000 */
.L_x_61:
[----:B------:R-:W-:Y:S05]  /*3570*/  WARPSYNC.ALL ;  /* 0x0000000000007948 */ /* 0x000fea0003800000 */
[----:B------:R-:W3:Y:S01]  /*3580*/  S2UR UR4, SR_CgaCtaId ;  /* 0x00000000000479c3 */ /* 0x000ee20000008800 */
[----:B------:R-:W-:Y:S01]  /*3590*/  UMOV UR29, 0x400 ;  /* 0x00000400001d7882 */ /* 0x000fe20000000000 */
[----:B------:R-:W-:-:S06]  /*35a0*/  NOP ;  /* 0x0000000000007918 */ /* 0x000fcc0000000000 */
[----:B------:R-:W-:Y:S06]  /*35b0*/  BAR.ARV 0x6, 0xa0 ;  /* 0x0182800000007b1d */ /* 0x000fec0000002000 */
[----:B------:R-:W-:Y:S01]  /*35c0*/  LOP3.LUT R3, R3, 0xffff, RZ, 0xc0, !PT ;  /* 0x0000ffff03037812 */ /* 0x000fe200078ec0ff */
[----:B-1----:R-:W-:Y:S01]  /*35d0*/  IMAD.MOV.U32 R9, RZ, RZ, 0x1 ;  /* 0x00000001ff097424 */ /* 0x002fe200078e00ff */
[----:B------:R-:W-:Y:S01]  /*35e0*/  LOP3.LUT R2, R2, 0xffff, RZ, 0xc0, !PT ;  /* 0x0000ffff02027812 */ /* 0x000fe200078ec0ff */
[----:B------:R-:W-:Y:S01]  /*35f0*/  IMAD.MOV.U32 R8, RZ, RZ, RZ ;  /* 0x000000ffff087224 */ /* 0x000fe200078e00ff */
[----:B------:R-:W-:Y:S01]  /*3600*/  R2UR UR31, R3 ;  /* 0x00000000031f72ca */ /* 0x000fe200000e0000 */
[----:B------:R-:W-:Y:S01]  /*3610*/  UISETP.NE.AND UP3, UPT, UR51, URZ, UPT ;  /* 0x000000ff3300728c */ /* 0x000fe2000bf65270 */
[----:B------:R-:W-:-:S02]  /*3620*/  R2UR UR48, R2 ;  /* 0x00000000023072ca */ /* 0x000fc400000e0000 */
[----:B------:R-:W-:Y:S01]  /*3630*/  CS2R R2, SRZ ;  /* 0x0000000000027805 */ /* 0x000fe2000001ff00 */
[----:B------:R-:W-:Y:S01]  /*3640*/  UMOV UR45, URZ ;  /* 0x000000ff002d7c82 */ /* 0x000fe20008000000 */
[----:B------:R-:W-:Y:S01]  /*3650*/  UMOV UR24, URZ ;  /* 0x000000ff00187c82 */ /* 0x000fe20008000000 */
[----:B---3--:R-:W-:Y:S01]  /*3660*/  ULEA UR29, UR4, UR29, 0x18 ;  /* 0x0000001d041d7291 */ /* 0x008fe2000f8ec0ff */
[----:B------:R-:W1:Y:S03]  /*3670*/  LDCU UR4, c[0x0][0x38c] ;  /* 0x00007180ff0477ac */ /* 0x000e660008000800 */
[----:B------:R-:W-:Y:S02]  /*3680*/  UIADD3 UR7, UPT, UPT, UR29, 0x8400, URZ ;  /* 0x000084001d077890 */ /* 0x000fe4000fffe0ff */
[----:B------:R-:W-:-:S03]  /*3690*/  UIADD3 UR6, UPT, UPT, UR29, 0x1a400, URZ ;  /* 0x0001a4001d067890 */ /* 0x000fc6000fffe0ff */
[----:B--2---:R-:W2:Y:S01]  /*36a0*/  LDS R0, [UR29+0x170] ;  /* 0x0001701dff007984 */ /* 0x004ea20008000800 */
[----:B------:R-:W-:Y:S02]  /*36b0*/  UIADD3 UR5, UPT, UPT, UR29, 0x2c400, URZ ;  /* 0x0002c4001d057890 */ /* 0x000fe4000fffe0ff */
[----:B------:R-:W-:Y:S02]  /*36c0*/  UIADD3 UR8, UPT, UPT, UR29, 0x33000, URZ ;  /* 0x000330001d087890 */ /* 0x000fe4000fffe0ff */
[----:B------:R-:W-:Y:S02]  /*36d0*/  USHF.R.U32.HI UR11, URZ, 0x4, UR7 ;  /* 0x00000004ff0b7899 */ /* 0x000fe40008011607 */
[----:B------:R-:W-:Y:S02]  /*36e0*/  USHF.R.U32.HI UR9, URZ, 0x4, UR6 ;  /* 0x00000004ff097899 */ /* 0x000fe40008011606 */
[----:B------:R-:W-:Y:S02]  /*36f0*/  USHF.R.U32.HI UR7, URZ, 0x4, UR5 ;  /* 0x00000004ff077899 */ /* 0x000fe40008011605 */
[----:B-1----:R-:W-:-:S02]  /*3700*/  UIADD3 UR12, UPT, UPT, UR4, 0xff, URZ ;  /* 0x000000ff040c7890 */ /* 0x002fc4000fffe0ff */
[----:B------:R-:W-:Y:S02]  /*3710*/  UIADD3 UR4, UPT, UPT, UR29, 0x30c00, URZ ;  /* 0x00030c001d047890 */ /* 0x000fe4000fffe0ff */
[----:B------:R-:W-:Y:S02]  /*3720*/  USHF.R.S32.HI UR10, URZ, 0x1f, UR12 ;  /* 0x0000001fff0a7899 */ /* 0x000fe4000801140c */
[----:B------:R-:W-:Y:S02]  /*3730*/  USHF.R.U32.HI UR6, URZ, 0x4, UR4 ;  /* 0x00000004ff067899 */ /* 0x000fe40008011604 */
[----:B------:R-:W-:Y:S02]  /*3740*/  USHF.R.U32.HI UR5, URZ, 0x4, UR8 ;  /* 0x00000004ff057899 */ /* 0x000fe40008011608 */
[----:B------:R-:W-:Y:S02]  /*3750*/  ULEA.HI UR4, UR10, UR12, URZ, 0x8 ;  /* 0x0000000c0a047291 */ /* 0x000fe4000f8f40ff */
[----:B------:R-:W-:-:S02]  /*3760*/  ULOP3.LUT UR7, UR7, 0x3fff, URZ, 0xc0, !UPT ;  /* 0x00003fff07077892 */ /* 0x000fc4000f8ec0ff */
[----:B------:R-:W-:Y:S02]  /*3770*/  ULOP3.LUT UR6, UR6, 0x3fff, URZ, 0xc0, !UPT ;  /* 0x00003fff06067892 */ /* 0x000fe4000f8ec0ff */
[----:B------:R-:W-:Y:S02]  /*3780*/  ULOP3.LUT UR5, UR5, 0x3fff, URZ, 0xc0, !UPT ;  /* 0x00003fff05057892 */ /* 0x000fe4000f8ec0ff */
[----:B------:R-:W-:Y:S02]  /*3790*/  USHF.R.S32.HI UR47, URZ, 0x8, UR4 ;  /* 0x00000008ff2f7899 */ /* 0x000fe40008011404 */
[----:B------:R-:W-:Y:S02]  /*37a0*/  ULOP3.LUT UR42, UR7, 0x10000, URZ, 0xfc, !UPT ;  /* 0x00010000072a7892 */ /* 0x000fe4000f8efcff */
[----:B------:R-:W-:Y:S02]  /*37b0*/  ULOP3.LUT UR43, UR6, 0x10000, URZ, 0xfc, !UPT ;  /* 0x00010000062b7892 */ /* 0x000fe4000f8efcff */
[----:B------:R-:W-:-:S02]  /*37c0*/  ULOP3.LUT UR44, UR5, 0x10000, URZ, 0xfc, !UPT ;  /* 0x00010000052c7892 */ /* 0x000fc4000f8efcff */
[----:B------:R-:W-:Y:S02]  /*37d0*/  UISETP.LT.AND UP0, UPT, UR47, 0x1, UPT ;  /* 0x000000012f00788c */ /* 0x000fe4000bf01270 */
[----:B------:R-:W-:Y:S01]  /*37e0*/  ULOP3.LUT UR11, UR11, 0x3fff, URZ, 0xc0, !UPT ;  /* 0x00003fff0b0b7892 */ /* 0x000fe2000f8ec0ff */
[----:B--2---:R-:W-:Y:S01]  /*37f0*/  R2UR UR15, R0 ;  /* 0x00000000000f72ca */ /* 0x004fe200000e0000 */
[----:B------:R-:W-:Y:S02]  /*3800*/  ULOP3.LUT UR9, UR9, 0x3fff, URZ, 0xc0, !UPT ;  /* 0x00003fff09097892 */ /* 0x000fe4000f8ec0ff */
[----:B------:R-:W-:Y:S02]  /*3810*/  USEL UR49, UR47, 0x1, !UP0 ;  /* 0x000000012f317887 */ /* 0x000fe4000c000000 */
[----:B------:R-:W-:Y:S02]  /*3820*/  ULOP3.LUT UR40, UR11, 0x10000, URZ, 0xfc, !UPT ;  /* 0x000100000b287892 */ /* 0x000fe4000f8efcff */
[----:B------:R-:W-:-:S02]  /*3830*/  ULOP3.LUT UR41, UR9, 0x10000, URZ, 0xfc, !UPT ;  /* 0x0001000009297892 */ /* 0x000fc4000f8efcff */
[----:B------:R-:W-:-:S04]  /*3840*/  UIADD3 UR49, UPT, UPT, -UR49, URZ, URZ ;  /* 0x000000ff31317290 */ /* 0x000fc8000fffe1ff */
[----:B------:R-:W-:Y:S02]  /*3850*/  UIADD3 UR38, UPT, UPT, UR15, 0x104, URZ ;  /* 0x000001040f267890 */ /* 0x000fe4000fffe0ff */
[----:B------:R-:W-:Y:S02]  /*3860*/  UIADD3 UR39, UPT, UPT, UR15, 0x10c, URZ ;  /* 0x0000010c0f277890 */ /* 0x000fe4000fffe0ff */
[----:B------:R-:W-:Y:S02]  /*3870*/  UIADD3 UR36, UPT, UPT, UR15, 0x108, URZ ;  /* 0x000001080f247890 */ /* 0x000fe4000fffe0ff */
[----:B------:R-:W-:Y:S02]  /*3880*/  UIADD3 UR37, UPT, UPT, UR15, 0x110, URZ ;  /* 0x000001100f257890 */ /* 0x000fe4000fffe0ff */
[----:B------:R-:W-:Y:S02]  /*3890*/  USHF.R.U32.HI UR7, URZ, 0x11, UR38 ;  /* 0x00000011ff077899 */ /* 0x000fe40008011626 */
[----:B------:R-:W-:-:S02]  /*38a0*/  USHF.R.U32.HI UR6, URZ, 0x1a, UR39 ;  /* 0x0000001aff067899 */ /* 0x000fc40008011627 */
[----:B------:R-:W-:Y:S02]  /*38b0*/  USHF.R.U32.HI UR5, URZ, 0x11, UR36 ;  /* 0x00000011ff057899 */ /* 0x000fe40008011624 */
[----:B------:R-:W-:Y:S02]  /*38c0*/  USHF.R.U32.HI UR4, URZ, 0x1a, UR37 ;  /* 0x0000001aff047899 */ /* 0x000fe40008011625 */
[----:B------:R-:W-:Y:S02]  /*38d0*/  ULOP3.LUT UR7, UR7, 0x6000, URZ, 0xc0, !UPT ;  /* 0x0000600007077892 */ /* 0x000fe4000f8ec0ff */
[----:B------:R-:W-:Y:S02]  /*38e0*/  ULOP3.LUT UR6, UR6, 0x30, URZ, 0xc0, !UPT ;  /* 0x0000003006067892 */ /* 0x000fe4000f8ec0ff */
[----:B------:R-:W-:Y:S02]  /*38f0*/  ULOP3.LUT UR5, UR5, 0x6000, URZ, 0xc0, !UPT ;  /* 0x0000600005057892 */ /* 0x000fe4000f8ec0ff */
[----:B------:R-:W-:-:S02]  /*3900*/  ULOP3.LUT UR4, UR4, 0x30, URZ, 0xc0, !UPT ;  /* 0x0000003004047892 */ /* 0x000fc4000f8ec0ff */
[----:B------:R-:W-:Y:S02]  /*3910*/  ULOP3.LUT UR7, UR7, 0x1020, URZ, 0xfc, !UPT ;  /* 0x0000102007077892 */ /* 0x000fe4000f8efcff */
[----:B------:R-:W-:Y:S02]  /*3920*/  ULOP3.LUT UR6, UR6, 0x484, URZ, 0xfc, !UPT ;  /* 0x0000048406067892 */ /* 0x000fe4000f8efcff */
[----:B------:R-:W-:Y:S02]  /*3930*/  ULOP3.LUT UR5, UR5, 0x1020, URZ, 0xfc, !UPT ;  /* 0x0000102005057892 */ /* 0x000fe4000f8efcff */
[----:B------:R-:W-:Y:S02]  /*3940*/  ULOP3.LUT UR4, UR4, 0x484, URZ, 0xfc, !UPT ;  /* 0x0000048404047892 */ /* 0x000fe4000f8efcff */
[----:B------:R-:W-:Y:S02]  /*3950*/  UIADD3 UR34, UPT, UPT, UR15, 0x100, URZ ;  /* 0x000001000f227890 */ /* 0x000fe4000fffe0ff */
[----:B------:R-:W-:-:S02]  /*3960*/  UIADD3 UR32, UPT, UPT, UR15, 0x102, URZ ;  /* 0x000001020f207890 */ /* 0x000fc4000fffe0ff */
[----:B------:R-:W-:Y:S02]  /*3970*/  UPRMT UR35, UR6, 0x5410, UR7 ;  /* 0x0000541006237896 */ /* 0x000fe40008000007 */
[----:B------:R-:W-:-:S12]  /*3980*/  UPRMT UR33, UR4, 0x5410, UR5 ;  /* 0x0000541004217896 */ /* 0x000fd80008000005 */
.L_x_72:
[C---:B------:R-:W-:Y:S02]  /*3990*/  LEA R0, R8.reuse, UR29, 0x3 ;  /* 0x0000001d08007c11 */ /* 0x040fe4000f8e18ff */
[----:B------:R-:W-:Y:S02]  /*39a0*/  SHF.L.U32 R5, R3, 0x1f, RZ ;  /* 0x0000001f03057819 */ /* 0x000fe400000006ff */
[----:B------:R-:W-:Y:S02]  /*39b0*/  LEA R4, R8, UR29, 0x4 ;  /* 0x0000001d08047c11 */ /* 0x000fe4000f8e20ff */
[----:B------:R-:W1:Y:S02]  /*39c0*/  SYNCS.PHASECHK.TRANS64.TRYWAIT P0, [R0+URZ+0xe0], R5 ;  /* 0x0000e005000075a7 */ /* 0x000e6400080011ff */
[----:B-1-3--:R-:W-:Y:S05]  /*39d0*/  @!P0 BRA `(.L_x_65) ;  /* 0x0000006800188947 */ /* 0x00afea0003800000 */
.L_x_172:
[----:B-1----:R-:W1:Y:S01]  /*39e0*/  LDS.128 R4, [R4+0x150] ;  /* 0x0001500004047984 */ /* 0x002e620000000c00 */
[----:B------:R-:W-:Y:S02]  /*39f0*/  VIADD R0, R0, 0xf0 ;  /* 0x000000f000007836 */ /* 0x000fe40000000000 */
[----:B------:R-:W-:Y:S01]  /*3a00*/  VIADD R8, R8, 0x1 ;  /* 0x0000000108087836 */ /* 0x000fe20000000000 */
[----:B------:R-:W-:Y:S01]  /*3a10*/  @!PT LDS RZ, [RZ] ;  /* 0x00000000fffff984 */ /* 0x000fe20000000800 */
[----:B------:R-:W-:Y:S01]  /*3a20*/  @!PT LDS RZ, [RZ] ;  /* 0x00000000fffff984 */ /* 0x000fe20000000800 */
[----:B------:R-:W-:Y:S01]  /*3a30*/  @!PT LDS RZ, [RZ] ;  /* 0x00000000fffff984 */ /* 0x000fe20000000800 */
[----:B------:R-:W-:Y:S01]  /*3a40*/  @!PT LDS RZ, [RZ] ;  /* 0x00000000fffff984 */ /* 0x000fe20000000800 */
[----:B------:R2:W-:Y:S06]  /*3a50*/  MEMBAR.ALL.CTA ;  /* 0x0000000000007992 */ /* 0x0005ec0000008000 */
[----:B--2---:R-:W2:Y:S01]  /*3a60*/  FENCE.VIEW.ASYNC.S ;  /* 0x00000000000073c6 */ /* 0x004ea20000000000 */
[----:B------:R-:W-:-:S04]  /*3a70*/  PRMT R0, RZ, 0x654, R0 ;  /* 0x00000654ff007816 */ /* 0x000fc80000000000 */
[----:B--2---:R2:W-:Y:S01]  /*3a80*/  SYNCS.ARRIVE.TRANS64.RED.A1T0 RZ, [R0+URZ], RZ ;  /* 0x000000ff00ff79a7 */ /* 0x0045e200081004ff */
[----:B-1----:R-:W-:Y:S01]  /*3a90*/  LOP3.LUT P1, RZ, R6, 0x1, RZ, 0xc0, !PT ;  /* 0x0000000106ff7812 */ /* 0x002fe2000782c0ff */
[----:B--2---:R-:W-:-:S12]  /*3aa0*/  BRA.U UP3, `(.L_x_66) ;  /* 0x0000000503187547 */ /* 0x004fd8000b800000 */
[----:B------:R-:W1:Y:S01]  /*3ab0*/  LDCU UR4, c[0x0][0x38c] ;  /* 0x00007180ff0477ac */ /* 0x000e620008000800 */
[----:B------:R-:W-:Y:S02]  /*3ac0*/  PLOP3.LUT P2, PT, PT, PT, PT, 0x80, 0x8 ;  /* 0x000000000008781c */ /* 0x000fe40003f4f070 */
[----:B------:R-:W-:Y:S01]  /*3ad0*/  SHF.L.U32 R5, R9, 0x1f, RZ ;  /* 0x0000001f09057819 */ /* 0x000fe200000006ff */
[----:B------:R-:W-:Y:S02]  /*3ae0*/  ULEA UR46, UR45, UR29, 0x3 ;  /* 0x0000001d2d2e7291 */ /* 0x000fe4000f8e18ff */
[----:B------:R-:W-:Y:S02]  /*3af0*/  ULEA UR30, UR45, UR15, 0x7 ;  /* 0x0000000f2d1e7291 */ /* 0x000fe4000f8e38ff */
[----:B-1----:R-:W-:-:S06]  /*3b00*/  UISETP.GE.AND UP0, UPT, UR4, 0x1, UPT ;  /* 0x000000010400788c */ /* 0x002fcc000bf06270 */
[----:B------:R-:W-:-:S05]  /*3b10*/  PLOP3.LUT P0, PT, PT, PT, UP0, 0x80, 0x8 ;  /* 0x000000000008781c */ /* 0x000fca0003f0f008 */
[----:B------:R-:W-:-:S08]  /*3b20*/  @UP0 ULEA UR4, UR24, UR29, 0x3 ;  /* 0x0000001d18040291 */ /* 0x000fd0000f8e18ff */
[----:B------:R-:W-:-:S04]  /*3b30*/  @P0 SHF.L.U32 R0, R2, 0x1f, RZ ;  /* 0x0000001f02000819 */ /* 0x000fc800000006ff */
[----:B------:R1:W2:Y:S01]  /*3b40*/  @P0 SYNCS.PHASECHK.TRANS64.TRYWAIT P2, [UR4], R0 ;  /* 0x00000000ff0005a7 */ /* 0x0002a20008041104 */
[----:B------:R-:W3:Y:S02]  /*3b50*/  SYNCS.PHASECHK.TRANS64.TRYWAIT P0, [UR46+0x110], R5 ;  /* 0x00011005ff0075a7 */ /* 0x000ee4000800112e */
[----:B-123--:R-:W-:Y:S05]  /*3b60*/  @!P0 BRA `(.L_x_67) ;  /* 0x0000006400c88947 */ /* 0x00efea0003800000 */
.L_x_174:
[----:B------:R-:W-:Y:S05]  /*3b70*/  BRA.U !UP0, `(.L_x_68) ;  /* 0x0000000108d87547 */ /* 0x000fea000b800000 */
[----:B------:R-:W-:Y:S01]  /*3b80*/  UMOV UR27, URZ ;  /* 0x000000ff001b7c82 */ /* 0x000fe20008000000 */
[----:B------:R-:W-:Y:S01]  /*3b90*/  UMOV UR26, UR49 ;  /* 0x00000031001a7c82 */ /* 0x000fe20008000000 */
[----:B------:R-:W-:Y:S01]  /*3ba0*/  UMOV UR25, UR47 ;  /* 0x0000002f00197c82 */ /* 0x000fe20008000000 */
[----:B------:R-:W-:-:S05]  /*3bb0*/  UMOV UR14, UR24 ;  /* 0x00000018000e7c82 */ /* 0x000fca0008000000 */
.L_x_71:
[----:B------:R-:W-:Y:S02]  /*3bc0*/  UIADD3 UR26, UPT, UPT, UR26, 0x1, URZ ;  /* 0x000000011a1a7890 */ /* 0x000fe4000fffe0ff */
[----:B--2---:R-:W-:Y:S02]  /*3bd0*/  ULEA UR7, UR14, UR29, 0x3 ;  /* 0x0000001d0e077291 */ /* 0x004fe4000f8e18ff */
[----:B------:R-:W-:Y:S01]  /*3be0*/  UISETP.NE.AND UP2, UPT, UR26, URZ, UPT ;  /* 0x000000ff1a00728c */ /* 0x000fe2000bf45270 */
[----:B---3--:R-:W-:Y:S10]  /*3bf0*/  @P2 BRA `(.L_x_69) ;  /* 0x00000000000c2947 */ /* 0x008ff40003800000 */
[----:B-1----:R-:W-:Y:S04]  /*3c00*/  SHF.L.U32 R5, R2, 0x1f, RZ ;  /* 0x0000001f02057819 */ /* 0x002fe800000006ff */
[----:B------:R-:W1:Y:S02]  /*3c10*/  SYNCS.PHASECHK.TRANS64.TRYWAIT P0, [UR7], R5 ;  /* 0x00000005ff0075a7 */ /* 0x000e640008001107 */
[----:B-1----:R-:W-:Y:S05]  /*3c20*/  @!P0 BRA `(.L_x_70) ;  /* 0x0000006400b08947 */ /* 0x002fea0003800000 */
.L_x_69:
[----:B------:R-:W-:Y:S01]  /*3c30*/  UISETP.NE.AND UP0, UPT, UR25, 0x1, UPT ;  /* 0x000000011900788c */ /* 0x000fe2000bf05270 */
[----:B------:R-:W-:Y:S01]  /*3c40*/  PLOP3.LUT P2, PT, PT, PT, PT, 0x80, 0x8 ;  /* 0x000000000008781c */ /* 0x000fe20003f4f070 */
[----:B------:R-:W-:Y:S02]  /*3c50*/  UIADD3 UR4, UPT, UPT, UR14, 0x1, URZ ;  /* 0x000000010e047890 */ /* 0x000fe4000fffe0ff */
[----:B------:R-:W-:Y:S02]  /*3c60*/  ULEA UR10, UR14, UR43, 0x6 ;  /* 0x0000002b0e0a7291 */ /* 0x000fe4000f8e30ff */
[----:B------:R-:W-:Y:S01]  /*3c70*/  UISETP.NE.AND UP1, UPT, UR4, 0x9, UPT ;  /* 0x000000090400788c */ /* 0x000fe2000bf25270 */
[----:B------:R-:W-:Y:S01]  /*3c80*/  PLOP3.LUT P0, PT, PT, PT, UP0, 0x80, 0x8 ;  /* 0x000000000008781c */ /* 0x000fe20003f0f008 */
[----:B------:R-:W-:Y:S02]  /*3c90*/  ULEA UR8, UR14, UR44, 0x6 ;  /* 0x0000002c0e087291 */ /* 0x000fe4000f8e30ff */
[----:B------:R-:W-:Y:S02]  /*3ca0*/  USEL UR5, URZ, 0x1, UP1 ;  /* 0x00000001ff057887 */ /* 0x000fe40008800000 */
[----:B------:R-:W-:Y:S02]  /*3cb0*/  USEL UR24, UR4, URZ, UP1 ;  /* 0x000000ff04187287 */ /* 0x000fe40008800000 */
[----:B------:R-:W-:Y:S02]  /*3cc0*/  ULEA UR22, UR14, UR42, 0x7 ;  /* 0x0000002a0e167291 */ /* 0x000fe4000f8e38ff */
[----:B------:R-:W-:Y:S01]  /*3cd0*/  @UP0 ULEA UR4, UR24, UR29, 0x3 ;  /* 0x0000001d18040291 */ /* 0x000fe2000f8e18ff */
[----:B------:R-:W-:Y:S01]  /*3ce0*/  LOP3.LUT R2, R2, UR5, RZ, 0x3c, !PT ;  /* 0x0000000502027c12 */ /* 0x000fe2000f8e3cff */
[----:B------:R-:W-:Y:S02]  /*3cf0*/  ULEA UR6, UR14, UR41, 0x9 ;  /* 0x000000290e067291 */ /* 0x000fe4000f8e48ff */
[----:B------:R-:W-:Y:S01]  /*3d00*/  UIADD3 UR20, UPT, UPT, UR10, 0x20, URZ ;  /* 0x000000200a147890 */ /* 0x000fe2000fffe0ff */
[----:B-1----:R-:W-:Y:S01]  /*3d10*/  @P0 SHF.L.U32 R0, R2, 0x1f, RZ ;  /* 0x0000001f02000819 */ /* 0x002fe200000006ff */
[----:B------:R-:W-:Y:S02]  /*3d20*/  UISETP.NE.U32.AND UP0, UPT, UR27, URZ, UPT ;  /* 0x000000ff1b00728c */ /* 0x000fe4000bf05070 */
[----:B------:R-:W-:Y:S01]  /*3d30*/  UIADD3 UR18, UPT, UPT, UR8, 0x20, URZ ;  /* 0x0000002008127890 */ /* 0x000fe2000fffe0ff */
[----:B------:R2:W3:Y:S01]  /*3d40*/  @P0 SYNCS.PHASECHK.TRANS64.TRYWAIT P2, [UR4], R0 ;  /* 0x00000000ff0005a7 */ /* 0x0004e20008041104 */
[----:B------:R-:W-:Y:S02]  /*3d50*/  ULEA UR4, UR14, UR40, 0x9 ;  /* 0x000000280e047291 */ /* 0x000fe4000f8e48ff */
[----:B------:R-:W-:Y:S02]  /*3d60*/  UIADD3 UR16, UPT, UPT, UR6, 0x4, URZ ;  /* 0x0000000406107890 */ /* 0x000fe4000fffe0ff */
[----:B------:R-:W-:Y:S02]  /*3d70*/  UIADD3 UR12, UPT, UPT, UR4, 0x2, URZ ;  /* 0x00000002040c7890 */ /* 0x000fe4000fffe0ff */
[----:B------:R-:W-:Y:S02]  /*3d80*/  UIADD3 UR28, UPT, UPT, UR7, 0x48, URZ ;  /* 0x00000048071c7890 */ /* 0x000fe4000fffe0ff */
[----:B------:R-:W-:Y:S01]  /*3d90*/  UIADD3 UR25, UPT, UPT, UR25, -0x1, URZ ;  /* 0xffffffff19197890 */ /* 0x000fe2000fffe0ff */
[----:B------:R-:W-:Y:S01]  /*3da0*/  UMOV UR23, 0x4008 ;  /* 0x0000400800177882 */ /* 0x000fe20000000000 */
[----:B------:R-:W-:Y:S01]  /*3db0*/  UMOV UR11, 0x4008 ;  /* 0x00004008000b7882 */ /* 0x000fe20000000000 */
[----:B------:R2:W-:Y:S01]  /*3dc0*/  UTCCP.T.S.2CTA.128dp128bit tmem[UR15+0x100], gdesc[UR22] ;  /* 0x000100160f0079e7 */ /* 0x0005e20008380000 */
[----:B------:R2:W-:Y:S01]  /*3dd0*/  UTCCP.T.S.2CTA.4x32dp128bit tmem[UR15+0x104], gdesc[UR10] ;  /* 0x0001040a0f0079e7 */ /* 0x0005e20009300000 */
[----:B------:R-:W-:Y:S01]  /*3de0*/  UMOV UR21, 0x4008 ;  /* 0x0000400800157882 */ /* 0x000fe20000000000 */
[----:B------:R-:W-:Y:S01]  /*3df0*/  UMOV UR9, 0x4008 ;  /* 0x0000400800097882 */ /* 0x000fe20000000000 */
[----:B------:R2:W-:Y:S01]  /*3e00*/  UTCCP.T.S.2CTA.4x32dp128bit tmem[UR15+0x108], gdesc[UR20] ;  /* 0x000108140f0079e7 */ /* 0x0005e20009300000 */
[----:B------:R2:W-:Y:S01]  /*3e10*/  UTCCP.T.S.2CTA.4x32dp128bit tmem[UR15+0x10c], gdesc[UR8] ;  /* 0x00010c080f0079e7 */ /* 0x0005e20009300000 */
[----:B------:R-:W-:Y:S01]  /*3e20*/  UMOV UR19, 0x4008 ;  /* 0x0000400800137882 */ /* 0x000fe20000000000 */
[----:B------:R-:W-:Y:S01]  /*3e30*/  UMOV UR7, 0x40004040 ;  /* 0x4000404000077882 */ /* 0x000fe20000000000 */
[----:B------:R2:W-:Y:S01]  /*3e40*/  UTCCP.T.S.2CTA.4x32dp128bit tmem[UR15+0x110], gdesc[UR18] ;  /* 0x000110120f0079e7 */ /* 0x0005e20009300000 */
[----:B------:R-:W-:Y:S01]  /*3e50*/  UMOV UR5, 0x80004020 ;  /* 0x8000402000057882 */ /* 0x000fe20000000000 */
[----:B------:R-:W-:Y:S01]  /*3e60*/  UMOV UR17, 0x40004040 ;  /* 0x4000404000117882 */ /* 0x000fe20000000000 */
[----:B------:R2:W-:Y:S01]  /*3e70*/  UTCOMMA.2CTA.4X gdesc[UR4], gdesc[UR6], tmem[UR30], tmem[UR34], idesc[UR35], tmem[UR38], UP0 ;  /* 0x80262206040075ea */ /* 0x0005e2000820001e */
[----:B------:R-:W-:Y:S01]  /*3e80*/  UMOV UR13, 0x80004020 ;  /* 0x80004020000d7882 */ /* 0x000fe20000000000 */
[----:B------:R-:W-:Y:S01]  /*3e90*/  UMOV UR27, 0x1 ;  /* 0x00000001001b7882 */ /* 0x000fe20000000000 */
[----:B------:R2:W-:Y:S01]  /*3ea0*/  UTCOMMA.2CTA.4X gdesc[UR12], gdesc[UR16], tmem[UR30], tmem[UR32], idesc[UR33], tmem[UR36], UPT ;  /* 0x802420100c0075ea */ /* 0x0005e2000ba0001e */
[----:B------:R2:W-:Y:S01]  /*3eb0*/  UTCBAR.2CTA.MULTICAST [UR28], URZ, UR31 ;  /* 0x000000ff1c0073e9 */ /* 0x0005e2000820081f */
[----:B------:R-:W-:Y:S01]  /*3ec0*/  UMOV UR14, UR24 ;  /* 0x00000018000e7c82 */ /* 0x000fe20008000000 */
[----:B------:R-:W-:Y:S05]  /*3ed0*/  BRA.U UP2, `(.L_x_71) ;  /* 0xfffffffd02387547 */ /* 0x000fea000b83ffff */
.L_x_68:
[----:B--2---:R-:W-:-:S09]  /*3ee0*/  UIADD3 UR4, UPT, UPT, UR46, 0x100, URZ ;  /* 0x000001002e047890 */ /* 0x004fd2000fffe0ff */
[----:B------:R2:W-:Y:S01]  /*3ef0*/  UTCBAR.2CTA.MULTICAST [UR4], URZ, UR48 ;  /* 0x000000ff040073e9 */ /* 0x0005e20008200830 */
[----:B------:R-:W-:Y:S02]  /*3f00*/  NOP ;  /* 0x0000000000007918 */ /* 0x000fe40000000000 */
.L_x_66:
[----:B--2---:R-:W-:Y:S01]  /*3f10*/  UIADD3 UR4, UPT, UPT, UR45, 0x1, URZ ;  /* 0x000000012d047890 */ /* 0x004fe2000fffe0ff */
[----:B------:R-:W-:-:S03]  /*3f20*/  ISETP.NE.AND P0, PT, R8, 0x2, PT ;  /* 0x000000020800780c */ /* 0x000fc60003f05270 */
[----:B------:R-:W-:Y:S01]  /*3f30*/  UISETP.NE.AND UP0, UPT, UR4, 0x2, UPT ;  /* 0x000000020400788c */ /* 0x000fe2000bf05270 */
[----:B-1----:R-:W-:Y:S02]  /*3f40*/  SEL R0, RZ, 0x1, P0 ;  /* 0x00000001ff007807 */ /* 0x002fe40000000000 */
[----:B------:R-:W-:Y:S01]  /*3f50*/  SEL R8, R8, RZ, P0 ;  /* 0x000000ff08087207 */ /* 0x000fe20000000000 */
[----:B------:R-:W-:Y:S01]  /*3f60*/  USEL UR5, URZ, 0x1, UP0 ;  /* 0x00000001ff057887 */ /* 0x000fe20008000000 */
[----:B------:R-:W-:Y:S01]  /*3f70*/  LOP3.LUT R3, R3, R0, RZ, 0x3c, !PT ;  /* 0x0000000003037212 */ /* 0x000fe200078e3cff */
[----:B------:R-:W-:-:S04]  /*3f80*/  USEL UR45, UR4, URZ, UP0 ;  /* 0x000000ff042d7287 */ /* 0x000fc80008000000 */
[----:B------:R-:W-:Y:S01]  /*3f90*/  LOP3.LUT R9, R9, UR5, RZ, 0x3c, !PT ;  /* 0x0000000509097c12 */ /* 0x000fe2000f8e3cff */
[----:B------:R-:W-:Y:S07]  /*3fa0*/  @P1 BRA `(.L_x_72) ;  /* 0xfffffff800781947 */ /* 0x000fee000383ffff */
[----:B------:R-:W1:Y:S01]  /*3fb0*/  S2UR UR8, SR_CgaCtaId ;  /* 0x00000000000879c3 */ /* 0x000e620000008800 */
[----:B------:R-:W-:Y:S01]  /*3fc0*/  ELECT P0, URZ, PT ;  /* 0x0000000000ff782f */ /* 0x000fe20003800000 */
[----:B------:R-:W-:Y:S01]  /*3fd0*/  HFMA2 R0, -RZ, RZ, 0, 5.9604644775390625e-08 ;  /* 0x00000001ff007431 */ /* 0x000fe200000001ff */
[----:B------:R-:W-:-:S05]  /*3fe0*/  UMOV UR4, 0x40 ;  /* 0x0000004000047882 */ /* 0x000fca0000000000 */
[----:B------:R-:W-:Y:S01]  /*3ff0*/  UVIRTCOUNT.DEALLOC.SMPOOL 0x80 ;  /* 0x000000800000784c */ /* 0x000fe20000000000 */
[----:B------:R-:W-:Y:S02]  /*4000*/  UISETP.NE.AND UP0, UPT, UR51, URZ, UPT ;  /* 0x000000ff3300728c */ /* 0x000fe4000bf05270 */
[----:B-1----:R-:W-:-:S09]  /*4010*/  ULEA UR8, UR8, UR4, 0x18 ;  /* 0x0000000408087291 */ /* 0x002fd2000f8ec0ff */
[----:B------:R1:W-:Y:S01]  /*4020*/  @P0 STS.U8 [UR8+0x1c], R0 ;  /* 0x00001c00ff000988 */ /* 0x0003e20008000008 */
[----:B------:R-:W-:Y:S05]  /*4030*/  BRA.U UP0, `(.L_x_73) ;  /* 0x0000000100587547 */ /* 0x000fea000b800000 */
[----:B------:R-:W-:Y:S01]  /*4040*/  UIADD3 UR5, UPT, UPT, UR29, 0x110, URZ ;  /* 0x000001101d057890 */ /* 0x000fe2000fffe0ff */
[----:B------:R-:W-:-:S03]  /*4050*/  SHF.L.U32 R3, R9, 0x1f, RZ ;  /* 0x0000001f09037819 */ /* 0x000fc600000006ff */
[----:B------:R-:W-:-:S09]  /*4060*/  ULEA UR4, UR45, UR5, 0x3 ;  /* 0x000000052d047291 */ /* 0x000fd2000f8e18ff */
[----:B------:R-:W2:Y:S02]  /*4070*/  SYNCS.PHASECHK.TRANS64.TRYWAIT P0, [UR4], R3 ;  /* 0x00000003ff0075a7 */ /* 0x000ea40008001104 */
[----:B--2---:R-:W-:Y:S05]  /*4080*/  @!P0 BRA `(.L_x_74) ;  /* 0x0000006000b08947 */ /* 0x004fea0003800000 */
.L_x_177:
[----:B------:R-:W-:-:S04]  /*4090*/  UIADD3 UR4, UPT, UPT, UR45, 0x1, URZ ;  /* 0x000000012d047890 */ /* 0x000fc8000fffe0ff */
[----:B------:R-:W-:-:S04]  /*40a0*/  UISETP.NE.AND UP1, UPT, UR4, 0x2, UPT ;  /* 0x000000020400788c */ /* 0x000fc8000bf25270 */
[----:B------:R-:W-:Y:S02]  /*40b0*/  USEL UR6, URZ, 0x1, UP1 ;  /* 0x00000001ff067887 */ /* 0x000fe40008800000 */
[----:B------:R-:W-:-:S04]  /*40c0*/  USEL UR4, UR4, URZ, UP1 ;  /* 0x000000ff04047287 */ /* 0x000fc80008800000 */
[----:B------:R-:W-:Y:S01]  /*40d0*/  ULEA UR4, UR4, UR5, 0x3 ;  /* 0x0000000504047291 */ /* 0x000fe2000f8e18ff */
[----:B-1----:R-:W-:-:S04]  /*40e0*/  LOP3.LUT R3, R9, UR6, RZ, 0x3c, !PT ;  /* 0x0000000609037c12 */ /* 0x002fc8000f8e3cff */
[----:B------:R-:W-:Y:S01]  /*40f0*/  SHF.L.U32 R3, R3, 0x1f, RZ ;  /* 0x0000001f03037819 */ /* 0x000fe200000006ff */
[----:B------:R-:W-:-:S04]  /*4100*/  IMAD.U32 R0, RZ, RZ, UR4 ;  /* 0x00000004ff007e24 */ /* 0x000fc8000f8e00ff */
[----:B------:R1:W2:Y:S03]  /*4110*/  SYNCS.PHASECHK.TRANS64.TRYWAIT P0, [R0+URZ], R3 ;  /* 0x00000003000075a7 */ /* 0x0002a600080011ff */
[----:B--2---:R-:W-:Y:S05]  /*4120*/  @!P0 NANOSLEEP.SYNCS 0x989680 ;  /* 0x009896800000895d */ /* 0x004fea0003900000 */
[----:B------:R-:W2:Y:S02]  /*4130*/  @!P0 SYNCS.PHASECHK.TRANS64 P0, [R0+URZ], R3 ;  /* 0x00000003000085a7 */ /* 0x000ea400080010ff */
[----:B--2---:R-:W-:Y:S05]  /*4140*/  @P0 BRA `(.L_x_75) ;  /* 0x0000000000200947 */ /* 0x004fea0003800000 */
.L_x_76:
[----:B--2---:R2:W4:Y:S02]  /*4150*/  SYNCS.PHASECHK.TRANS64.TRYWAIT P0, [R0+URZ], R3 ;  /* 0x00000003000075a7 */ /* 0x00452400080011ff */
[----:B----4-:R-:W-:Y:S05]  /*4160*/  @!P0 NANOSLEEP.SYNCS 0x989680 ;  /* 0x009896800000895d */ /* 0x010fea0003900000 */
[----:B------:R-:W4:Y:S02]  /*4170*/  @!P0 SYNCS.PHASECHK.TRANS64 P0, [R0+URZ], R3 ;  /* 0x00000003000085a7 */ /* 0x000f2400080010ff */
[----:B----4-:R-:W-:Y:S05]  /*4180*/  @!P0 BRA `(.L_x_76) ;  /* 0xfffffffc00f08947 */ /* 0x010fea000383ffff */
[----:B------:R-:W-:Y:S05]  /*4190*/  BRA `(.L_x_75) ;  /* 0x00000000000c7947 */ /* 0x000fea0003800000 */
.L_x_73:
[----:B------:R-:W-:-:S04]  /*41a0*/  UIADD3 UR4, UPT, UPT, UR29, 0x140, URZ ;  /* 0x000001401d047890 */ /* 0x000fc8000fffe0ff */
[----:B------:R-:W-:-:S09]  /*41b0*/  UPRMT UR4, UR50, 0x654, UR4 ;  /* 0x0000065432047896 */ /* 0x000fd20008000004 */
[----:B------:R-:W-:Y:S03]  /*41c0*/  SYNCS.ARRIVE.TRANS64.RED.A1T0 RZ, [UR4], RZ ;  /* 0x000000ffffff79a7 */ /* 0x000fe60008100404 */
.L_x_75:
[----:B-12---:R-:W-:Y:S01]  /*41d0*/  SHF.L.U32 R3, RZ, 0x1f, RZ ;  /* 0x0000001fff037819 */ /* 0x006fe200000006ff */
[----:B------:R-:W-:Y:S01]  /*41e0*/  UIADD3 UR4, UPT, UPT, UR29, 0x140, URZ ;  /* 0x000001401d047890 */ /* 0x000fe2000fffe0ff */
[----:B------:R-:W-:Y:S02]  /*41f0*/  PLOP3.LUT P0, PT, PT, PT, UP0, 0x80, 0x8 ;  /* 0x000000000008781c */ /* 0x000fe40003f0f008 */
[----:B------:R-:W1:Y:S02]  /*4200*/  SYNCS.PHASECHK.TRANS64.TRYWAIT P1, [UR29+0x140], R3 ;  /* 0x00014003ff0075a7 */ /* 0x000e64000802111d */
[----:B-1----:R-:W-:Y:S09]  /*4210*/  @!P1 BRA `(.L_x_77) ;  /* 0x0000006000649947 */ /* 0x002ff20003800000 */
.L_x_179:
[----:B------:R-:W-:Y:S01]  /*4220*/  @!UP0 UPRMT UR4, UR50, 0x654, UR4 ;  /* 0x0000065432048896 */ /* 0x000fe20008000004 */
[----:B------:R-:W-:Y:S01]  /*4230*/  UMOV UR5, 0xffff ;  /* 0x0000ffff00057882 */ /* 0x000fe20000000000 */
[----:B------:R-:W-:-:S07]  /*4240*/  UMOV UR6, 0x1 ;  /* 0x0000000100067882 */ /* 0x000fce0000000000 */
[----:B------:R-:W-:Y:S01]  /*4250*/  @!P0 SYNCS.ARRIVE.TRANS64.RED.A1T0 RZ, [UR4], RZ ;  /* 0x000000ffffff89a7 */ /* 0x000fe20008100404 */
[----:B------:R-:W-:Y:S01]  /*4260*/  NOP ;  /* 0x0000000000007918 */ /* 0x000fe20000000000 */
[----:B-1----:R-:W1:Y:S01]  /*4270*/  LDS R0, [UR8+0x14] ;  /* 0x00001408ff007984 */ /* 0x002e620008000800 */
[----:B------:R-:W-:-:S04]  /*4280*/  ULOP3.LUT UR4, UR15, 0xffff, URZ, 0xc0, !UPT ;  /* 0x0000ffff0f047892 */ /* 0x000fc8000f8ec0ff */
[----:B------:R-:W-:-:S04]  /*4290*/  USHF.R.U32.HI UR4, URZ, 0x5, UR4 ;  /* 0x00000005ff047899 */ /* 0x000fc80008011604 */
[----:B------:R-:W-:Y:S02]  /*42a0*/  USHF.L.U32 UR5, UR5, UR4, URZ ;  /* 0x0000000405057299 */ /* 0x000fe400080006ff */
[----:B------:R-:W-:-:S04]  /*42b0*/  USHF.L.U32 UR4, UR6, UR4, URZ ;  /* 0x0000000406047299 */ /* 0x000fc800080006ff */
[----:B-1----:R-:W-:-:S04]  /*42c0*/  LOP3.LUT R0, R0, UR5, RZ, 0xc0, !PT ;  /* 0x0000000500007c12 */ /* 0x002fc8000f8ec0ff */
[----:B------:R-:W-:-:S13]  /*42d0*/  ISETP.NE.AND P0, PT, R0, UR5, PT ;  /* 0x0000000500007c0c */ /* 0x000fda000bf05270 */
[----:B------:R-:W-:Y:S05]  /*42e0*/  @P0 BRA `(.L_x_78) ;  /* 0x0000000000580947 */ /* 0x000fea0003800000 */
[----:B------:R-:W1:Y:S02]  /*42f0*/  LDS R0, [UR8+0x18] ;  /* 0x00001808ff007984 */ /* 0x000e640008000800 */
[----:B-1----:R-:W-:-:S04]  /*4300*/  LOP3.LUT R0, R0, UR4, RZ, 0xc0, !PT ;  /* 0x0000000400007c12 */ /* 0x002fc8000f8ec0ff */
[----:B------:R-:W-:-:S13]  /*4310*/  ISETP.NE.AND P0, PT, R0, UR4, PT ;  /* 0x0000000400007c0c */ /* 0x000fda000bf05270 */
[----:B------:R-:W-:Y:S05]  /*4320*/  @P0 BRA `(.L_x_79) ;  /* 0x00000000003c0947 */ /* 0x000fea0003800000 */
[----:B------:R-:W1:Y:S01]  /*4330*/  S2R R2, SR_LANEID ;  /* 0x0000000000027919 */ /* 0x000e620000000000 */
[----:B------:R-:W-:Y:S01]  /*4340*/  ULOP3.LUT UR5, URZ, UR5, URZ, 0x33, !UPT ;  /* 0x00000005ff057292 */ /* 0x000fe2000f8e33ff */
[----:B------:R-:W-:Y:S01]  /*4350*/  LOP3.LUT R4, RZ, UR4, RZ, 0x33, !PT ;  /* 0x00000004ff047c12 */ /* 0x000fe2000f8e33ff */
[----:B------:R-:W-:Y:S02]  /*4360*/  VOTEU.ANY UR4, UPT, PT ;  /* 0x0000000000047886 */ /* 0x000fe400038e0100 */
[----:B------:R-:W-:Y:S01]  /*4370*/  UFLO.U32 UR4, UR4 ;  /* 0x00000004000472bd */ /* 0x000fe200080e0000 */
[----:B------:R-:W2:Y:S01]  /*4380*/  REDUX UR6, R4 ;  /* 0x00000000040673c4 */ /* 0x000ea20000000000 */
[----:B------:R-:W-:-:S06]  /*4390*/  IMAD.U32 R0, RZ, RZ, UR5 ;  /* 0x00000005ff007e24 */ /* 0x000fcc000f8e00ff */
[----:B------:R4:W-:Y:S01]  /*43a0*/  UTCATOMSWS.AND URZ, UR5 ;  /* 0x0000000500ff79e3 */ /* 0x0009e20008000000 */
[----:B------:R-:W3:Y:S01]  /*43b0*/  REDUX UR7, R0 ;  /* 0x00000000000773c4 */ /* 0x000ee20000000000 */
[----:B-1----:R-:W-:Y:S01]  /*43c0*/  ISETP.EQ.U32.AND P0, PT, R2, UR4, PT ;  /* 0x0000000402007c0c */ /* 0x002fe2000bf02070 */
[----:B--2---:R-:W-:Y:S01]  /*43d0*/  IMAD.U32 R2, RZ, RZ, UR6 ;  /* 0x00000006ff027e24 */ /* 0x004fe2000f8e00ff */
[----:B---3--:R-:W-:-:S11]  /*43e0*/  MOV R3, UR7 ;  /* 0x0000000700037c02 */ /* 0x008fd60008000f00 */
[----:B------:R4:W-:Y:S04]  /*43f0*/  @P0 ATOMS.AND RZ, [UR8+0x14], R3 ;  /* 0x00001403ffff098c */ /* 0x0009e8000a800008 */
[----:B------:R4:W-:Y:S01]  /*4400*/  @P0 ATOMS.AND RZ, [UR8+0x18], R2 ;  /* 0x00001802ffff098c */ /* 0x0009e2000a800008 */
[----:B------:R-:W-:Y:S05]  /*4410*/  BRA `(.L_x_80) ;  /* 0x0000000000147947 */ /* 0x000fea0003800000 */
.L_x_79:
[----:B------:R-:W-:Y:S02]  /*4420*/  MOV R2, 0x4440 ;  /* 0x0000444000027802 */ /* 0x000fe40000000f00 */
[----:B---3-5:R-:W-:Y:S05]  /*4430*/  CALL.REL.NOINC `($__internal_0_$__cuda_sm10x_tcgen05_guardrail_trap_col_being_dealloced_not_returned_by_alloc) ;  /* 0x0000006400447944 */ /* 0x028fea0003c00000 */
[----:B------:R-:W-:Y:S05]  /*4440*/  BRA `(.L_x_80) ;  /* 0x0000000000087947 */ /* 0x000fea0003800000 */
.L_x_78:
[----:B------:R-:W-:Y:S02]  /*4450*/  MOV R2, 0x4470 ;  /* 0x0000447000027802 */ /* 0x000fe40000000f00 */
[----:B---3-5:R-:W-:Y:S05]  /*4460*/  CALL.REL.NOINC `($__internal_2_$__cuda_sm10x_tcgen05_guardrail_trap_unallocated_columns_being_dealloced) ;  /* 0x0000006400507944 */ /* 0x028fea0003c00000 */
.L_x_80:
[----:B------:R-:W-:Y:S01]  /*4470*/  NOP ;  /* 0x0000000000007918 */ /* 0x000fe20000000000 */
[----:B----4-:R-:W-:Y:S05]  /*4480*/  EXIT ;  /* 0x000000000000794d */ /* 0x010fea0003800000 */
.L_x_53:
[----:B------:R-:W-:-:S09]  /*4490*/  UISETP.NE.OR UP0, UPT, UR18, 0x3, !UP2 ;  /* 0x000000031200788c */ /* 0x000fd2000d705670 */
[----:B------:R-:W-:Y:S05]  /*44a0*/  BRA.U UP0, `(.L_x_81) ;  /* 0x0000001100887547 */ /* 0x000fea000b800000 */
[----:B------:R-:W1:Y:S01]  /*44b0*/  LDCU.64 UR4, c[0x0][0xf08] ;  /* 0x0001e100ff0477ac */ /* 0x000e620008000a00 */
[----:B------:R-:W2:Y:S01]  /*44c0*/  LDC.64 R12, c[0x0][0x348] ;  /* 0x0000d200ff0c7b82 */ /* 0x000ea20000000a00 */
[----:B------:R-:W-:Y:S02]  /*44d0*/  HFMA2 R9, -RZ, RZ, 0, 0 ;  /* 0x00000000ff097431 */ /* 0x000fe400000001ff */
[----:B------:R-:W-:Y:S01]  /*44e0*/  IMAD.MOV.U32 R11, RZ, RZ, 0x1 ;  /* 0x00000001ff0b7424 */ /* 0x000fe200078e00ff */
[----:B------:R-:W3:Y:S01]  /*44f0*/  LDCU UR38, c[0x0][0x370] ;  /* 0x00006e00ff2677ac */ /* 0x000ee20008000800 */
[----:B------:R-:W-:Y:S01]  /*4500*/  IMAD.MOV.U32 R10, RZ, RZ, RZ ;  /* 0x000000ffff0a7224 */ /* 0x000fe200078e00ff */
[----:B------:R-:W-:Y:S01]  /*4510*/  MOV R3, 0x2000 ;  /* 0x0000200000037802 */ /* 0x000fe20000000f00 */
[----:B------:R-:W3:Y:S01]  /*4520*/  LDCU.128 UR40, c[0x0][0x1190] ;  /* 0x00023200ff2877ac */ /* 0x000ee20008000c00 */
[----:B------:R-:W4:Y:S01]  /*4530*/  LDCU UR37, c[0x0][0x374] ;  /* 0x00006e80ff2577ac */ /* 0x000f220008000800 */
[----:B------:R-:W4:Y:S01]  /*4540*/  LDCU.64 UR30, c[0x0][0xf10] ;  /* 0x0001e200ff1e77ac */ /* 0x000f220008000a00 */
[----:B------:R-:W4:Y:S01]  /*4550*/  LDCU UR15, c[0x0][0x118c] ;  /* 0x00023180ff0f77ac */ /* 0x000f220008000800 */
[----:B-1----:R-:W-:Y:S01]  /*4560*/  UISETP.NE.U32.AND UP0, UPT, UR4, URZ, UPT ;  /* 0x000000ff0400728c */ /* 0x002fe2000bf05070 */
[----:B------:R-:W1:Y:S01]  /*4570*/  LDCU UR49, c[0x0][0x11a0] ;  /* 0x00023400ff3177ac */ /* 0x000e620008000800 */
[----:B------:R-:W1:Y:S01]  /*4580*/  LDCU UR4, c[0x0][0x11b0] ;  /* 0x00023600ff0477ac */ /* 0x000e620008000800 */
[----:B------:R-:W-:Y:S01]  /*4590*/  UMOV UR21, 0x400 ;  /* 0x0000040000157882 */ /* 0x000fe20000000000 */
[----:B---3--:R-:W-:-:S02]  /*45a0*/  UIMAD.WIDE.U32 UR6, UR38, UR40, URZ ;  /* 0x00000028260672a5 */ /* 0x008fc4000f8e00ff */
[----:B----4-:R-:W-:Y:S02]  /*45b0*/  UIMAD.WIDE.U32 UR8, UR37, UR43, URZ ;  /* 0x0000002b250872a5 */ /* 0x010fe4000f8e00ff */
[----:B------:R-:W-:Y:S02]  /*45c0*/  ULEA UR21, UR54, UR21, 0x18 ;  /* 0x0000001536157291 */ /* 0x000fe4000f8ec0ff */
[----:B------:R-:W-:Y:S02]  /*45d0*/  UISETP.NE.AND.EX UP5, UPT, UR5, URZ, UPT, UP0 ;  /* 0x000000ff0500728c */ /* 0x000fe4000bfa5300 */
[----:B------:R-:W-:Y:S02]  /*45e0*/  UISETP.NE.AND UP0, UPT, UR18, 0x2, UPT ;  /* 0x000000021200788c */ /* 0x000fe4000bf05270 */
[----:B------:R-:W-:Y:S02]  /*45f0*/  UISETP.NE.U32.AND UP6, UPT, UR30, URZ, UPT ;  /* 0x000000ff1e00728c */ /* 0x000fe4000bfc5070 */
[----:B------:R-:W-:-:S02]  /*4600*/  UIADD3 UR45, UPT, UPT, UR21, 0xa8, URZ ;  /* 0x000000a8152d7890 */ /* 0x000fc4000fffe0ff */
[----:B------:R-:W-:Y:S01]  /*4610*/  USEL UR48, URZ, 0x1, UP0 ;  /* 0x00000001ff307887 */ /* 0x000fe20008000000 */
[----:B------:R-:W-:Y:S01]  /*4620*/  UMOV UR6, UR7 ;  /* 0x0000000700067c82 */ /* 0x000fe20008000000 */
[----:B------:R-:W-:Y:S01]  /*4630*/  UMOV UR46, UR9 ;  /* 0x00000009002e7c82 */ /* 0x000fe20008000000 */
[----:B------:R-:W-:Y:S02]  /*4640*/  UISETP.GE.AND UP3, UPT, UR39, 0x1, UPT ;  /* 0x000000012700788c */ /* 0x000fe4000bf66270 */
[----:B------:R-:W-:Y:S02]  /*4650*/  UISETP.NE.AND UP0, UPT, UR15, 0x1, UPT ;  /* 0x000000010f00788c */ /* 0x000fe4000bf05270 */
[----:B------:R-:W-:Y:S02]  /*4660*/  UPLOP3.LUT UP4, UPT, UPT, UPT, UPT, 0x40, 0x4 ;  /* 0x000000000004789c */ /* 0x000fe40003f8e870 */
[----:B------:R-:W-:Y:S01]  /*4670*/  UISETP.NE.AND UP2, UPT, UR39, 0x1, UPT ;  /* 0x000000012700788c */ /* 0x000fe2000bf45270 */
[----:B------:R-:W3:Y:S01]  /*4680*/  LDCU.64 UR22, c[0x0][0x11a8] ;  /* 0x00023500ff1677ac */ /* 0x000ee20008000a00 */
[----:B------:R-:W-:-:S02]  /*4690*/  UISETP.NE.AND.EX UP6, UPT, UR31, URZ, UPT, UP6 ;  /* 0x000000ff1f00728c */ /* 0x000fc4000bfc5360 */
[----:B------:R-:W-:Y:S02]  /*46a0*/  UIADD3 UR33, UPT, UPT, UR21, 0x90, URZ ;  /* 0x0000009015217890 */ /* 0x000fe4000fffe0ff */
[----:B------:R-:W-:Y:S02]  /*46b0*/  UIADD3 UR25, UPT, UPT, UR21, 0x98, URZ ;  /* 0x0000009815197890 */ /* 0x000fe4000fffe0ff */
[----:B------:R-:W-:Y:S02]  /*46c0*/  UIADD3 UR17, UPT, UPT, UR21, 0xa0, URZ ;  /* 0x000000a015117890 */ /* 0x000fe4000fffe0ff */
[----:B------:R-:W-:Y:S02]  /*46d0*/  UPRMT UR45, UR54, 0x654, UR45 ;  /* 0x00000654362d7896 */ /* 0x000fe4000800002d */
[----:B------:R-:W-:Y:S02]  /*46e0*/  USHF.R.U32.HI UR47, URZ, UR41, UR6 ;  /* 0x00000029ff2f7299 */ /* 0x000fe40008011606 */
[----:B-1----:R-:W-:-:S02]  /*46f0*/  USHF.R.U32.HI UR46, URZ, UR49, UR46 ;  /* 0x00000031ff2e7299 */ /* 0x002fc4000801162e */
[----:B------:R-:W-:Y:S02]  /*4700*/  UISETP.NE.AND UP0, UPT, UR42, 0x1, UPT ;  /* 0x000000012a00788c */ /* 0x000fe4000bf05270 */
[----:B--2---:R-:W-:-:S11]  /*4710*/  UISETP.NE.AND UP3, UPT, UR4, 0x1, UPT ;  /* 0x000000010400788c */ /* 0x004fd6000bf65270 */
.L_x_92:
[C---:B------:R-:W-:Y:S02]  /*4720*/  LEA R8, R10.reuse, UR21, 0x3 ;  /* 0x000000150a087c11 */ /* 0x040fe4000f8e18ff */
[----:B------:R-:W-:Y:S02]  /*4730*/  SHF.L.U32 R5, R9, 0x1f, RZ ;  /* 0x0000001f09057819 */ /* 0x000fe400000006ff */
[----:B------:R-:W-:Y:S02]  /*4740*/  LEA R6, R10, UR21, 0x4 ;  /* 0x000000150a067c11 */ /* 0x000fe4000f8e20ff */
[----:B-1----:R-:W1:Y:S02]  /*4750*/  SYNCS.PHASECHK.TRANS64.TRYWAIT P0, [R8+URZ+0xe0], R5 ;  /* 0x0000e005080075a7 */ /* 0x002e6400080011ff */
[----:B-1----:R-:W-:Y:S05]  /*4760*/  @!P0 BRA `(.L_x_82) ;  /* 0x0000005c00288947 */ /* 0x002fea0003800000 */
.L_x_180:
[----:B-1----:R-:W1:Y:S01]  /*4770*/  LDS.128 R4, [R6+0x150] ;  /* 0x0001500006047984 */ /* 0x002e620000000c00 */
[----:B------:R-:W-:Y:S01]  /*4780*/  UISETP.GE.AND UP0, UPT, UR39, 0x1, UPT ;  /* 0x000000012700788c */ /* 0x000fe2000bf06270 */
[----:B------:R-:W-:Y:S01]  /*4790*/  @!PT LDS RZ, [RZ] ;  /* 0x00000000fffff984 */ /* 0x000fe20000000800 */
[----:B------:R-:W-:Y:S01]  /*47a0*/  @!PT LDS RZ, [RZ] ;  /* 0x00000000fffff984 */ /* 0x000fe20000000800 */
[----:B------:R-:W-:Y:S01]  /*47b0*/  @!PT LDS RZ, [RZ] ;  /* 0x00000000fffff984 */ /* 0x000fe20000000800 */
[----:B------:R-:W-:Y:S01]  /*47c0*/  @!PT LDS RZ, [RZ] ;  /* 0x00000000fffff984 */ /* 0x000fe20000000800 */
[----:B------:R2:W-:Y:S06]  /*47d0*/  MEMBAR.ALL.CTA ;  /* 0x0000000000007992 */ /* 0x0005ec0000008000 */
[----:B--2---:R-:W2:Y:S01]  /*47e0*/  FENCE.VIEW.ASYNC.S ;  /* 0x00000000000073c6 */ /* 0x004ea20000000000 */
[----:B-1----:R-:W-:Y:S11]  /*47f0*/  LOP3.LUT P0, RZ, R6, 0x1, RZ, 0xc0, !PT ;  /* 0x0000000106ff7812 */ /* 0x002ff6000780c0ff */
[----:B------:R-:W-:Y:S02]  /*4800*/  @!UPT UIADD3 URZ, UPT, UPT, URZ, URZ, URZ ;  /* 0x000000fffffff290 */ /* 0x000fe4000fffe0ff */
[----:B--2---:R-:W-:Y:S01]  /*4810*/  VOTEU.ANY UP2, P0 ;  /* 0x0000000000ff7886 */ /* 0x004fe20000040100 */
[----:B------:R-:W-:Y:S11]  /*4820*/  PLOP3.LUT P0, PT, PT, PT, UP2, 0x80, 0x8 ;  /* 0x000000000008781c */ /* 0x000ff60003f0f028 */
[----:B------:R-:W-:Y:S02]  /*4830*/  @!UPT UIADD3 URZ, UPT, UPT, URZ, URZ, URZ ;  /* 0x000000fffffff290 */ /* 0x000fe4000fffe0ff */
[----:B------:R-:W-:Y:S02]  /*4840*/  @P0 SHF.R.U32.HI R0, RZ, 0x10, R5 ;  /* 0x00000010ff000819 */ /* 0x000fe40000011605 */
[----:B------:R-:W-:Y:S02]  /*4850*/  @P0 MOV R2, R4 ;  /* 0x0000000400020202 */ /* 0x000fe40000000f00 */
[----:B------:R-:W-:Y:S01]  /*4860*/  @P0 R2UR UR4, R0 ;  /* 0x00000000000402ca */ /* 0x000fe200000e0000 */
[----:B------:R-:W-:Y:S01]  /*4870*/  VIADD R0, R8, 0xf0 ;  /* 0x000000f008007836 */ /* 0x000fe20000000000 */
[----:B------:R-:W-:Y:S02]  /*4880*/  @P0 LOP3.LUT R4, R5, 0xffff, RZ, 0xc0, !PT ;  /* 0x0000ffff05040812 */ /* 0x000fe400078ec0ff */
[----:B------:R-:W-:Y:S02]  /*4890*/  @P0 R2UR UR6, R2 ;  /* 0x00000000020602ca */ /* 0x000fe400000e0000 */
[----:B------:R-:W-:Y:S02]  /*48a0*/  PRMT R0, RZ, 0x654, R0 ;  /* 0x00000654ff007816 */ /* 0x000fe40000000000 */
[----:B------:R-:W-:Y:S02]  /*48b0*/  @P0 R2UR UR5, R4 ;  /* 0x00000000040502ca */ /* 0x000fe400000e0000 */
[----:B------:R1:W-:Y:S03]  /*48c0*/  SYNCS.ARRIVE.TRANS64.RED.A1T0 RZ, [R0+URZ], RZ ;  /* 0x000000ff00ff79a7 */ /* 0x0003e600081004ff */
[----:B------:R-:W-:Y:S04]  /*48d0*/  @UP2 UMOV UR29, UR4 ;  /* 0x00000004001d2c82 */ /* 0x000fe80008000000 */
[----:B------:R-:W-:Y:S04]  /*48e0*/  @UP2 UMOV UR14, UR6 ;  /* 0x00000006000e2c82 */ /* 0x000fe80008000000 */
[----:B------:R-:W-:Y:S01]  /*48f0*/  @UP2 UMOV UR13, UR5 ;  /* 0x00000005000d2c82 */ /* 0x000fe20008000000 */
[----:B------:R-:W-:Y:S05]  /*4900*/  BRA.U !UP0, `(.L_x_83) ;  /* 0x0000000108c07547 */ /* 0x000fea000b800000 */
[----:B------:R-:W-:Y:S02]  /*4910*/  UIMAD.WIDE.U32 UR18, UR13, UR43, URZ ;  /* 0x0000002b0d1272a5 */ /* 0x000fe4000f8e00ff */
[----:B------:R-:W-:Y:S02]  /*4920*/  UP2UR UR16, UPR, URZ, 0x4 ;  /* 0x00000004ff107883 */ /* 0x000fe40008000000 */
[----:B------:R-:W-:Y:S02]  /*4930*/  UISETP.NE.AND UP2, UPT, UR42, 0x1, UPT ;  /* 0x000000012a00788c */ /* 0x000fe4000bf45270 */
[----:B------:R-:W-:Y:S02]  /*4940*/  UIMAD.WIDE.U32 UR26, UR14, UR40, URZ ;  /* 0x000000280e1a72a5 */ /* 0x000fe4000f8e00ff */
[----:B------:R-:W-:Y:S02]  /*4950*/  USEL UR4, UR37, UR46, !UP2 ;  /* 0x0000002e25047287 */ /* 0x000fe4000d000000 */
[----:B------:R-:W-:Y:S02]  /*4960*/  UISETP.NE.AND UP0, UPT, UR15, 0x1, UPT ;  /* 0x000000010f00788c */ /* 0x000fe4000bf05270 */
[----:B------:R-:W-:Y:S02]  /*4970*/  UP2UR UR24, UPR, URZ, 0x2 ;  /* 0x00000002ff187883 */ /* 0x000fe40008000000 */
[----:B------:R-:W-:Y:S02]  /*4980*/  UISETP.NE.AND UP1, UPT, UR39, 0x1, UPT ;  /* 0x000000012700788c */ /* 0x000fe4000bf25270 */
[----:B---3--:R-:W-:Y:S02]  /*4990*/  UIMAD.WIDE.U32 UR8, UR4, UR22, URZ ;  /* 0x00000016040872a5 */ /* 0x008fe4000f8e00ff */
[----:B------:R-:W-:Y:S01]  /*49a0*/  USEL UR7, UR38, UR47, !UP0 ;  /* 0x0000002f26077287 */ /* 0x000fe2000c000000 */
[----:B------:R-:W-:Y:S02]  /*49b0*/  UMOV UR5, UR19 ;  /* 0x0000001300057c82 */ /* 0x000fe40008000000 */
[----:B------:R-:W-:Y:S02]  /*49c0*/  USHF.R.U32.HI UR6, URZ, UR49, UR5 ;  /* 0x00000031ff067299 */ /* 0x000fe40008011605 */
[----:B------:R-:W-:Y:S02]  /*49d0*/  UIMAD.WIDE.U32 UR10, UR7, UR22, URZ ;  /* 0x00000016070a72a5 */ /* 0x000fe4000f8e00ff */
[----:B------:R-:W-:Y:S02]  /*49e0*/  USEL UR6, UR13, UR6, !UP2 ;  /* 0x000000060d067287 */ /* 0x000fe4000d000000 */
[----:B------:R-:W-:Y:S01]  /*49f0*/  UISETP.NE.AND UP2, UPT, UR16, URZ, UPT ;  /* 0x000000ff1000728c */ /* 0x000fe2000bf45270 */
[----:B------:R-:W-:Y:S02]  /*4a00*/  UMOV UR5, UR27 ;  /* 0x0000001b00057c82 */ /* 0x000fe40008000000 */
[----:B------:R-:W-:Y:S03]  /*4a10*/  USHF.R.U32.HI UR12, URZ, UR41, UR5 ;  /* 0x00000029ff0c7299 */ /* 0x000fe60008011605 */
[----:B------:R-:W-:Y:S02]  /*4a20*/  UMOV UR5, UR9 ;  /* 0x0000000900057c82 */ /* 0x000fe40008000000 */
[----:B------:R-:W-:Y:S03]  /*4a30*/  @UP1 USHF.R.U32.HI UR4, URZ, UR23, UR5 ;  /* 0x00000017ff041299 */ /* 0x000fe60008011605 */
[----:B------:R-:W-:Y:S01]  /*4a40*/  UMOV UR5, UR11 ;  /* 0x0000000b00057c82 */ /* 0x000fe20008000000 */
[----:B------:R-:W-:Y:S02]  /*4a50*/  UIMAD UR4, UR39, UR4, URZ ;  /* 0x00000004270472a4 */ /* 0x000fe4000f8e02ff */
[----:B------:R-:W-:Y:S02]  /*4a60*/  @UP1 USHF.R.U32.HI UR7, URZ, UR23, UR5 ;  /* 0x00000017ff071299 */ /* 0x000fe40008011605 */
[----:B------:R-:W-:Y:S02]  /*4a70*/  USEL UR5, UR14, UR12, !UP0 ;  /* 0x0000000c0e057287 */ /* 0x000fe4000c000000 */
[----:B------:R-:W-:Y:S02]  /*4a80*/  UIMAD.WIDE.U32 UR10, UR6, UR22, URZ ;  /* 0x00000016060a72a5 */ /* 0x000fe4000f8e00ff */
[----:B------:R-:W-:Y:S02]  /*4a90*/  UIMAD UR8, UR39, UR7, URZ ;  /* 0x00000007270872a4 */ /* 0x000fe4000f8e02ff */
[----:B------:R-:W-:Y:S03]  /*4aa0*/  UISETP.GE.AND UP0, UPT, UR6, UR4, UPT ;  /* 0x000000040600728c */ /* 0x000fe6000bf06270 */
[----:B------:R-:W-:Y:S01]  /*4ab0*/  UMOV UR4, UR11 ;  /* 0x0000000b00047c82 */ /* 0x000fe20008000000 */
[----:B------:R-:W-:Y:S02]  /*4ac0*/  UISETP.GE.OR UP0, UPT, UR5, UR8, UP0 ;  /* 0x000000080500728c */ /* 0x000fe40008706670 */
[----:B------:R-:W-:Y:S02]  /*4ad0*/  USHF.R.U32.HI UR4, URZ, UR23, UR4 ;  /* 0x00000017ff047299 */ /* 0x000fe40008011604 */
[----:B------:R-:W-:Y:S02]  /*4ae0*/  UIMAD.WIDE.U32 UR8, UR5, UR22, URZ ;  /* 0x00000016050872a5 */ /* 0x000fe4000f8e00ff */
[----:B------:R-:W-:Y:S04]  /*4af0*/  USEL UR10, UR6, UR4, !UP1 ;  /* 0x00000004060a7287 */ /* 0x000fe8000c800000 */
[----:B------:R-:W-:Y:S01]  /*4b00*/  UIADD3 UR11, UPT, UPT, -UR10, URZ, URZ ;  /* 0x000000ff0a0b7290 */ /* 0x000fe2000fffe1ff */
[----:B------:R-:W-:Y:S02]  /*4b10*/  @!UP0 UMOV UR4, UR9 ;  /* 0x0000000900048c82 */ /* 0x000fe40008000000 */
[----:B------:R-:W-:Y:S02]  /*4b20*/  @!UP0 USHF.R.U32.HI UR4, URZ, UR23, UR4 ;  /* 0x00000017ff048299 */ /* 0x000fe40008011604 */
[----:B------:R-:W-:Y:S02]  /*4b30*/  UIMAD UR8, UR39, UR11, UR6 ;  /* 0x0000000b270872a4 */ /* 0x000fe4000f8e0206 */
[----:B------:R-:W-:Y:S02]  /*4b40*/  @!UP0 USEL UR4, UR5, UR4, !UP1 ;  /* 0x0000000405048287 */ /* 0x000fe4000c800000 */
[----:B------:R-:W-:Y:S02]  /*4b50*/  UISETP.NE.AND UP1, UPT, UR24, URZ, UPT ;  /* 0x000000ff1800728c */ /* 0x000fe4000bf25270 */
[----:B------:R-:W-:Y:S02]  /*4b60*/  @!UP0 UIMAD UR8, UR7, UR8, UR4 ;  /* 0x00000008070882a4 */ /* 0x000fe4000f8e0204 */
[----:B------:R-:W-:Y:S02]  /*4b70*/  @!UP0 UIADD3 UR9, UPT, UPT, UR10, -UR4, URZ ;  /* 0x800000040a098290 */ /* 0x000fe4000fffe0ff */
[----:B------:R-:W-:Y:S02]  /*4b80*/  UIADD3 UR4, UPT, UPT, -UR5, URZ, URZ ;  /* 0x000000ff05047290 */ /* 0x000fe4000fffe1ff */
[----:B------:R-:W-:Y:S02]  /*4b90*/  UIADD3 UR7, UPT, UPT, -UR6, URZ, URZ ;  /* 0x000000ff06077290 */ /* 0x000fe4000fffe1ff */
[----:B------:R-:W-:Y:S02]  /*4ba0*/  @!UP0 UIMAD UR6, UR9, UR39, UR5 ;  /* 0x00000027090682a4 */ /* 0x000fe4000f8e0205 */
[----:B------:R-:W-:Y:S02]  /*4bb0*/  UIMAD UR14, UR15, UR4, UR14 ;  /* 0x000000040f0e72a4 */ /* 0x000fe4000f8e020e */
[----:B------:R-:W-:Y:S01]  /*4bc0*/  UIMAD UR13, UR42, UR7, UR13 ;  /* 0x000000072a0d72a4 */ /* 0x000fe2000f8e020d */
[----:B------:R-:W-:Y:S02]  /*4bd0*/  @!UP0 UMOV UR5, UR8 ;  /* 0x0000000800058c82 */ /* 0x000fe40008000000 */
[----:B------:R-:W-:Y:S02]  /*4be0*/  UIMAD UR14, UR5, UR15, UR14 ;  /* 0x0000000f050e72a4 */ /* 0x000fe4000f8e020e */
[----:B------:R-:W-:Y:S11]  /*4bf0*/  UIMAD UR13, UR6, UR42, UR13 ;  /* 0x0000002a060d72a4 */ /* 0x000ff6000f8e020d */
[----:B------:R-:W-:Y:S01]  /*4c00*/  @!UPT UIADD3 URZ, UPT, UPT, URZ, URZ, URZ ;  /* 0x000000fffffff290 */ /* 0x000fe2000fffe0ff */
.L_x_83:
[----:B------:R-:W2:Y:S01]  /*4c10*/  @!UP3 LDCU.128 UR8, c[0x0][0x1190] ;  /* 0x00023200ff08b7ac */ /* 0x000ea20008000c00 */
[----:B------:R-:W-:Y:S02]  /*4c20*/  ISETP.NE.U32.AND P0, PT, RZ, UR30, PT ;  /* 0x0000001eff007c0c */ /* 0x000fe4000bf05070 */
[----:B------:R-:W-:Y:S02]  /*4c30*/  SHF.L.U32 R4, R11, 0x1f, RZ ;  /* 0x0000001f0b047819 */ /* 0x000fe400000006ff */
[----:B------:R-:W-:Y:S01]  /*4c40*/  ISETP.NE.AND.EX P0, PT, RZ, UR31, PT, P0 ;  /* 0x0000001fff007c0c */ /* 0x000fe2000bf05300 */
[----:B------:R-:W4:Y:S01]  /*4c50*/  @!UP3 LDCU UR5, c[0x0][0x118c] ;  /* 0x00023180ff05b7ac */ /* 0x000f220008000800 */
[----:B------:R-:W-:Y:S02]  /*4c60*/  USHF.L.U32 UR35, UR28, 0x7, URZ ;  /* 0x000000071c237899 */ /* 0x000fe400080006ff */
[----:B------:R-:W-:Y:S02]  /*4c70*/  USHF.L.U32 UR34, UR20, 0x7, URZ ;  /* 0x0000000714227899 */ /* 0x000fe400080006ff */
[----:B--2---:R-:W-:Y:S07]  /*4c80*/  UIMAD.WIDE.U32 UR6, UR14, UR8, URZ ;  /* 0x000000080e0672a5 */ /* 0x004fee000f8e00ff */
[----:B------:R-:W-:Y:S01]  /*4c90*/  @!UP3 UMOV UR4, UR7 ;  /* 0x000000070004bc82 */ /* 0x000fe20008000000 */
[----:B----4-:R-:W-:Y:S02]  /*4ca0*/  @!UP3 UISETP.NE.AND UP0, UPT, UR5, 0x1, UPT ;  /* 0x000000010500b88c */ /* 0x010fe4000bf05270 */
[----:B------:R-:W-:Y:S02]  /*4cb0*/  @!UP3 USHF.R.U32.HI UR4, URZ, UR9, UR4 ;  /* 0x00000009ff04b299 */ /* 0x000fe40008011604 */
[----:B------:R-:W-:Y:S02]  /*4cc0*/  UIMAD.WIDE.U32 UR6, UR13, UR11, URZ ;  /* 0x0000000b0d0672a5 */ /* 0x000fe4000f8e00ff */
[----:B------:R-:W-:Y:S02]  /*4cd0*/  @!UP3 USEL UR8, UR14, UR4, !UP0 ;  /* 0x000000040e08b287 */ /* 0x000fe4000c000000 */
[----:B------:R-:W-:Y:S03]  /*4ce0*/  @!UP3 UISETP.NE.AND UP0, UPT, UR10, 0x1, UPT ;  /* 0x000000010a00b88c */ /* 0x000fe6000bf05270 */
[----:B------:R-:W-:Y:S02]  /*4cf0*/  @!UP3 UMOV UR6, UR7 ;  /* 0x000000070006bc82 */ /* 0x000fe40008000000 */
[----:B------:R-:W2:Y:S02]  /*4d00*/  @!UP3 LDCU UR4, c[0x0][0x11a0] ;  /* 0x00023400ff04b7ac */ /* 0x000ea40008000800 */
[----:B--2---:R-:W-:Y:S04]  /*4d10*/  @!UP3 USHF.R.U32.HI UR6, URZ, UR4, UR6 ;  /* 0x00000004ff06b299 */ /* 0x004fe80008011606 */
[----:B------:R-:W-:Y:S04]  /*4d20*/  @!UP3 USEL UR6, UR13, UR6, !UP0 ;  /* 0x000000060d06b287 */ /* 0x000fe8000c000000 */
[----:B------:R-:W-:Y:S02]  /*4d30*/  @!UP3 UIADD3 UR4, UPT, UPT, -UR8, UR6, URZ ;  /* 0x000000060804b290 */ /* 0x000fe4000fffe1ff */
[----:B------:R-:W-:Y:S02]  /*4d40*/  @!UP3 UIADD3 UR6, UPT, UPT, UR8, -UR6, URZ ;  /* 0x800000060806b290 */ /* 0x000fe4000fffe0ff */
[----:B------:R-:W-:Y:S02]  /*4d50*/  @!UP3 UIMAD UR14, UR4, UR5, UR14 ;  /* 0x00000005040eb2a4 */ /* 0x000fe4000f8e020e */
[----:B------:R-:W-:Y:S01]  /*4d60*/  @!UP3 UIMAD UR13, UR6, UR10, UR13 ;  /* 0x0000000a060db2a4 */ /* 0x000fe2000f8e020d */
[----:B------:R-:W-:Y:S11]  /*4d70*/  BRA.U UP4, `(.L_x_84) ;  /* 0x0000000104107547 */ /* 0x000ff6000b800000 */
[----:B-1----:R-:W-:Y:S04]  /*4d80*/  MOV R0, UR48 ;  /* 0x0000003000007c02 */ /* 0x002fe80008000f00 */
[----:B------:R-:W-:Y:S04]  /*4d90*/  SHF.L.U32 R5, R0, 0x1f, RZ ;  /* 0x0000001f00057819 */ /* 0x000fe800000006ff */
[----:B------:R-:W1:Y:S02]  /*4da0*/  SYNCS.PHASECHK.TRANS64.TRYWAIT P1, [UR21+0xd8], R5 ;  /* 0x0000d805ff0075a7 */ /* 0x000e640008021115 */
[----:B-1----:R-:W-:Y:S05]  /*4db0*/  @!P1 BRA `(.L_x_85) ;  /* 0x0000005400a89947 */ /* 0x002fea0003800000 */
.L_x_84:
[----:B------:R-:W-:Y:S05]  /*4dc0*/  BRA.U !UP6, `(.L_x_86) ;  /* 0x000000010e387547 */ /* 0x000fea000b800000 */
[----:B------:R-:W-:Y:S01]  /*4dd0*/  UPLOP3.LUT UP1, UPT, UPT, UPT, UP5, 0x80, 0x8 ;  /* 0x000000000008789c */ /* 0x000fe20003f2f050 */
[----:B-1----:R-:W-:Y:S01]  /*4de0*/  HFMA2 R0, -RZ, RZ, 0, 5.9604644775390625e-08 ;  /* 0x00000001ff007431 */ /* 0x002fe200000001ff */
[----:B------:R-:W1:Y:S01]  /*4df0*/  LDCU.64 UR8, c[0x0][0x358] ;  /* 0x00006b00ff0877ac */ /* 0x000e620008000a00 */
[----:B------:R-:W-:Y:S03]  /*4e00*/  IMAD.MOV.U32 R80, RZ, RZ, 0x1 ;  /* 0x00000001ff507424 */ /* 0x000fe600078e00ff */
[----:B------:R-:W-:Y:S05]  /*4e10*/  PLOP3.LUT P1, PT, PT, PT, UP1, 0x80, 0x8 ;  /* 0x000000000008781c */ /* 0x000fea0003f2f018 */
[----:B------:R-:W2:Y:S01]  /*4e20*/  @UP1 LDCU.64 UR4, c[0x0][0xf08] ;  /* 0x0001e100ff0417ac */ /* 0x000ea20008000a00 */
[----:B------:R-:W-:Y:S07]  /*4e30*/  @UP1 UIMAD UR6, UR44, UR30, URZ ;  /* 0x0000001e2c0612a4 */ /* 0x000fee000f8e02ff */
[----:B------:R-:W-:Y:S01]  /*4e40*/  @!P1 PRMT R80, R0, 0x7610, R80 ;  /* 0x0000761000509816 */ /* 0x000fe20000000050 */
[----:B--2---:R-:W-:Y:S06]  /*4e50*/  @UP1 UIMAD.WIDE UR4, UR6, 0x4, UR4 ;  /* 0x00000004060418a5 */ /* 0x004fec000f8e0204 */
[----:B------:R-:W-:Y:S01]  /*4e60*/  IMAD.U32 R6, RZ, RZ, UR4 ;  /* 0x00000004ff067e24 */ /* 0x000fe2000f8e00ff */
[----:B------:R-:W-:Y:S04]  /*4e70*/  MOV R7, UR5 ;  /* 0x0000000500077c02 */ /* 0x000fe80008000f00 */
[----:B------:R-:W2:Y:S01]  /*4e80*/  @!UP1 LDCU UR4, c[0x0][0xf00] ;  /* 0x0001e000ff0497ac */ /* 0x000ea20008000800 */
[----:B-1---5:R4:W5:Y:S02]  /*4e90*/  @P1 LDG.E R41, desc[UR8][R6.64] ;  /* 0x0000000806291981 */ /* 0x022964000c1e1900 */
[----:B--2-4-:R-:W-:Y:S07]  /*4ea0*/  @!P1 IMAD.U32 R41, RZ, RZ, UR4 ;  /* 0x00000004ff299e24 */ /* 0x014fee000f8e00ff */
.L_x_86:
[----:B-----5:R-:W-:Y:S01]  /*4eb0*/  @!P0 FSETP.EQ.AND P2, PT, R41, RZ, PT ;  /* 0x000000ff2900820b */ /* 0x020fe20003f42000 */
[----:B------:R-:W-:Y:S01]  /*4ec0*/  @!UPT UIADD3 URZ, UPT, UPT, URZ, URZ, URZ ;  /* 0x000000fffffff290 */ /* 0x000fe2000fffe0ff */
[----:B------:R-:W-:Y:S11]  /*4ed0*/  @!P0 BRA `(.L_x_87) ;  /* 0x0000000000148947 */ /* 0x000ff60003800000 */
[----:B------:R-:W-:Y:S02]  /*4ee0*/  LOP3.LUT P0, RZ, R80, 0xff, RZ, 0xc0, !PT ;  /* 0x000000ff50ff7812 */ /* 0x000fe4000780c0ff */
[----:B------:R-:W-:Y:S04]  /*4ef0*/  PLOP3.LUT P2, PT, PT, PT, UP1, 0x80, 0x8 ;  /* 0x000000000008781c */ /* 0x000fe80003f4f018 */
[----:B------:R-:W-:Y:S07]  /*4f00*/  PLOP3.LUT P2, PT, P2, PT, PT, 0x8, 0x80 ;  /* 0x000000000080781c */ /* 0x000fee000174e170 */
[----:B------:R-:W-:Y:S11]  /*4f10*/  @P0 FSETP.EQ.AND P2, PT, R41, RZ, PT ;  /* 0x000000ff2900020b */ /* 0x000ff60003f42000 */
[----:B------:R-:W-:Y:S02]  /*4f20*/  @!UPT UIADD3 URZ, UPT, UPT, URZ, URZ, URZ ;  /* 0x000000fffffff290 */ /* 0x000fe4000fffe0ff */
.L_x_87:
[----:B------:R-:W2:Y:S01]  /*4f30*/  SYNCS.PHASECHK.TRANS64.TRYWAIT P0, [UR21+0xb0], R4 ;  /* 0x0000b004ff0075a7 */ /* 0x000ea20008001115 */
[----:B------:R-:W-:Y:S04]  /*4f40*/  ELECT P1, URZ, PT ;  /* 0x0000000000ff782f */ /* 0x000fe80003820000 */
[----:B------:R-:W-:Y:S01]  /*4f50*/  PLOP3.LUT P1, PT, P2, P1, PT, 0xf2, 0x2f ;  /* 0x00000000002f781c */ /* 0x000fe20001723e72 */
[----:B------:R-:W-:Y:S01]  /*4f60*/  @!UPT UIADD3 URZ, UPT, UPT, URZ, URZ, URZ ;  /* 0x000000fffffff290 */ /* 0x000fe2000fffe0ff */
[----:B--2---:R-:W-:Y:S11]  /*4f70*/  @!P0 BRA `(.L_x_88) ;  /* 0x0000005400508947 */ /* 0x004ff60003800000 */
.L_x_183:
[----:B------:R-:W-:Y:S01]  /*4f80*/  @!P1 IADD3 R2, P0, PT, R12, 0xc00, RZ ;  /* 0x00000c000c029810 */ /* 0x000fe20007f1e0ff */
[----:B------:R-:W-:Y:S01]  /*4f90*/  VOTEU.ALL UP0, P1 ;  /* 0x0000000000ff7886 */ /* 0x000fe20000800000 */
[----:B------:R-:W-:Y:S01]  /*4fa0*/  UMOV UR6, 0x0 ;  /* 0x0000000000067882 */ /* 0x000fe20000000000 */
[----:B------:R-:W-:Y:S01]  /*4fb0*/  UMOV UR7, 0x10000000 ;  /* 0x1000000000077882 */ /* 0x000fe20000000000 */
[----:B------:R-:W-:Y:S01]  /*4fc0*/  @!P1 R2UR UR5, R2 ;  /* 0x00000000020592ca */ /* 0x000fe200000e0000 */
[----:B-1----:R-:W-:Y:S01]  /*4fd0*/  @!P1 IMAD.X R0, RZ, RZ, R13, P0 ;  /* 0x000000ffff009224 */ /* 0x002fe200000e060d */
[----:B------:R-:W-:Y:S01]  /*4fe0*/  @!UP0 UIADD3 UR32, UPT, UPT, UR21, 0x200, URZ ;  /* 0x0000020015208890 */ /* 0x000fe2000fffe0ff */
[----:B------:R-:W-:Y:S01]  /*4ff0*/  VOTEU.ALL UP0, P1 ;  /* 0x0000000000ff7886 */ /* 0x000fe20000800000 */
[----:B------:R-:W-:Y:S02]  /*5000*/  UMOV UR36, UR44 ;  /* 0x0000002c00247c82 */ /* 0x000fe40008000000 */
[----:B------:R-:W-:Y:S01]  /*5010*/  @!P1 R2UR UR4, R0 ;  /* 0x00000000000492ca */ /* 0x000fe200000e0000 */
[----:B------:R-:W-:Y:S06]  /*5020*/  @!P1 IMAD.MOV.U32 R0, RZ, RZ, 0x2000 ;  /* 0x00002000ff009424 */ /* 0x000fec00078e00ff */
[----:B------:R-:W-:Y:S06]  /*5030*/  IMAD.U32 R6, RZ, RZ, UR5 ;  /* 0x00000005ff067e24 */ /* 0x000fec000f8e00ff */
[----:B------:R-:W-:Y:S01]  /*5040*/  IMAD.U32 R7, RZ, RZ, UR4 ;  /* 0x00000004ff077e24 */ /* 0x000fe2000f8e00ff */
[----:B------:R-:W-:Y:S04]  /*5050*/  @!P1 R2UR UR4, R6 ;  /* 0x00000000060492ca */ /* 0x000fe800000e0000 */
[----:B------:R-:W-:Y:S11]  /*5060*/  @!P1 R2UR UR5, R7 ;  /* 0x00000000070592ca */ /* 0x000ff600000e0000 */
[----:B------:R-:W-:Y:S02]  /*5070*/  @!UPT UIADD3 URZ, UPT, UPT, URZ, URZ, URZ ;  /* 0x000000fffffff290 */ /* 0x000fe4000fffe0ff */
[----:B------:R1:W-:Y:S01]  /*5080*/  @!UP0 UTMALDG.3D [UR32], [UR4], desc[UR6] ;  /* 0x00000620040085b4 */ /* 0x0003e20008011000 */
[----:B------:R2:W-:Y:S01]  /*5090*/  @!P1 SYNCS.ARRIVE.TRANS64.RED.A0TR RZ, [UR21+0x90], R0 ;  /* 0x00009000ffff99a7 */ /* 0x0005e20008300415 */
[----:B-1----:R-:W-:Y:S09]  /*50a0*/  UPRMT UR4, UR54, 0x654, UR33 ;  /* 0x0000065436047896 */ /* 0x002ff20008000021 */
[----:B------:R-:W-:Y:S01]  /*50b0*/  SYNCS.ARRIVE.TRANS64.RED.A1T0 RZ, [UR4], RZ ;  /* 0x000000ffffff79a7 */ /* 0x000fe20008100404 */
[----:B------:R-:W1:Y:S02]  /*50c0*/  SYNCS.PHASECHK.TRANS64.TRYWAIT P0, [UR21+0xb8], R4 ;  /* 0x0000b804ff0075a7 */ /* 0x000e640008001115 */
[----:B-12---:R-:W-:Y:S05]  /*50d0*/  @!P0 BRA `(.L_x_89) ;  /* 0x0000005400108947 */ /* 0x006fea0003800000 */
.L_x_185:
[----:B------:R-:W-:Y:S01]  /*50e0*/  @!P1 IADD3 R2, P0, PT, R12, 0xc00, RZ ;  /* 0x00000c000c029810 */ /* 0x000fe20007f1e0ff */
[----:B------:R-:W-:Y:S01]  /*50f0*/  VOTEU.ALL UP0, P1 ;  /* 0x0000000000ff7886 */ /* 0x000fe20000800000 */
[----:B------:R-:W-:Y:S01]  /*5100*/  UMOV UR6, 0x0 ;  /* 0x0000000000067882 */ /* 0x000fe20000000000 */
[----:B------:R-:W-:Y:S01]  /*5110*/  UMOV UR7, 0x10000000 ;  /* 0x1000000000077882 */ /* 0x000fe20000000000 */
[----:B------:R-:W-:Y:S01]  /*5120*/  @!P1 R2UR UR5, R2 ;  /* 0x00000000020592ca */ /* 0x000fe200000e0000 */
[----:B------:R-:W-:Y:S01]  /*5130*/  @!P1 IMAD.X R0, RZ, RZ, R13, P0 ;  /* 0x000000ffff009224 */ /* 0x000fe200000e060d */
[----:B------:R-:W-:Y:S02]  /*5140*/  @!UP0 UIADD3 UR26, UPT, UPT, UR34, 0x20, URZ ;  /* 0x00000020221a8890 */ /* 0x000fe4000fffe0ff */
[----:B------:R-:W-:Y:S02]  /*5150*/  @!UP0 UIADD3 UR24, UPT, UPT, UR21, 0x2200, URZ ;  /* 0x0000220015188890 */ /* 0x000fe4000fffe0ff */
[----:B------:R-:W-:Y:S01]  /*5160*/  @!P1 R2UR UR4, R0 ;  /* 0x00000000000492ca */ /* 0x000fe200000e0000 */
[----:B------:R-:W-:Y:S01]  /*5170*/  VOTEU.ALL UP0, P1 ;  /* 0x0000000000ff7886 */ /* 0x000fe20000800000 */
[----:B------:R-:W-:Y:S01]  /*5180*/  UMOV UR27, UR35 ;  /* 0x00000023001b7c82 */ /* 0x000fe20008000000 */
[----:B------:R-:W-:Y:S01]  /*5190*/  UMOV UR28, UR44 ;  /* 0x0000002c001c7c82 */ /* 0x000fe20008000000 */
[----:B------:R-:W-:Y:S03]  /*51a0*/  @!P1 IMAD.MOV.U32 R0, RZ, RZ, 0x2000 ;  /* 0x00002000ff009424 */ /* 0x000fe600078e00ff */
[----:B------:R-:W-:Y:S06]  /*51b0*/  IMAD.U32 R6, RZ, RZ, UR5 ;  /* 0x00000005ff067e24 */ /* 0x000fec000f8e00ff */
[----:B------:R-:W-:Y:S01]  /*51c0*/  IMAD.U32 R7, RZ, RZ, UR4 ;  /* 0x00000004ff077e24 */ /* 0x000fe2000f8e00ff */
[----:B------:R-:W-:Y:S04]  /*51d0*/  @!P1 R2UR UR4, R6 ;  /* 0x00000000060492ca */ /* 0x000fe800000e0000 */
[----:B------:R-:W-:Y:S11]  /*51e0*/  @!P1 R2UR UR5, R7 ;  /* 0x00000000070592ca */ /* 0x000ff600000e0000 */
[----:B------:R-:W-:Y:S02]  /*51f0*/  @!UPT UIADD3 URZ, UPT, UPT, URZ, URZ, URZ ;  /* 0x000000fffffff290 */ /* 0x000fe4000fffe0ff */
[----:B------:R2:W-:Y:S01]  /*5200*/  @!UP0 UTMALDG.3D [UR24], [UR4], desc[UR6] ;  /* 0x00000618040085b4 */ /* 0x0005e20008011000 */
[----:B------:R4:W-:Y:S01]  /*5210*/  @!P1 SYNCS.ARRIVE.TRANS64.RED.A0TR RZ, [UR21+0x98], R0 ;  /* 0x00009800ffff99a7 */ /* 0x0009e20008300415 */
[----:B--2---:R-:W-:Y:S09]  /*5220*/  UPRMT UR4, UR54, 0x654, UR25 ;  /* 0x0000065436047896 */ /* 0x004ff20008000019 */
[----:B------:R-:W-:Y:S01]  /*5230*/  SYNCS.ARRIVE.TRANS64.RED.A1T0 RZ, [UR4], RZ ;  /* 0x000000ffffff79a7 */ /* 0x000fe20008100404 */
[----:B------:R-:W2:Y:S02]  /*5240*/  SYNCS.PHASECHK.TRANS64.TRYWAIT P0, [UR21+0xc0], R4 ;  /* 0x0000c004ff0075a7 */ /* 0x000ea40008001115 */
[----:B--2-4-:R-:W-:Y:S05]  /*5250*/  @!P0 BRA `(.L_x_90) ;  /* 0x0000005000c88947 */ /* 0x014fea0003800000 */
.L_x_187:
[----:B------:R-:W-:Y:S01]  /*5260*/  @!P1 IADD3 R2, P0, PT, R12, 0xc00, RZ ;  /* 0x00000c000c029810 */ /* 0x000fe20007f1e0ff */
[----:B------:R-:W-:Y:S01]  /*5270*/  VOTEU.ALL UP0, P1 ;  /* 0x0000000000ff7886 */ /* 0x000fe20000800000 */
[----:B------:R-:W-:Y:S01]  /*5280*/  UMOV UR6, 0x0 ;  /* 0x0000000000067882 */ /* 0x000fe20000000000 */
[----:B------:R-:W-:Y:S01]  /*5290*/  UMOV UR7, 0x10000000 ;  /* 0x1000000000077882 */ /* 0x000fe20000000000 */
[----:B------:R-:W-:Y:S01]  /*52a0*/  @!P1 R2UR UR5, R2 ;  /* 0x00000000020592ca */ /* 0x000fe200000e0000 */
[----:B------:R-:W-:Y:S01]  /*52b0*/  @!P1 IMAD.X R0, RZ, RZ, R13, P0 ;  /* 0x000000ffff009224 */ /* 0x000fe200000e060d */
[----:B------:R-:W-:Y:S01]  /*52c0*/  @!UP0 UIADD3 UR18, UPT, UPT, UR34, 0x40, URZ ;  /* 0x0000004022128890 */ /* 0x000fe2000fffe0ff */
[----:B------:R-:W-:Y:S01]  /*52d0*/  VIADD R10, R10, 0x1 ;  /* 0x000000010a0a7836 */ /* 0x000fe20000000000 */
        /* <DEDUP_REMOVED lines=17> */
.L_x_189:
[----:B------:R-:W-:Y:S01]  /*53f0*/  @!P1 IADD3 R2, P0, PT, R12, 0xc00, RZ ;  /* 0x00000c000c029810 */ /* 0x000fe20007f1e0ff */
[----:B------:R-:W-:Y:S01]  /*5400*/  VOTEU.ALL UP0, P1 ;  /* 0x0000000000ff7886 */ /* 0x000fe20000800000 */
[----:B------:R-:W-:Y:S01]  /*5410*/  UMOV UR6, 0x0 ;  /* 0x0000000000067882 */ /* 0x000fe20000000000 */
[----:B------:R-:W-:Y:S01]  /*5420*/  UMOV UR7, 0x10000000 ;  /* 0x1000000000077882 */ /* 0x000fe20000000000 */
[----:B------:R-:W-:Y:S01]  /*5430*/  @!P1 R2UR UR5, R2 ;  /* 0x00000000020592ca */ /* 0x000fe200000e0000 */
[----:B------:R-:W-:Y:S01]  /*5440*/  @!P1 IMAD.X R0, RZ, RZ, R13, P0 ;  /* 0x000000ffff009224 */ /* 0x000fe200000e060d */
[----:B------:R-:W-:Y:S01]  /*5450*/  @!UP0 UIADD3 UR10, UPT, UPT, UR34, 0x60, URZ ;  /* 0x00000060220a8890 */ /* 0x000fe2000fffe0ff */
[----:B------:R-:W-:Y:S01]  /*5460*/  R2UR UR16, R82 ;  /* 0x00000000521072ca */ /* 0x000fe200000e0000 */
[----:B------:R-:W-:Y:S01]  /*5470*/  @!UP0 UIADD3 UR8, UPT, UPT, UR21, 0x6200, URZ ;  /* 0x0000620015088890 */ /* 0x000fe2000fffe0ff */
[----:B------:R-:W-:Y:S01]  /*5480*/  ISETP.NE.AND P0, PT, R10, 0x2, PT ;  /* 0x000000020a00780c */ /* 0x000fe20003f05270 */
[----:B------:R-:W-:Y:S01]  /*5490*/  @!UP0 UIADD3 UR9, UPT, UPT, UR21, 0xa8, URZ ;  /* 0x000000a815098890 */ /* 0x000fe2000fffe0ff */
[----:B------:R-:W-:Y:S01]  /*54a0*/  @!P1 R2UR UR4, R0 ;  /* 0x00000000000492ca */ /* 0x000fe200000e0000 */
[----:B------:R-:W-:Y:S01]  /*54b0*/  VOTEU.ALL UP0, P1 ;  /* 0x0000000000ff7886 */ /* 0x000fe20000800000 */
[----:B------:R-:W-:Y:S01]  /*54c0*/  UMOV UR11, UR35 ;  /* 0x00000023000b7c82 */ /* 0x000fe20008000000 */
[----:B------:R-:W-:Y:S01]  /*54d0*/  UMOV UR12, UR44 ;  /* 0x0000002c000c7c82 */ /* 0x000fe20008000000 */
[----:B------:R-:W-:Y:S01]  /*54e0*/  SEL R0, RZ, 0x1, P0 ;  /* 0x00000001ff007807 */ /* 0x000fe20000000000 */
[----:B------:R-:W-:Y:S01]  /*54f0*/  UIADD3 UR28, UPT, UPT, UR14, UR63, URZ ;  /* 0x0000003f0e1c7290 */ /* 0x000fe2000fffe0ff */
[----:B-1----:R-:W-:Y:S01]  /*5500*/  IMAD.U32 R4, RZ, RZ, UR5 ;  /* 0x00000005ff047e24 */ /* 0x002fe2000f8e00ff */
[----:B------:R-:W-:Y:S01]  /*5510*/  LOP3.LUT R11, R11, 0x1, RZ, 0x3c, !PT ;  /* 0x000000010b0b7812 */ /* 0x000fe200078e3cff */
[----:B------:R-:W-:Y:S01]  /*5520*/  UMOV UR44, UR29 ;  /* 0x0000001d002c7c82 */ /* 0x000fe20008000000 */
[----:B------:R-:W-:Y:S01]  /*5530*/  LOP3.LUT R9, R9, R0, RZ, 0x3c, !PT ;  /* 0x0000000009097212 */ /* 0x000fe200078e3cff */
[----:B------:R-:W-:Y:S01]  /*5540*/  UIADD3 UR20, UPT, UPT, UR13, UR16, URZ ;  /* 0x000000100d147290 */ /* 0x000fe2000fffe0ff */
[----:B------:R-:W-:Y:S01]  /*5550*/  SEL R10, R10, RZ, P0 ;  /* 0x000000ff0a0a7207 */ /* 0x000fe20000000000 */
[----:B------:R-:W-:Y:S01]  /*5560*/  UPLOP3.LUT UP4, UPT, UPT, UPT, UPT, 0x80, 0x8 ;  /* 0x000000000008789c */ /* 0x000fe20003f8f070 */
[----:B------:R-:W-:Y:S01]  /*5570*/  IMAD.U32 R5, RZ, RZ, UR4 ;  /* 0x00000004ff057e24 */ /* 0x000fe2000f8e00ff */
[----:B------:R-:W-:Y:S04]  /*5580*/  @!P1 R2UR UR4, R4 ;  /* 0x00000000040492ca */ /* 0x000fe800000e0000 */
[----:B------:R-:W-:Y:S11]  /*5590*/  @!P1 R2UR UR5, R5 ;  /* 0x00000000050592ca */ /* 0x000ff600000e0000 */
[----:B------:R-:W-:Y:S02]  /*55a0*/  @!UPT UIADD3 URZ, UPT, UPT, URZ, URZ, URZ ;  /* 0x000000fffffff290 */ /* 0x000fe4000fffe0ff */
[----:B------:R1:W-:Y:S01]  /*55b0*/  @!UP0 UTMALDG.3D [UR8], [UR4], desc[UR6] ;  /* 0x00000608040085b4 */ /* 0x0003e20008011000 */
[----:B------:R1:W-:Y:S01]  /*55c0*/  @!P1 SYNCS.ARRIVE.TRANS64.RED.A0TR RZ, [UR21+0xa8], R3 ;  /* 0x0000a803ffff99a7 */ /* 0x0003e20008300415 */
[----:B------:R-:W-:Y:S01]  /*55d0*/  SYNCS.ARRIVE.TRANS64.RED.A1T0 RZ, [UR45], RZ ;  /* 0x000000ffffff79a7 */ /* 0x000fe2000810042d */
[----:B------:R-:W-:Y:S05]  /*55e0*/  BRA.U UP2, `(.L_x_92) ;  /* 0xfffffff1024c7547 */ /* 0x000fea000b83ffff */
[----:B-1----:R-:W-:-:S04]  /*55f0*/  SHF.L.U32 R3, R11, 0x1f, RZ ;  /* 0x0000001f0b037819 */ /* 0x002fc800000006ff */
[----:B------:R-:W1:Y:S02]  /*5600*/  SYNCS.PHASECHK.TRANS64.TRYWAIT P0, [UR21+0xb0], R3 ;  /* 0x0000b003ff0075a7 */ /* 0x000e640008001115 */
[----:B-1----:R-:W-:Y:S05]  /*5610*/  @!P0 BRA `(.L_x_93) ;  /* 0x0000005000088947 */ /* 0x002fea0003800000 */
.L_x_191:
[----:B------:R-:W2:Y:S02]  /*5620*/  SYNCS.PHASECHK.TRANS64.TRYWAIT P0, [UR21+0xb8], R3 ;  /* 0x0000b803ff0075a7 */ /* 0x000ea40008001115 */
[----:B--2---:R-:W-:Y:S05]  /*5630*/  @!P0 BRA `(.L_x_94) ;  /* 0x0000005000188947 */ /* 0x004fea0003800000 */
.L_x_193:
[----:B------:R-:W2:Y:S02]  /*5640*/  SYNCS.PHASECHK.TRANS64.TRYWAIT P0, [UR21+0xc0], R3 ;  /* 0x0000c003ff0075a7 */ /* 0x000ea40008001115 */
[----:B--2---:R-:W-:Y:S05]  /*5650*/  @!P0 BRA `(.L_x_95) ;  /* 0x0000005000288947 */ /* 0x004fea0003800000 */
.L_x_195:
[----:B-1----:R-:W-:-:S07]  /*5660*/  MOV R0, UR21 ;  /* 0x0000001500007c02 */ /* 0x002fce0008000f00 */
.L_x_96:
[----:B-1----:R-:W-:-:S04]  /*5670*/  SHF.L.U32 R3, R11, 0x1f, RZ ;  /* 0x0000001f0b037819 */ /* 0x002fc800000006ff */
[----:B------:R1:W2:Y:S03]  /*5680*/  SYNCS.PHASECHK.TRANS64.TRYWAIT P0, [R0+URZ+0xc8], R3 ;  /* 0x0000c803000075a7 */ /* 0x0002a600080011ff */
[----:B--2---:R-:W-:Y:S05]  /*5690*/  @!P0 NANOSLEEP.SYNCS 0x989680 ;  /* 0x009896800000895d */ /* 0x004fea0003900000 */
[----:B------:R-:W2:Y:S02]  /*56a0*/  @!P0 SYNCS.PHASECHK.TRANS64 P0, [R0+URZ+0xc8], R3 ;  /* 0x0000c803000085a7 */ /* 0x000ea400080010ff */
[----:B--23--:R-:W-:Y:S05]  /*56b0*/  @P0 EXIT ;  /* 0x000000000000094d */ /* 0x00cfea0003800000 */
[----:B------:R-:W-:Y:S05]  /*56c0*/  BRA `(.L_x_96) ;  /* 0xfffffffc00e87947 */ /* 0x000fea000383ffff */
.L_x_81:
[----:B------:R-:W-:-:S06]  /*56d0*/  UISETP.GE.AND UP0, UPT, UR18, 0x4, UPT ;  /* 0x000000041200788c */ /* 0x000fcc000bf06270 */
[----:B------:R-:W-:-:S13]  /*56e0*/  PLOP3.LUT P0, PT, PT, PT, UP0, 0x80, 0x8 ;  /* 0x000000000008781c */ /* 0x000fda0003f0f008 */
[----:B------:R-:W-:Y:S05]  /*56f0*/  @!P0 EXIT ;  /* 0x000000000000894d */ /* 0x000fea0003800000 */
[----:B------:R-:W-:Y:S01]  /*5700*/  BAR.SYNC.DEFER_BLOCKING 0x6, 0xa0 ;  /* 0x0182800000007b1d */ /* 0x000fe20000010000 */
[C---:B------:R-:W-:Y:S01]  /*5710*/  IMAD.SHL.U32 R2, R94.reuse, 0x20, RZ ;  /* 0x000000205e027824 */ /* 0x040fe200078e00ff */
[C---:B------:R-:W-:Y:S01]  /*5720*/  SHF.L.U32 R37, R94.reuse, 0x10, RZ ;  /* 0x000000105e257819 */ /* 0x040fe200000006ff */
[C---:B------:R-:W-:Y:S01]  /*5730*/  IMAD.SHL.U32 R93, R94.reuse, 0x4, RZ ;  /* 0x000000045e5d7824 */ /* 0x040fe200078e00ff */
[----:B------:R-:W-:Y:S01]  /*5740*/  LOP3.LUT R95, R94, 0x60, RZ, 0xc0, !PT ;  /* 0x000000605e5f7812 */ /* 0x000fe200078ec0ff */
[----:B------:R-:W-:Y:S01]  /*5750*/  HFMA2 R86, -RZ, RZ, 0, 0 ;  /* 0x00000000ff567431 */ /* 0x000fe200000001ff */
[----:B------:R-:W-:Y:S02]  /*5760*/  UMOV UR43, 0x400 ;  /* 0x00000400002b7882 */ /* 0x000fe40000000000 */
[----:B------:R-:W1:Y:S01]  /*5770*/  LDC.64 R78, c[0x0][0xf30] ;  /* 0x0003cc00ff4e7b82 */ /* 0x000e620000000a00 */
[----:B------:R-:W-:Y:S01]  /*5780*/  ULEA UR43, UR54, UR43, 0x18 ;  /* 0x0000002b362b7291 */ /* 0x000fe2000f8ec0ff */
[----:B------:R-:W-:Y:S01]  /*5790*/  LOP3.LUT R6, R2, 0xc0, RZ, 0xc0, !PT ;  /* 0x000000c002067812 */ /* 0x000fe200078ec0ff */
[----:B------:R-:W2:Y:S01]  /*57a0*/  LDCU.64 UR6, c[0x0][0xf10] ;  /* 0x0001e200ff0677ac */ /* 0x000ea20008000a00 */
[----:B------:R-:W-:Y:S01]  /*57b0*/  LOP3.LUT R92, R94, 0x2, RZ, 0xc0, !PT ;  /* 0x000000025e5c7812 */ /* 0x000fe200078ec0ff */
[----:B------:R-:W-:Y:S01]  /*57c0*/  IMAD.MOV.U32 R90, RZ, RZ, 0x1 ;  /* 0x00000001ff5a7424 */ /* 0x000fe200078e00ff */
[----:B------:R-:W-:Y:S01]  /*57d0*/  LOP3.LUT R93, R6, 0x18, R93, 0xf8, !PT ;  /* 0x00000018065d7812 */ /* 0x000fe200078ef85d */
[----:B------:R-:W-:Y:S01]  /*57e0*/  UIADD3 UR4, UPT, UPT, UR43, 0x200, URZ ;  /* 0x000002002b047890 */ /* 0x000fe2000fffe0ff */
[----:B------:R-:W3:Y:S01]  /*57f0*/  LDC.64 R76, c[0x0][0xf28] ;  /* 0x0003ca00ff4c7b82 */ /* 0x000ee20000000a00 */
[----:B------:R-:W-:Y:S01]  /*5800*/  LOP3.LUT R37, R37, 0x600000, RZ, 0xc0, !PT ;  /* 0x0060000025257812 */ /* 0x000fe200078ec0ff */
[----:B------:R-:W-:Y:S01]  /*5810*/  IMAD.MOV.U32 R36, RZ, RZ, RZ ;  /* 0x000000ffff247224 */ /* 0x000fe200078e00ff */
[----:B------:R-:W-:-:S02]  /*5820*/  LOP3.LUT R93, R93, 0xf20, R2, 0xf8, !PT ;  /* 0x00000f205d5d7812 */ /* 0x000fc400078ef802 */
[----:B------:R-:W-:Y:S01]  /*5830*/  CS2R R88, SRZ ;  /* 0x0000000000587805 */ /* 0x000fe2000001ff00 */
[----:B------:R-:W-:Y:S01]  /*5840*/  IMAD.U32 R84, RZ, RZ, UR4 ;  /* 0x00000004ff547e24 */ /* 0x000fe2000f8e00ff */
[----:B------:R-:W-:Y:S01]  /*5850*/  LOP3.LUT R94, R94, 0x4, RZ, 0xc0, !PT ;  /* 0x000000045e5e7812 */ /* 0x000fe200078ec0ff */
[----:B------:R-:W4:Y:S01]  /*5860*/  LDCU UR60, c[0x0][0x370] ;  /* 0x00006e00ff3c77ac */ /* 0x000f220008000800 */
[----:B------:R-:W4:Y:S02]  /*5870*/  LDS R0, [UR43+0x170] ;  /* 0x0001702bff007984 */ /* 0x000f240008000800 */
[----:B------:R-:W-:Y:S01]  /*5880*/  LEA R93, R93, R84, 0x1 ;  /* 0x000000545d5d7211 */ /* 0x000fe200078e08ff */
[----:B------:R-:W1:Y:S01]  /*5890*/  LDCU UR42, c[0x0][0x118c] ;  /* 0x00023180ff2a77ac */ /* 0x000e620008000800 */
[----:B--2---:R-:W-:Y:S01]  /*58a0*/  IMAD.U32 R97, RZ, RZ, UR6 ;  /* 0x00000006ff617e24 */ /* 0x004fe2000f8e00ff */
[----:B------:R-:W-:Y:S02]  /*58b0*/  MOV R96, UR7 ;  /* 0x0000000700607c02 */ /* 0x000fe40008000f00 */
[--C-:B------:R-:W-:Y:S01]  /*58c0*/  IMAD R92, R92, -0x10, R93.reuse ;  /* 0xfffffff05c5c7824 */ /* 0x100fe200078e025d */
[----:B------:R-:W2:Y:S01]  /*58d0*/  LDCU UR38, c[0x0][0x11b0] ;  /* 0x00023600ff2677ac */ /* 0x000ea20008000800 */
[----:B------:R-:W-:Y:S01]  /*58e0*/  IMAD R91, R94, -0x10, R93 ;  /* 0xfffffff05e5b7824 */ /* 0x000fe200078e025d */
[----:B------:R-:W1:Y:S01]  /*58f0*/  LDCU.64 UR52, c[0x0][0xf08] ;  /* 0x0001e100ff3477ac */ /* 0x000e620008000a00 */
[----:B------:R-:W1:Y:S01]  /*5900*/  LDCU.64 UR40, c[0x0][0x11a8] ;  /* 0x00023500ff2877ac */ /* 0x000e620008000a00 */
[----:B------:R-:W1:Y:S01]  /*5910*/  LDCU.128 UR56, c[0x0][0x1190] ;  /* 0x00023200ff3877ac */ /* 0x000e620008000c00 */
[----:B------:R-:W1:Y:S01]  /*5920*/  LDCU UR55, c[0x0][0x374] ;  /* 0x00006e80ff3777ac */ /* 0x000e620008000800 */
[----:B------:R-:W-:Y:S01]  /*5930*/  UMOV UR47, URZ ;  /* 0x000000ff002f7c82 */ /* 0x000fe20008000000 */
[----:B------:R-:W-:Y:S01]  /*5940*/  UMOV UR46, URZ ;  /* 0x000000ff002e7c82 */ /* 0x000fe20008000000 */
[----:B-1234-:R-:W-:-:S07]  /*5950*/  IMAD.IADD R37, R0, 0x1, R37 ;  /* 0x0000000100257824 */ /* 0x01efce00078e0225 */
.L_x_140:
[----:B------:R-:W-:Y:S02]  /*5960*/  LEA R3, R86, UR43, 0x3 ;  /* 0x0000002b56037c11 */ /* 0x000fe4000f8e18ff */
[----:B------:R-:W-:Y:S02]  /*5970*/  SHF.L.U32 R0, R88, 0x1f, RZ ;  /* 0x0000001f58007819 */ /* 0x000fe400000006ff */
[----:B------:R-:W-:Y:S02]  /*5980*/  LEA R5, R86, UR43, 0x4 ;  /* 0x0000002b56057c11 */ /* 0x000fe4000f8e20ff */
[----:B-1----:R-:W1:Y:S02]  /*5990*/  SYNCS.PHASECHK.TRANS64.TRYWAIT P0, [R3+URZ+0xe0], R0 ;  /* 0x0000e000030075a7 */ /* 0x002e6400080011ff */
[----:B-12---:R-:W-:Y:S05]  /*59a0*/  @!P0 BRA `(.L_x_97) ;  /* 0x0000004c006c8947 */ /* 0x006fea0003800000 */
.L_x_196:
[----:B------:R-:W2:Y:S01]  /*59b0*/  LDS.128 R4, [R5+0x150] ;  /* 0x0001500005047984 */ /* 0x000ea20000000c00 */
[----:B------:R-:W-:Y:S01]  /*59c0*/  UISETP.GE.AND UP0, UPT, UR39, 0x1, UPT ;  /* 0x000000012700788c */ /* 0x000fe2000bf06270 */
[----:B------:R-:W-:Y:S01]  /*59d0*/  @!PT LDS RZ, [RZ] ;  /* 0x00000000fffff984 */ /* 0x000fe20000000800 */
[----:B------:R-:W-:Y:S01]  /*59e0*/  @!PT LDS RZ, [RZ] ;  /* 0x00000000fffff984 */ /* 0x000fe20000000800 */
[----:B------:R-:W-:Y:S01]  /*59f0*/  @!PT LDS RZ, [RZ] ;  /* 0x00000000fffff984 */ /* 0x000fe20000000800 */
[----:B------:R-:W-:Y:S01]  /*5a00*/  @!PT LDS RZ, [RZ] ;  /* 0x00000000fffff984 */ /* 0x000fe20000000800 */
[----:B------:R3:W-:Y:S06]  /*5a10*/  MEMBAR.ALL.CTA ;  /* 0x0000000000007992 */ /* 0x0007ec0000008000 */
[----:B---3--:R-:W3:Y:S01]  /*5a20*/  FENCE.VIEW.ASYNC.S ;  /* 0x00000000000073c6 */ /* 0x008ee20000000000 */
[----:B--2---:R-:W-:Y:S11]  /*5a30*/  LOP3.LUT P0, RZ, R6, 0x1, RZ, 0xc0, !PT ;  /* 0x0000000106ff7812 */ /* 0x004ff6000780c0ff */
[----:B------:R-:W-:Y:S02]  /*5a40*/  @!UPT UIADD3 URZ, UPT, UPT, URZ, URZ, URZ ;  /* 0x000000fffffff290 */ /* 0x000fe4000fffe0ff */
[----:B---3--:R-:W-:Y:S01]  /*5a50*/  VOTEU.ANY UP1, P0 ;  /* 0x0000000000ff7886 */ /* 0x008fe20000020100 */
[----:B------:R-:W-:Y:S01]  /*5a60*/  PLOP3.LUT P0, PT, PT, PT, UP1, 0x80, 0x8 ;  /* 0x000000000008781c */ /* 0x000fe20003f0f018 */
[----:B------:R-:W-:Y:S11]  /*5a70*/  UP2UR UR62, UPR, URZ, 0x2 ;  /* 0x00000002ff3e7883 */ /* 0x000ff60008000000 */
[----:B------:R-:W-:Y:S01]  /*5a80*/  @!UPT UIADD3 URZ, UPT, UPT, URZ, URZ, URZ ;  /* 0x000000fffffff290 */ /* 0x000fe2000fffe0ff */
[----:B-1----:R-:W-:Y:S02]  /*5a90*/  @P0 SHF.R.U32.HI R0, RZ, 0x10, R5 ;  /* 0x00000010ff000819 */ /* 0x002fe40000011605 */
        /* <DEDUP_REMOVED lines=12> */
[----:B------:R-:W2:Y:S01]  /*5b60*/  LDCU UR12, c[0x0][0x11a0] ;  /* 0x00023400ff0c77ac */ /* 0x000ea20008000800 */
[----:B------:R-:W-:Y:S02]  /*5b70*/  UIMAD.WIDE.U32 UR4, UR55, UR59, URZ ;  /* 0x0000003b370472a5 */ /* 0x000fe4000f8e00ff */
[----:B------:R-:W-:Y:S02]  /*5b80*/  UIMAD.WIDE.U32 UR6, UR60, UR56, URZ ;  /* 0x000000383c0672a5 */ /* 0x000fe4000f8e00ff */
[----:B------:R-:W-:Y:S02]  /*5b90*/  UISETP.NE.AND UP0, UPT, UR58, 0x1, UPT ;  /* 0x000000013a00788c */ /* 0x000fe4000bf05270 */
[----:B------:R-:W-:Y:S02]  /*5ba0*/  UIMAD.WIDE.U32 UR8, UR36, UR59, URZ ;  /* 0x0000003b240872a5 */ /* 0x000fe4000f8e00ff */
[----:B------:R-:W-:Y:S02]  /*5bb0*/  UIMAD.WIDE.U32 UR10, UR37, UR56, URZ ;  /* 0x00000038250a72a5 */ /* 0x000fe4000f8e00ff */
[----:B------:R-:W-:Y:S02]  /*5bc0*/  UISETP.NE.AND UP1, UPT, UR42, 0x1, UPT ;  /* 0x000000012a00788c */ /* 0x000fe4000bf25270 */
[----:B------:R-:W-:Y:S01]  /*5bd0*/  UISETP.NE.AND UP2, UPT, UR39, 0x1, UPT ;  /* 0x000000012700788c */ /* 0x000fe2000bf45270 */
[----:B------:R-:W-:Y:S02]  /*5be0*/  UMOV UR4, UR5 ;  /* 0x0000000500047c82 */ /* 0x000fe40008000000 */
[----:B--2---:R-:W-:Y:S03]  /*5bf0*/  USHF.R.U32.HI UR5, URZ, UR12, UR4 ;  /* 0x0000000cff057299 */ /* 0x004fe60008011604 */
[----:B------:R-:W-:Y:S02]  /*5c00*/  UMOV UR4, UR7 ;  /* 0x0000000700047c82 */ /* 0x000fe40008000000 */
[----:B------:R-:W-:Y:S02]  /*5c10*/  USHF.R.U32.HI UR7, URZ, UR57, UR4 ;  /* 0x00000039ff077299 */ /* 0x000fe40008011604 */
[----:B------:R-:W-:Y:S02]  /*5c20*/  USEL UR4, UR55, UR5, !UP0 ;  /* 0x0000000537047287 */ /* 0x000fe4000c000000 */
[----:B------:R-:W-:Y:S01]  /*5c30*/  USEL UR7, UR60, UR7, !UP1 ;  /* 0x000000073c077287 */ /* 0x000fe2000c800000 */
[----:B------:R-:W-:Y:S01]  /*5c40*/  UMOV UR5, UR9 ;  /* 0x0000000900057c82 */ /* 0x000fe20008000000 */
[----:B------:R-:W-:Y:S02]  /*5c50*/  UIMAD.WIDE.U32 UR8, UR4, UR40, URZ ;  /* 0x00000028040872a5 */ /* 0x000fe4000f8e00ff */
[----:B------:R-:W-:Y:S03]  /*5c60*/  USHF.R.U32.HI UR6, URZ, UR12, UR5 ;  /* 0x0000000cff067299 */ /* 0x000fe60008011605 */
[----:B------:R-:W-:Y:S01]  /*5c70*/  UMOV UR5, UR11 ;  /* 0x0000000b00057c82 */ /* 0x000fe20008000000 */
[----:B------:R-:W-:Y:S02]  /*5c80*/  UIMAD.WIDE.U32 UR10, UR7, UR40, URZ ;  /* 0x00000028070a72a5 */ /* 0x000fe4000f8e00ff */
[----:B------:R-:W-:Y:S02]  /*5c90*/  USHF.R.U32.HI UR12, URZ, UR57, UR5 ;  /* 0x00000039ff0c7299 */ /* 0x000fe40008011605 */
[----:B------:R-:W-:Y:S01]  /*5ca0*/  USEL UR6, UR36, UR6, !UP0 ;  /* 0x0000000624067287 */ /* 0x000fe2000c000000 */
[----:B------:R-:W-:Y:S02]  /*5cb0*/  UMOV UR5, UR9 ;  /* 0x0000000900057c82 */ /* 0x000fe40008000000 */
[----:B------:R-:W-:Y:S01]  /*5cc0*/  UMOV UR10, UR11 ;  /* 0x0000000b000a7c82 */ /* 0x000fe20008000000 */
[----:B------:R-:W-:Y:S02]  /*5cd0*/  @UP2 USHF.R.U32.HI UR4, URZ, UR41, UR5 ;  /* 0x00000029ff042299 */ /* 0x000fe40008011605 */
[----:B------:R-:W-:Y:S02]  /*5ce0*/  @UP2 USHF.R.U32.HI UR7, URZ, UR41, UR10 ;  /* 0x00000029ff072299 */ /* 0x000fe4000801160a */
[----:B------:R-:W-:Y:S02]  /*5cf0*/  UIMAD UR4, UR39, UR4, URZ ;  /* 0x00000004270472a4 */ /* 0x000fe4000f8e02ff */
[----:B------:R-:W-:Y:S02]  /*5d00*/  UIMAD.WIDE.U32 UR10, UR6, UR40, URZ ;  /* 0x00000028060a72a5 */ /* 0x000fe4000f8e00ff */
[----:B------:R-:W-:Y:S02]  /*5d10*/  USEL UR5, UR37, UR12, !UP1 ;  /* 0x0000000c25057287 */ /* 0x000fe4000c800000 */
[----:B------:R-:W-:Y:S02]  /*5d20*/  UIMAD UR8, UR39, UR7, URZ ;  /* 0x00000007270872a4 */ /* 0x000fe4000f8e02ff */
[----:B------:R-:W-:Y:S03]  /*5d30*/  UISETP.GE.AND UP0, UPT, UR6, UR4, UPT ;  /* 0x000000040600728c */ /* 0x000fe6000bf06270 */
[----:B------:R-:W-:Y:S01]  /*5d40*/  UMOV UR4, UR11 ;  /* 0x0000000b00047c82 */ /* 0x000fe20008000000 */
[----:B------:R-:W-:Y:S02]  /*5d50*/  UISETP.GE.OR UP0, UPT, UR5, UR8, UP0 ;  /* 0x000000080500728c */ /* 0x000fe40008706670 */
[----:B------:R-:W-:Y:S02]  /*5d60*/  USHF.R.U32.HI UR4, URZ, UR41, UR4 ;  /* 0x00000029ff047299 */ /* 0x000fe40008011604 */
[----:B------:R-:W-:Y:S02]  /*5d70*/  UIMAD.WIDE.U32 UR8, UR5, UR40, URZ ;  /* 0x00000028050872a5 */ /* 0x000fe4000f8e00ff */
[----:B------:R-:W-:Y:S02]  /*5d80*/  USEL UR11, UR6, UR4, !UP2 ;  /* 0x00000004060b7287 */ /* 0x000fe4000d000000 */
[----:B------:R-:W-:Y:S02]  /*5d90*/  UIADD3 UR8, UPT, UPT, -UR5, URZ, URZ ;  /* 0x000000ff05087290 */ /* 0x000fe4000fffe1ff */
[----:B------:R-:W-:Y:S01]  /*5da0*/  UIADD3 UR10, UPT, UPT, -UR11, URZ, URZ ;  /* 0x000000ff0b0a7290 */ /* 0x000fe2000fffe1ff */
[----:B------:R-:W-:Y:S01]  /*5db0*/  @!UP0 UMOV UR4, UR9 ;  /* 0x0000000900048c82 */ /* 0x000fe20008000000 */
[----:B------:R-:W-:Y:S02]  /*5dc0*/  UIADD3 UR9, UPT, UPT, -UR6, URZ, URZ ;  /* 0x000000ff06097290 */ /* 0x000fe4000fffe1ff */
[----:B------:R-:W-:Y:S02]  /*5dd0*/  @!UP0 USHF.R.U32.HI UR4, URZ, UR41, UR4 ;  /* 0x00000029ff048299 */ /* 0x000fe40008011604 */
[----:B------:R-:W-:Y:S02]  /*5de0*/  UIMAD UR10, UR39, UR10, UR6 ;  /* 0x0000000a270a72a4 */ /* 0x000fe4000f8e0206 */
[----:B------:R-:W-:Y:S04]  /*5df0*/  @!UP0 USEL UR4, UR5, UR4, !UP2 ;  /* 0x0000000405048287 */ /* 0x000fe8000d000000 */
[----:B------:R-:W-:Y:S02]  /*5e00*/  @!UP0 UIMAD UR10, UR7, UR10, UR4 ;  /* 0x0000000a070a82a4 */ /* 0x000fe4000f8e0204 */
[----:B------:R-:W-:Y:S02]  /*5e10*/  @!UP0 UIADD3 UR11, UPT, UPT, UR11, -UR4, URZ ;  /* 0x800000040b0b8290 */ /* 0x000fe4000fffe0ff */
[----:B------:R-:W-:Y:S02]  /*5e20*/  UIMAD UR7, UR42, UR8, UR37 ;  /* 0x000000082a0772a4 */ /* 0x000fe4000f8e0225 */
[----:B------:R-:W-:Y:S02]  /*5e30*/  @!UP0 UIMAD UR6, UR11, UR39, UR5 ;  /* 0x000000270b0682a4 */ /* 0x000fe4000f8e0205 */
[----:B------:R-:W-:Y:S01]  /*5e40*/  UIMAD UR4, UR58, UR9, UR36 ;  /* 0x000000093a0472a4 */ /* 0x000fe2000f8e0224 */
[----:B------:R-:W-:Y:S02]  /*5e50*/  @!UP0 UMOV UR5, UR10 ;  /* 0x0000000a00058c82 */ /* 0x000fe40008000000 */
[----:B------:R-:W-:Y:S02]  /*5e60*/  UIMAD UR37, UR5, UR42, UR7 ;  /* 0x0000002a052572a4 */ /* 0x000fe4000f8e0207 */
[----:B------:R-:W-:Y:S11]  /*5e70*/  UIMAD UR36, UR6, UR58, UR4 ;  /* 0x0000003a062472a4 */ /* 0x000ff6000f8e0204 */
[----:B------:R-:W-:Y:S01]  /*5e80*/  @!UPT UIADD3 URZ, UPT, UPT, URZ, URZ, URZ ;  /* 0x000000fffffff290 */ /* 0x000fe2000fffe0ff */
.L_x_98:
[----:B------:R-:W-:Y:S01]  /*5e90*/  UISETP.NE.AND UP0, UPT, UR38, 0x1, UPT ;  /* 0x000000012600788c */ /* 0x000fe2000bf05270 */
[----:B------:R-:W-:Y:S01]  /*5ea0*/  LOP3.LUT P0, RZ, R84, 0x1b0, RZ, 0xc0, !PT ;  /* 0x000001b054ff7812 */ /* 0x000fe2000780c0ff */
[----:B------:R-:W-:Y:S01]  /*5eb0*/  USHF.L.U32 UR49, UR20, 0x7, URZ ;  /* 0x0000000714317899 */ /* 0x000fe200080006ff */
[----:B------:R-:W-:Y:S01]  /*5ec0*/  BSSY.RECONVERGENT B6, `(.L_x_99) ;  /* 0x0000034000067945 */ /* 0x000fe20003800200 */
[----:B------:R-:W-:Y:S01]  /*5ed0*/  USHF.L.U32 UR50, UR28, 0x7, URZ ;  /* 0x000000071c327899 */ /* 0x000fe200080006ff */
[----:B------:R-:W-:Y:S06]  /*5ee0*/  IADD3 R86, PT, PT, R86, 0x1, RZ ;  /* 0x0000000156567810 */ /* 0x000fec0007ffe0ff */
[----:B------:R-:W2:Y:S01]  /*5ef0*/  @!UP0 LDCU.128 UR12, c[0x0][0x1190] ;  /* 0x00023200ff0c87ac */ /* 0x000ea20008000c00 */
[----:B------:R-:W3:Y:S01]  /*5f00*/  @!UP0 LDCU UR5, c[0x0][0x118c] ;  /* 0x00023180ff0587ac */ /* 0x000ee20008000800 */
[----:B------:R-:W4:Y:S01]  /*5f10*/  @!UP0 LDCU UR10, c[0x0][0x11a0] ;  /* 0x00023400ff0a87ac */ /* 0x000f220008000800 */
[----:B--2---:R-:W-:Y:S02]  /*5f20*/  UIMAD.WIDE.U32 UR8, UR37, UR12, URZ ;  /* 0x0000000c250872a5 */ /* 0x004fe4000f8e00ff */
[----:B------:R-:W-:Y:S02]  /*5f30*/  UIMAD.WIDE.U32 UR6, UR36, UR15, URZ ;  /* 0x0000000f240672a5 */ /* 0x000fe4000f8e00ff */
[----:B------:R-:W-:Y:S03]  /*5f40*/  @!UP0 UISETP.NE.AND UP1, UPT, UR14, 0x1, UPT ;  /* 0x000000010e00888c */ /* 0x000fe6000bf25270 */
[----:B------:R-:W-:Y:S01]  /*5f50*/  @!UP0 UMOV UR4, UR9 ;  /* 0x0000000900048c82 */ /* 0x000fe20008000000 */
[----:B---3--:R-:W-:Y:S02]  /*5f60*/  @!UP0 UISETP.NE.AND UP2, UPT, UR5, 0x1, UPT ;  /* 0x000000010500888c */ /* 0x008fe4000bf45270 */
[----:B------:R-:W-:Y:S01]  /*5f70*/  @!UP0 USHF.R.U32.HI UR4, URZ, UR13, UR4 ;  /* 0x0000000dff048299 */ /* 0x000fe20008011604 */
[----:B------:R-:W-:Y:S02]  /*5f80*/  @!UP0 UMOV UR6, UR7 ;  /* 0x0000000700068c82 */ /* 0x000fe40008000000 */
[----:B----4-:R-:W-:Y:S02]  /*5f90*/  @!UP0 USHF.R.U32.HI UR6, URZ, UR10, UR6 ;  /* 0x0000000aff068299 */ /* 0x010fe40008011606 */
[----:B------:R-:W-:Y:S02]  /*5fa0*/  @!UP0 USEL UR7, UR37, UR4, !UP2 ;  /* 0x0000000425078287 */ /* 0x000fe4000d000000 */
[----:B------:R-:W-:Y:S04]  /*5fb0*/  @!UP0 USEL UR6, UR36, UR6, !UP1 ;  /* 0x0000000624068287 */ /* 0x000fe8000c800000 */
[----:B------:R-:W-:Y:S02]  /*5fc0*/  @!UP0 UIADD3 UR4, UPT, UPT, -UR7, UR6, URZ ;  /* 0x0000000607048290 */ /* 0x000fe4000fffe1ff */
[----:B------:R-:W-:Y:S02]  /*5fd0*/  @!UP0 UIADD3 UR6, UPT, UPT, UR7, -UR6, URZ ;  /* 0x8000000607068290 */ /* 0x000fe4000fffe0ff */
[----:B------:R-:W-:Y:S02]  /*5fe0*/  @!UP0 UIMAD UR37, UR4, UR5, UR37 ;  /* 0x00000005042582a4 */ /* 0x000fe4000f8e0225 */
[----:B------:R-:W-:Y:S01]  /*5ff0*/  @!UP0 UIMAD UR36, UR6, UR14, UR36 ;  /* 0x0000000e062482a4 */ /* 0x000fe2000f8e0224 */
[----:B------:R-:W-:Y:S11]  /*6000*/  @!P0 BRA `(.L_x_100) ;  /* 0x00000000007c8947 */ /* 0x000ff60003800000 */
[----:B------:R-:W2:Y:S01]  /*6010*/  LDCU.64 UR8, c[0x4][0xe8] ;  /* 0x01001d00ff0877ac */ /* 0x000ea20008000a00 */
[----:B------:R-:W-:Y:S01]  /*6020*/  MOV R2, 0x0 ;  /* 0x0000000000027802 */ /* 0x000fe20000000f00 */
[----:B------:R-:W-:Y:S02]  /*6030*/  HFMA2 R12, -RZ, RZ, 0, 5.9604644775390625e-08 ;  /* 0x00000001ff0c7431 */ /* 0x000fe400000001ff */
[----:B------:R-:W-:Y:S01]  /*6040*/  IMAD.MOV.U32 R8, RZ, RZ, 0x70 ;  /* 0x00000070ff087424 */ /* 0x000fe200078e00ff */
[----:B------:R3:W4:Y:S01]  /*6050*/  LDC.64 R14, c[0x4][R2] ;  /* 0x01000000020e7b82 */ /* 0x0007220000000a00 */
[----:B------:R-:W1:Y:S01]  /*6060*/  LDCU.64 UR6, c[0x4][0xf0] ;  /* 0x01001e00ff0677ac */ /* 0x000e620008000a00 */
[----:B------:R-:W-:Y:S01]  /*6070*/  IMAD.MOV.U32 R13, RZ, RZ, RZ ;  /* 0x000000ffff0d7224 */ /* 0x000fe200078e00ff */
[----:B------:R-:W1:Y:S01]  /*6080*/  LDCU.64 UR4, c[0x4][0x28] ;  /* 0x01000500ff0477ac */ /* 0x000e620008000a00 */
[----:B--2---:R-:W-:Y:S01]  /*6090*/  MOV R5, UR9 ;  /* 0x0000000900057c02 */ /* 0x004fe20008000f00 */
[----:B------:R-:W-:Y:S01]  /*60a0*/  IMAD.U32 R4, RZ, RZ, UR8 ;  /* 0x00000008ff047e24 */ /* 0x000fe2000f8e00ff */
[----:B-1----:R-:W-:Y:S01]  /*60b0*/  MOV R7, UR7 ;  /* 0x0000000700077c02 */ /* 0x002fe20008000f00 */
[----:B------:R-:W-:Y:S01]  /*60c0*/  IMAD.U32 R6, RZ, RZ, UR6 ;  /* 0x00000006ff067e24 */ /* 0x000fe2000f8e00ff */
[----:B------:R-:W-:Y:S01]  /*60d0*/  MOV R11, UR5 ;  /* 0x00000005000b7c02 */ /* 0x000fe20008000f00 */
[----:B------:R-:W-:Y:S02]  /*60e0*/  IMAD.U32 R10, RZ, RZ, UR4 ;  /* 0x00000004ff0a7e24 */ /* 0x000fe4000f8e00ff */
[----:B------:R-:W-:Y:S07]  /*60f0*/  LEPC R20, `(.L_x_101) ;  /* 0x000000001014794e */ /* 0x000fee0000000000 */
[----:B---345:R-:W-:Y:S05]  /*6100*/  CALL.ABS.NOINC R14 ;  /* 0x000000000e007343 */ /* 0x038fea0003c00000 */
.L_x_101:
[----:B------:R-:W1:Y:S01]  /*6110*/  LDCU.64 UR8, c[0x4][0xe8] ;  /* 0x01001d00ff0877ac */ /* 0x000e620008000a00 */
[----:B------:R-:W2:Y:S01]  /*6120*/  LDC.64 R2, c[0x4][R2] ;  /* 0x0100000002027b82 */ /* 0x000ea20000000a00 */
[----:B------:R-:W-:Y:S02]  /*6130*/  HFMA2 R12, -RZ, RZ, 0, 5.9604644775390625e-08 ;  /* 0x00000001ff0c7431 */ /* 0x000fe400000001ff */
[----:B------:R-:W-:Y:S02]  /*6140*/  IMAD.MOV.U32 R8, RZ, RZ, 0x70 ;  /* 0x00000070ff087424 */ /* 0x000fe400078e00ff */
[----:B------:R-:W-:Y:S01]  /*6150*/  IMAD.MOV.U32 R13, RZ, RZ, RZ ;  /* 0x000000ffff0d7224 */ /* 0x000fe200078e00ff */
[----:B------:R-:W3:Y:S01]  /*6160*/  LDCU.64 UR6, c[0x4][0xf0] ;  /* 0x01001e00ff0677ac */ /* 0x000ee20008000a00 */
[----:B------:R-:W4:Y:S01]  /*6170*/  LDCU.64 UR4, c[0x4][0x28] ;  /* 0x01000500ff0477ac */ /* 0x000f220008000a00 */
[----:B-1----:R-:W-:Y:S02]  /*6180*/  MOV R4, UR8 ;  /* 0x0000000800047c02 */ /* 0x002fe40008000f00 */
[----:B------:R-:W-:Y:S02]  /*6190*/  MOV R5, UR9 ;  /* 0x0000000900057c02 */ /* 0x000fe40008000f00 */
[----:B---3--:R-:W-:Y:S01]  /*61a0*/  MOV R7, UR7 ;  /* 0x0000000700077c02 */ /* 0x008fe20008000f00 */
[----:B------:R-:W-:Y:S01]  /*61b0*/  IMAD.U32 R6, RZ, RZ, UR6 ;  /* 0x00000006ff067e24 */ /* 0x000fe2000f8e00ff */
[----:B----4-:R-:W-:Y:S01]  /*61c0*/  MOV R11, UR5 ;  /* 0x00000005000b7c02 */ /* 0x010fe20008000f00 */
[----:B------:R-:W-:Y:S02]  /*61d0*/  IMAD.U32 R10, RZ, RZ, UR4 ;  /* 0x00000004ff0a7e24 */ /* 0x000fe4000f8e00ff */
[----:B------:R-:W-:Y:S07]  /*61e0*/  LEPC R20, `(.L_x_100) ;  /* 0x000000001014794e */ /* 0x000fee0000000000 */
[----:B--2---:R-:W-:Y:S05]  /*61f0*/  CALL.ABS.NOINC R2 ;  /* 0x0000000002007343 */ /* 0x004fea0003c00000 */
.L_x_100:
[----:B------:R-:W-:Y:S05]  /*6200*/  BSYNC.RECONVERGENT B6 ;  /* 0x0000000000067941 */ /* 0x000fea0003800200 */
.L_x_99:
[----:B------:R-:W-:Y:S02]  /*6210*/  R2UR UR6, R83 ;  /* 0x00000000530672ca */ /* 0x000fe400000e0000 */
[----:B------:R-:W-:Y:S02]  /*6220*/  R2UR UR5, R97 ;  /* 0x00000000610572ca */ /* 0x000fe400000e0000 */
[----:B------:R-:W-:Y:S02]  /*6230*/  R2UR UR4, R96 ;  /* 0x00000000600472ca */ /* 0x000fe400000e0000 */
[----:B------:R-:W-:Y:S02]  /*6240*/  ISETP.NE.U32.AND P4, PT, R78, RZ, PT ;  /* 0x000000ff4e00720c */ /* 0x000fe40003f85070 */
[----:B------:R-:W-:Y:S02]  /*6250*/  ISETP.NE.U32.AND P2, PT, RZ, UR52, PT ;  /* 0x00000034ff007c0c */ /* 0x000fe4000bf45070 */
[----:B------:R-:W-:Y:S02]  /*6260*/  ISETP.NE.AND.EX P4, PT, R79, RZ, PT, P4 ;  /* 0x000000ff4f00720c */ /* 0x000fe40003f85340 */
[----:B------:R-:W-:Y:S01]  /*6270*/  ISETP.NE.AND.EX P2, PT, RZ, UR53, PT, P2 ;  /* 0x00000035ff007c0c */ /* 0x000fe2000bf45320 */
[----:B------:R-:W-:Y:S02]  /*6280*/  UISETP.NE.AND UP2, UPT, UR6, URZ, UPT ;  /* 0x000000ff0600728c */ /* 0x000fe4000bf45270 */
[----:B------:R-:W-:Y:S04]  /*6290*/  UISETP.NE.U32.AND UP0, UPT, UR5, URZ, UPT ;  /* 0x000000ff0500728c */ /* 0x000fe8000bf05070 */
[----:B------:R-:W-:Y:S01]  /*62a0*/  UISETP.NE.AND.EX UP1, UPT, UR4, URZ, UPT, UP0 ;  /* 0x000000ff0400728c */ /* 0x000fe2000bf25300 */
[----:B------:R-:W-:Y:S01]  /*62b0*/  PLOP3.LUT P1, PT, PT, PT, UP2, 0x80, 0x8 ;  /* 0x000000000008781c */ /* 0x000fe20003f2f028 */
[----:B------:R-:W-:Y:S03]  /*62c0*/  UPLOP3.LUT UP0, UPT, UPT, UPT, UPT, 0x40, 0x4 ;  /* 0x000000000004789c */ /* 0x000fe60003f0e870 */
[----:B------:R-:W-:Y:S06]  /*62d0*/  @UP2 UPLOP3.LUT UP0, UPT, UPT, UPT, UP1, 0x80, 0x8 ;  /* 0x000000000008289c */ /* 0x000fec0003f0f010 */
[----:B------:R-:W-:Y:S01]  /*62e0*/  PLOP3.LUT P0, PT, PT, PT, UP0, 0x80, 0x8 ;  /* 0x000000000008781c */ /* 0x000fe20003f0f008 */
[----:B------:R-:W-:Y:S01]  /*62f0*/  @!UPT UIADD3 URZ, UPT, UPT, URZ, URZ, URZ ;  /* 0x000000fffffff290 */ /* 0x000fe2000fffe0ff */
[----:B------:R-:W-:Y:S11]  /*6300*/  BRA.U !UP1, `(.L_x_102) ;  /* 0x0000000109407547 */ /* 0x000ff6000b800000 */
[----:B------:R-:W-:Y:S01]  /*6310*/  UISETP.NE.U32.AND UP0, UPT, UR52, URZ, UPT ;  /* 0x000000ff3400728c */ /* 0x000fe2000bf05070 */
[----:B------:R-:W-:Y:S01]  /*6320*/  R2UR UR6, R97 ;  /* 0x00000000610672ca */ /* 0x000fe200000e0000 */
[----:B------:R-:W2:Y:S01]  /*6330*/  LDCU.64 UR8, c[0x0][0x358] ;  /* 0x00006b00ff0877ac */ /* 0x000ea20008000a00 */
[----:B------:R-:W-:Y:S02]  /*6340*/  HFMA2 R80, -RZ, RZ, 0, 5.9604644775390625e-08 ;  /* 0x00000001ff507431 */ /* 0x000fe400000001ff */
[----:B-1----:R-:W-:Y:S01]  /*6350*/  IMAD.MOV.U32 R0, RZ, RZ, 0x1 ;  /* 0x00000001ff007424 */ /* 0x002fe200078e00ff */
[----:B------:R-:W-:Y:S06]  /*6360*/  UISETP.NE.AND.EX UP0, UPT, UR53, URZ, UPT, UP0 ;  /* 0x000000ff3500728c */ /* 0x000fec000bf05300 */
[----:B------:R-:W-:Y:S05]  /*6370*/  PLOP3.LUT P3, PT, PT, PT, UP0, 0x80, 0x8 ;  /* 0x000000000008781c */ /* 0x000fea0003f6f008 */
[----:B------:R-:W1:Y:S01]  /*6380*/  @UP0 LDCU.64 UR4, c[0x0][0xf08] ;  /* 0x0001e100ff0407ac */ /* 0x000e620008000a00 */
[----:B------:R-:W-:Y:S07]  /*6390*/  @UP0 UIMAD UR6, UR44, UR6, URZ ;  /* 0x000000062c0602a4 */ /* 0x000fee000f8e02ff */
[----:B------:R-:W-:Y:S01]  /*63a0*/  @!P3 PRMT R80, R0, 0x7610, R80 ;  /* 0x000076100050b816 */ /* 0x000fe20000000050 */
[----:B-1----:R-:W-:Y:S06]  /*63b0*/  @UP0 UIMAD.WIDE UR4, UR6, 0x4, UR4 ;  /* 0x00000004060408a5 */ /* 0x002fec000f8e0204 */
[----:B------:R-:W-:Y:S02]  /*63c0*/  IMAD.U32 R2, RZ, RZ, UR4 ;  /* 0x00000004ff027e24 */ /* 0x000fe4000f8e00ff */
[----:B------:R-:W-:Y:S03]  /*63d0*/  IMAD.U32 R3, RZ, RZ, UR5 ;  /* 0x00000005ff037e24 */ /* 0x000fe6000f8e00ff */
[----:B------:R-:W1:Y:S02]  /*63e0*/  @!UP0 LDCU UR4, c[0x0][0xf00] ;  /* 0x0001e000ff0487ac */ /* 0x000e640008000800 */
[----:B--2--5:R2:W5:Y:S02]  /*63f0*/  @P3 LDG.E R41, desc[UR8][R2.64] ;  /* 0x0000000802293981 */ /* 0x024564000c1e1900 */
[----:B-12---:R-:W-:Y:S02]  /*6400*/  @!P3 MOV R41, UR4 ;  /* 0x000000040029bc02 */ /* 0x006fe40008000f00 */
.L_x_102:
[----:B------:R-:W-:Y:S05]  /*6410*/  @!P4 BRA `(.L_x_103) ;  /* 0x000000000024c947 */ /* 0x000fea0003800000 */
[----:B------:R-:W-:Y:S01]  /*6420*/  ISETP.NE.U32.AND P3, PT, R76, RZ, PT ;  /* 0x000000ff4c00720c */ /* 0x000fe20003f65070 */
[----:B------:R-:W2:Y:S03]  /*6430*/  LDCU.64 UR4, c[0x0][0x358] ;  /* 0x00006b00ff0477ac */ /* 0x000ea60008000a00 */
[----:B------:R-:W-:Y:S11]  /*6440*/  ISETP.NE.AND.EX P3, PT, R77, RZ, PT, P3 ;  /* 0x000000ff4d00720c */ /* 0x000ff60003f65330 */
[----:B------:R-:W-:Y:S02]  /*6450*/  @!UPT UIADD3 URZ, UPT, UPT, URZ, URZ, URZ ;  /* 0x000000fffffff290 */ /* 0x000fe4000fffe0ff */
[----:B------:R-:W3:Y:S01]  /*6460*/  @P3 LDC.64 R2, c[0x0][0xf28] ;  /* 0x0003ca00ff023b82 */ /* 0x000ee20000000a00 */
[----:B-1----:R-:W-:Y:S04]  /*6470*/  @P3 IMAD R0, R78, UR44, RZ ;  /* 0x0000002c4e003c24 */ /* 0x002fe8000f8e02ff */
[----:B---3--:R-:W-:Y:S05]  /*6480*/  @P3 IMAD.WIDE R2, R0, 0x4, R2 ;  /* 0x0000000400023825 */ /* 0x008fea00078e0202 */
[----:B--2--5:R2:W5:Y:S02]  /*6490*/  @P3 LDG.E R38, desc[UR4][R2.64] ;  /* 0x0000000402263981 */ /* 0x024564000c1e1900 */
[----:B--2---:R-:W3:Y:S02]  /*64a0*/  @!P3 LDC R38, c[0x0][0xf20] ;  /* 0x0003c800ff26bb82 */ /* 0x004ee40000000800 */
.L_x_103:
[----:B-----5:R-:W-:Y:S01]  /*64b0*/  FSETP.NEU.AND P3, PT, R41, RZ, PT ;  /* 0x000000ff2900720b */ /* 0x020fe20003f6d000 */
[----:B------:R-:W-:Y:S01]  /*64c0*/  BSSY B1, `(.L_x_104) ;  /* 0x0000039000017945 */ /* 0x000fe20003800000 */
[----:B------:R-:W-:Y:S01]  /*64d0*/  SEL R3, RZ, 0xffffffff, P2 ;  /* 0xffffffffff037807 */ /* 0x000fe20001000000 */
[----:B------:R-:W-:Y:S01]  /*64e0*/  IMAD.MOV.U32 R47, RZ, RZ, 0x1 ;  /* 0x00000001ff2f7424 */ /* 0x000fe200078e00ff */
[----:B------:R-:W-:Y:S01]  /*64f0*/  @P1 LOP3.LUT P2, RZ, R80, 0xff, RZ, 0xc0, !PT ;  /* 0x000000ff50ff1812 */ /* 0x000fe2000784c0ff */
[----:B------:R-:W-:Y:S01]  /*6500*/  IMAD R39, R36, 0x80, R37 ;  /* 0x0000008024277824 */ /* 0x000fe200078e0225 */
[----:B------:R-:W-:Y:S01]  /*6510*/  @P1 SEL R2, RZ, 0xffffffff, P3 ;  /* 0xffffffffff021807 */ /* 0x000fe20001800000 */
[----:B------:R-:W-:Y:S01]  /*6520*/  IMAD R87, R94, -0x10, R92 ;  /* 0xfffffff05e577824 */ /* 0x000fe200078e025c */
[----:B------:R-:W-:Y:S01]  /*6530*/  LOP3.LUT R90, R90, 0x1, RZ, 0x3c, !PT ;  /* 0x000000015a5a7812 */ /* 0x000fe200078e3cff */
[----:B------:R-:W-:Y:S01]  /*6540*/  IMAD.MOV.U32 R46, RZ, RZ, RZ ;  /* 0x000000ffff2e7224 */ /* 0x000fe200078e00ff */
[----:B------:R-:W-:Y:S02]  /*6550*/  @P0 SEL R2, R3, R2, !P2 ;  /* 0x0000000203020207 */ /* 0x000fe40005000000 */
[----:B------:R-:W-:Y:S02]  /*6560*/  CS2R R74, SRZ ;  /* 0x00000000004a7805 */ /* 0x000fe4000001ff00 */
[----:B------:R-:W-:Y:S02]  /*6570*/  LEA R99, R36, UR43, 0x3 ;  /* 0x0000002b24637c11 */ /* 0x000fe4000f8e18ff */
[----:B------:R-:W-:Y:S02]  /*6580*/  CS2R R72, SRZ ;  /* 0x0000000000487805 */ /* 0x000fe4000001ff00 */
[----:B------:R-:W-:Y:S02]  /*6590*/  @P1 LOP3.LUT R2, R2, 0x1, RZ, 0xc0, !PT ;  /* 0x0000000102021812 */ /* 0x000fe400078ec0ff */
[----:B------:R-:W-:Y:S02]  /*65a0*/  CS2R R66, SRZ ;  /* 0x0000000000427805 */ /* 0x000fe4000001ff00 */
[----:B-1----:R-:W-:Y:S02]  /*65b0*/  SHF.L.U32 R0, R89, 0x1f, RZ ;  /* 0x0000001f59007819 */ /* 0x002fe400000006ff */
[----:B------:R-:W-:Y:S02]  /*65c0*/  CS2R R64, SRZ ;  /* 0x0000000000407805 */ /* 0x000fe4000001ff00 */
[----:B------:R-:W-:Y:S02]  /*65d0*/  ISETP.NE.U32.OR P5, PT, R2, 0x1, !P1 ;  /* 0x000000010200780c */ /* 0x000fe40004fa5470 */
[----:B------:R-:W-:Y:S02]  /*65e0*/  CS2R R58, SRZ ;  /* 0x00000000003a7805 */ /* 0x000fe4000001ff00 */
[----:B------:R-:W-:Y:S02]  /*65f0*/  PLOP3.LUT P2, PT, PT, PT, UP1, 0x80, 0x8 ;  /* 0x000000000008781c */ /* 0x000fe40003f4f018 */
[----:B------:R-:W-:Y:S02]  /*6600*/  CS2R R56, SRZ ;  /* 0x0000000000387805 */ /* 0x000fe4000001ff00 */
[----:B------:R-:W-:Y:S02]  /*6610*/  LOP3.LUT P4, R85, R80, 0xff, RZ, 0xc0, !PT ;  /* 0x000000ff50557812 */ /* 0x000fe4000788c0ff */
[----:B------:R-:W-:Y:S02]  /*6620*/  CS2R R50, SRZ ;  /* 0x0000000000327805 */ /* 0x000fe4000001ff00 */
[----:B------:R-:W-:Y:S02]  /*6630*/  SEL R2, RZ, 0xffffffff, P3 ;  /* 0xffffffffff027807 */ /* 0x000fe40001800000 */
[----:B------:R-:W-:Y:S02]  /*6640*/  CS2R R48, SRZ ;  /* 0x0000000000307805 */ /* 0x000fe4000001ff00 */
[----:B------:R-:W-:Y:S02]  /*6650*/  P2R R98, PR, RZ, 0x20 ;  /* 0x00000020ff627803 */ /* 0x000fe40000000000 */
[----:B------:R-:W-:Y:S02]  /*6660*/  @P5 SHF.L.U32 R4, R90, 0x1f, RZ ;  /* 0x0000001f5a045819 */ /* 0x000fe400000006ff */
[----:B------:R-:W-:Y:S02]  /*6670*/  @P2 SEL R2, R3, R2, !P4 ;  /* 0x0000000203022207 */ /* 0x000fe40006000000 */
[----:B------:R-:W1:Y:S02]  /*6680*/  @P5 SYNCS.PHASECHK.TRANS64.TRYWAIT P1, [UR43+0x90], R4 ;  /* 0x00009004ff0055a7 */ /* 0x000e64000802112b */
[----:B------:R-:W-:Y:S04]  /*6690*/  LOP3.LUT R2, R2, 0x1, RZ, 0xc0, !PT ;  /* 0x0000000102027812 */ /* 0x000fe800078ec0ff */
[----:B------:R-:W-:Y:S04]  /*66a0*/  ISETP.NE.U32.AND P2, PT, R2, 0x1, PT ;  /* 0x000000010200780c */ /* 0x000fe80003f45070 */
[----:B------:R-:W-:Y:S01]  /*66b0*/  P2R R60, PR, RZ, 0x4 ;  /* 0x00000004ff3c7803 */ /* 0x000fe20000000000 */
[----:B------:R2:W4:Y:S01]  /*66c0*/  SYNCS.PHASECHK.TRANS64.TRYWAIT P0, [R99+URZ+0x100], R0 ;  /* 0x00010000630075a7 */ /* 0x00052200080011ff */
[----:B-1----:R-:W-:Y:S01]  /*66d0*/  @P5 SEL R47, RZ, 0x1, !P1 ;  /* 0x00000001ff2f5807 */ /* 0x002fe20004800000 */
[----:B--2---:R-:W-:Y:S06]  /*66e0*/  @!P5 BRA `(.L_x_105) ;  /* 0x000000000058d947 */ /* 0x004fec0003800000 */
[----:B------:R-:W-:Y:S01]  /*66f0*/  IMAD.MOV.U32 R75, RZ, RZ, RZ ;  /* 0x000000ffff4b7224 */ /* 0x000fe200078e00ff */
[----:B------:R-:W-:Y:S01]  /*6700*/  ISETP.NE.AND P1, PT, R47, RZ, PT ;  /* 0x000000ff2f00720c */ /* 0x000fe20003f25270 */
[----:B------:R-:W-:Y:S01]  /*6710*/  BSSY B0, `(.L_x_106) ;  /* 0x000000c000007945 */ /* 0x000fe20003800000 */
[----:B------:R-:W-:Y:S02]  /*6720*/  CS2R R50, SRZ ;  /* 0x0000000000327805 */ /* 0x000fe4000001ff00 */
[----:B------:R-:W-:Y:S02]  /*6730*/  CS2R R48, SRZ ;  /* 0x0000000000307805 */ /* 0x000fe4000001ff00 */
[----:B------:R-:W-:Y:S02]  /*6740*/  CS2R R58, SRZ ;  /* 0x00000000003a7805 */ /* 0x000fe4000001ff00 */
[----:B------:R-:W-:Y:S02]  /*6750*/  CS2R R56, SRZ ;  /* 0x0000000000387805 */ /* 0x000fe4000001ff00 */
[----:B------:R-:W-:Y:S02]  /*6760*/  CS2R R66, SRZ ;  /* 0x0000000000427805 */ /* 0x000fe4000001ff00 */
[----:B------:R-:W-:Y:S02]  /*6770*/  CS2R R64, SRZ ;  /* 0x0000000000407805 */ /* 0x000fe4000001ff00 */
[----:B------:R-:W-:Y:S01]  /*6780*/  CS2R R72, SRZ ;  /* 0x0000000000487805 */ /* 0x000fe2000001ff00 */
[----:B------:R-:W-:Y:S06]  /*6790*/  @P1 BRA `(.L_x_107) ;  /* 0x00000000000c1947 */ /* 0x000fec0003800000 */
[----:B------:R-:W-:Y:S04]  /*67a0*/  SHF.L.U32 R3, R90, 0x1f, RZ ;  /* 0x0000001f5a037819 */ /* 0x000fe800000006ff */
[----:B------:R-:W1:Y:S02]  /*67b0*/  SYNCS.PHASECHK.TRANS64.TRYWAIT P1, [UR43+0x90], R3 ;  /* 0x00009003ff0075a7 */ /* 0x000e64000802112b */
[----:B-1----:R-:W-:Y:S05]  /*67c0*/  @!P1 BRA `(.L_x_108) ;  /* 0x0000003c00f89947 */ /* 0x002fea0003800000 */
.L_x_107:
[----:B------:R-:W-:Y:S05]  /*67d0*/  BSYNC B0 ;  /* 0x0000000000007941 */ /* 0x000fea0003800000 */
.L_x_106:
[----:B------:R-:W-:Y:S01]  /*67e0*/  ISETP.NE.AND P1, PT, R60, RZ, PT ;  /* 0x000000ff3c00720c */ /* 0x000fe20003f25270 */
[----:B------:R-:W-:Y:S11]  /*67f0*/  HFMA2 R46, -RZ, RZ, 0, 5.9604644775390625e-08 ;  /* 0x00000001ff2e7431 */ /* 0x000ff600000001ff */
[----:B------:R-:W-:Y:S01]  /*6800*/  @!UPT UIADD3 URZ, UPT, UPT, URZ, URZ, URZ ;  /* 0x000000fffffff290 */ /* 0x000fe2000fffe0ff */
[----:B------:R2:W1:Y:S04]  /*6810*/  @P1 LDS.128 R48, [R93] ;  /* 0x000000005d301984 */ /* 0x0004680000000c00 */
[----:B------:R2:W1:Y:S04]  /*6820*/  @P1 LDS.128 R56, [R92+0x10] ;  /* 0x000010005c381984 */ /* 0x0004680000000c00 */
[----:B------:R2:W1:Y:S04]  /*6830*/  @P1 LDS.128 R64, [R91+0x20] ;  /* 0x000020005b401984 */ /* 0x0004680000000c00 */
[----:B------:R2:W1:Y:S02]  /*6840*/  @P1 LDS.128 R72, [R87+0x30] ;  /* 0x0000300057481984 */ /* 0x0004640000000c00 */
.L_x_105:
[----:B------:R-:W-:Y:S05]  /*6850*/  BSYNC B1 ;  /* 0x0000000000017941 */ /* 0x000fea0003800000 */
.L_x_104:
[----:B-1----:R-:W-:Y:S04]  /*6860*/  SHF.R.U32.HI R2, RZ, 0x15, R39 ;  /* 0x00000015ff027819 */ /* 0x002fe80000011627 */
[----:B------:R-:W-:Y:S01]  /*6870*/  LOP3.LUT P1, RZ, R2, 0x3, R81, 0x48, !PT ;  /* 0x0000000302ff7812 */ /* 0x000fe20007824851 */
[----:B------:R-:W-:Y:S01]  /*6880*/  @!UPT UIADD3 URZ, UPT, UPT, URZ, URZ, URZ ;  /* 0x000000fffffff290 */ /* 0x000fe2000fffe0ff */
[----:B----4-:R-:W-:Y:S11]  /*6890*/  @P0 BRA `(.L_x_109) ;  /* 0x0000000000080947 */ /* 0x010ff60003800000 */
[----:B------:R-:W1:Y:S02]  /*68a0*/  SYNCS.PHASECHK.TRANS64.TRYWAIT P0, [R99+URZ+0x100], R0 ;  /* 0x00010000630075a7 */ /* 0x000e6400080011ff */
[----:B-1----:R-:W-:Y:S05]  /*68b0*/  @!P0 BRA `(.L_x_110) ;  /* 0x0000003c00d48947 */ /* 0x002fea0003800000 */
.L_x_109:
[----:B------:R-:W-:Y:S05]  /*68c0*/  @!P1 BRA `(.L_x_111) ;  /* 0x0000000000409947 */ /* 0x000fea0003800000 */
[----:B------:R-:W4:Y:S01]  /*68d0*/  LDCU.64 UR8, c[0x4][0xa8] ;  /* 0x01001500ff0877ac */ /* 0x000f220008000a00 */
[----:B------:R-:W-:Y:S01]  /*68e0*/  MOV R3, 0x0 ;  /* 0x0000000000037802 */ /* 0x000fe20000000f00 */
[----:B------:R-:W-:Y:S02]  /*68f0*/  HFMA2 R12, -RZ, RZ, 0, 5.9604644775390625e-08 ;  /* 0x00000001ff0c7431 */ /* 0x000fe400000001ff */
[----:B------:R-:W-:Y:S02]  /*6900*/  IMAD.MOV.U32 R8, RZ, RZ, 0x192 ;  /* 0x00000192ff087424 */ /* 0x000fe400078e00ff */
[----:B------:R-:W-:Y:S01]  /*6910*/  IMAD.MOV.U32 R13, RZ, RZ, RZ ;  /* 0x000000ffff0d7224 */ /* 0x000fe200078e00ff */
[----:B------:R-:W5:Y:S01]  /*6920*/  LDCU.64 UR6, c[0x4][0xb0] ;  /* 0x01001600ff0677ac */ /* 0x000f620008000a00 */
[----:B------:R-:W1:Y:S01]  /*6930*/  LDC.64 R2, c[0x4][R3] ;  /* 0x0100000003027b82 */ /* 0x000e620000000a00 */
[----:B------:R-:W2:Y:S01]  /*6940*/  LDCU.64 UR4, c[0x4][0x30] ;  /* 0x01000600ff0477ac */ /* 0x000ea20008000a00 */
[----:B----4-:R-:W-:Y:S01]  /*6950*/  MOV R5, UR9 ;  /* 0x0000000900057c02 */ /* 0x010fe20008000f00 */
[----:B------:R-:W-:Y:S01]  /*6960*/  IMAD.U32 R4, RZ, RZ, UR8 ;  /* 0x00000008ff047e24 */ /* 0x000fe2000f8e00ff */
[----:B-----5:R-:W-:Y:S01]  /*6970*/  MOV R7, UR7 ;  /* 0x0000000700077c02 */ /* 0x020fe20008000f00 */
[----:B------:R-:W-:Y:S01]  /*6980*/  IMAD.U32 R6, RZ, RZ, UR6 ;  /* 0x00000006ff067e24 */ /* 0x000fe2000f8e00ff */
[----:B--2---:R-:W-:Y:S01]  /*6990*/  MOV R11, UR5 ;  /* 0x00000005000b7c02 */ /* 0x004fe20008000f00 */
[----:B------:R-:W-:Y:S02]  /*69a0*/  IMAD.U32 R10, RZ, RZ, UR4 ;  /* 0x00000004ff0a7e24 */ /* 0x000fe4000f8e00ff */
[----:B------:R-:W-:Y:S07]  /*69b0*/  LEPC R20, `(.L_x_111) ;  /* 0x000000001014794e */ /* 0x000fee0000000000 */
[----:B-1-3--:R-:W-:Y:S05]  /*69c0*/  CALL.ABS.NOINC R2 ;  /* 0x0000000002007343 */ /* 0x00afea0003c00000 */
.L_x_111:
[C---:B------:R-:W-:Y:S01]  /*69d0*/  SHF.L.U32 R40, R48.reuse, 0x10, RZ ;  /* 0x0000001030287819 */ /* 0x040fe200000006ff */
[----:B------:R-:W-:Y:S05]  /*69e0*/  WARPSYNC.ALL ;  /* 0x0000000000007948 */ /* 0x000fea0003800000 */
[----:B------:R-:W-:Y:S01]  /*69f0*/  R2UR UR4, R39 ;  /* 0x00000000270472ca */ /* 0x000fe200000e0000 */
[----:B------:R-:W-:Y:S01]  /*6a00*/  BSSY.RECONVERGENT B0, `(.L_x_112) ;  /* 0x0000088000007945 */ /* 0x000fe20003800200 */
[----:B------:R-:W-:Y:S02]  /*6a10*/  LOP3.LUT R43, R48, 0xffff0000, RZ, 0xc0, !PT ;  /* 0xffff0000302b7812 */ /* 0x000fe400078ec0ff */
[----:B------:R-:W-:Y:S02]  /*6a20*/  SHF.L.U32 R42, R49, 0x10, RZ ;  /* 0x00000010312a7819 */ /* 0x000fe400000006ff */
[----:B------:R-:W-:Y:S02]  /*6a30*/  SHF.L.U32 R45, R51, 0x10, RZ ;  /* 0x00000010332d7819 */ /* 0x000fe400000006ff */
[----:B------:R-:W-:Y:S02]  /*6a40*/  LOP3.LUT R44, R75, 0xffff0000, RZ, 0xc0, !PT ;  /* 0xffff00004b2c7812 */ /* 0x000fe400078ec0ff */
[----:B------:R-:W-:Y:S03]  /*6a50*/  ISETP.NE.AND P0, PT, R95, RZ, PT ;  /* 0x000000ff5f00720c */ /* 0x000fe60003f05270 */
[----:B------:R-:W1:Y:S02]  /*6a60*/  LDTM.x32 R4, tmem[UR4] ;  /* 0x00000004000479ee */ /* 0x000e6400082c0000 */
[C---:B-1-3--:R-:W-:Y:S01]  /*6a70*/  FMUL R0, R38.reuse, R4 ;  /* 0x0000000426007220 */ /* 0x04afe20000400000 */
[C---:B------:R-:W-:Y:S01]  /*6a80*/  FMUL R2, R38.reuse, R5 ;  /* 0x0000000526027220 */ /* 0x040fe20000400000 */
[C---:B------:R-:W-:Y:S01]  /*6a90*/  FMUL R3, R38.reuse, R6 ;  /* 0x0000000626037220 */ /* 0x040fe20000400000 */
[----:B------:R-:W-:Y:S01]  /*6aa0*/  FMUL R7, R38, R7 ;  /* 0x0000000726077220 */ /* 0x000fe20000400000 */
[----:B------:R-:W-:Y:S01]  /*6ab0*/  FFMA R0, R41, R40, R0 ;  /* 0x0000002829007223 */ /* 0x000fe20000000000 */
[----:B------:R-:W-:Y:S01]  /*6ac0*/  LOP3.LUT R40, R49, 0xffff0000, RZ, 0xc0, !PT ;  /* 0xffff000031287812 */ /* 0x000fe200078ec0ff */
[C---:B------:R-:W-:Y:S01]  /*6ad0*/  FFMA R2, R41.reuse, R43, R2 ;  /* 0x0000002b29027223 */ /* 0x040fe20000000002 */
[C---:B------:R-:W-:Y:S01]  /*6ae0*/  SHF.L.U32 R43, R50.reuse, 0x10, RZ ;  /* 0x00000010322b7819 */ /* 0x040fe200000006ff */
[C---:B------:R-:W-:Y:S01]  /*6af0*/  FFMA R3, R41.reuse, R42, R3 ;  /* 0x0000002a29037223 */ /* 0x040fe20000000003 */
[----:B------:R-:W-:Y:S01]  /*6b00*/  LOP3.LUT R42, R50, 0xffff0000, RZ, 0xc0, !PT ;  /* 0xffff0000322a7812 */ /* 0x000fe200078ec0ff */
[----:B------:R-:W-:Y:S01]  /*6b10*/  FMUL R4, R38, R8 ;  /* 0x0000000826047220 */ /* 0x000fe20000400000 */
[----:B------:R-:W-:Y:S01]  /*6b20*/  F2FP.BF16.F32.PACK_AB R52, R2, R0 ;  /* 0x000000000234723e */ /* 0x000fe200000010ff */
[----:B------:R-:W-:Y:S01]  /*6b30*/  FFMA R7, R41, R40, R7 ;  /* 0x0000002829077223 */ /* 0x000fe20000000007 */
[----:B------:R-:W-:Y:S01]  /*6b40*/  LOP3.LUT R40, R51, 0xffff0000, RZ, 0xc0, !PT ;  /* 0xffff000033287812 */ /* 0x000fe200078ec0ff */
[C---:B------:R-:W-:Y:S01]  /*6b50*/  FMUL R5, R38.reuse, R9 ;  /* 0x0000000926057220 */ /* 0x040fe20000400000 */
[C---:B------:R-:W-:Y:S01]  /*6b60*/  FMUL R6, R38.reuse, R10 ;  /* 0x0000000a26067220 */ /* 0x040fe20000400000 */
[----:B------:R-:W-:Y:S01]  /*6b70*/  FMUL R11, R38, R11 ;  /* 0x0000000b260b7220 */ /* 0x000fe20000400000 */
[----:B------:R-:W-:Y:S01]  /*6b80*/  F2FP.BF16.F32.PACK_AB R53, R7, R3 ;  /* 0x000000030735723e */ /* 0x000fe200000010ff */
[C---:B------:R-:W-:Y:S01]  /*6b90*/  FFMA R4, R41.reuse, R43, R4 ;  /* 0x0000002b29047223 */ /* 0x040fe20000000004 */
[C---:B------:R-:W-:Y:S01]  /*6ba0*/  SHF.L.U32 R43, R56.reuse, 0x10, RZ ;  /* 0x00000010382b7819 */ /* 0x040fe200000006ff */
[----:B------:R-:W-:Y:S01]  /*6bb0*/  FFMA R5, R41, R42, R5 ;  /* 0x0000002a29057223 */ /* 0x000fe20000000005 */
[----:B------:R-:W-:Y:S01]  /*6bc0*/  LOP3.LUT R42, R57, 0xffff0000, RZ, 0xc0, !PT ;  /* 0xffff0000392a7812 */ /* 0x000fe200078ec0ff */
[----:B------:R-:W-:Y:S01]  /*6bd0*/  FFMA R6, R41, R45, R6 ;  /* 0x0000002d29067223 */ /* 0x000fe20000000006 */
[----:B------:R-:W-:Y:S01]  /*6be0*/  SHF.L.U32 R45, R57, 0x10, RZ ;  /* 0x00000010392d7819 */ /* 0x000fe200000006ff */
[----:B------:R-:W-:Y:S01]  /*6bf0*/  FFMA R11, R41, R40, R11 ;  /* 0x00000028290b7223 */ /* 0x000fe2000000000b */
[----:B------:R-:W-:Y:S01]  /*6c00*/  LOP3.LUT R40, R56, 0xffff0000, RZ, 0xc0, !PT ;  /* 0xffff000038287812 */ /* 0x000fe200078ec0ff */
[C---:B------:R-:W-:Y:S01]  /*6c10*/  FMUL R8, R38.reuse, R12 ;  /* 0x0000000c26087220 */ /* 0x040fe20000400000 */
[----:B------:R-:W-:Y:S01]  /*6c20*/  F2FP.BF16.F32.PACK_AB R54, R5, R4 ;  /* 0x000000040536723e */ /* 0x000fe200000010ff */
[C---:B------:R-:W-:Y:S01]  /*6c30*/  FMUL R9, R38.reuse, R13 ;  /* 0x0000000d26097220 */ /* 0x040fe20000400000 */
[----:B------:R-:W-:Y:S01]  /*6c40*/  F2FP.BF16.F32.PACK_AB R55, R11, R6 ;  /* 0x000000060b37723e */ /* 0x000fe200000010ff */
[C---:B------:R-:W-:Y:S01]  /*6c50*/  FMUL R10, R38.reuse, R14 ;  /* 0x0000000e260a7220 */ /* 0x040fe20000400000 */
[----:B------:R-:W-:Y:S01]  /*6c60*/  FMUL R15, R38, R15 ;  /* 0x0000000f260f7220 */ /* 0x000fe20000400000 */
[----:B------:R-:W-:Y:S01]  /*6c70*/  FFMA R8, R41, R43, R8 ;  /* 0x0000002b29087223 */ /* 0x000fe20000000008 */
[----:B------:R-:W-:Y:S01]  /*6c80*/  SHF.L.U32 R43, R59, 0x10, RZ ;  /* 0x000000103b2b7819 */ /* 0x000fe200000006ff */
[C---:B------:R-:W-:Y:S01]  /*6c90*/  FFMA R9, R41.reuse, R40, R9 ;  /* 0x0000002829097223 */ /* 0x040fe20000000009 */
[C---:B------:R-:W-:Y:S01]  /*6ca0*/  SHF.L.U32 R40, R58.reuse, 0x10, RZ ;  /* 0x000000103a287819 */ /* 0x040fe200000006ff */
        /* <DEDUP_REMOVED lines=8> */
[----:B------:R-:W-:Y:S01]  /*6d30*/  FMUL R14, R38, R18 ;  /* 0x00000012260e7220 */ /* 0x000fe20000400000 */
[----:B------:R-:W-:Y:S01]  /*6d40*/  FFMA R12, R41, R40, R12 ;  /* 0x00000028290c7223 */ /* 0x000fe2000000000c */
[----:B------:R-:W-:Y:S01]  /*6d50*/  LOP3.LUT R40, R59, 0xffff0000, RZ, 0xc0, !PT ;  /* 0xffff00003b287812 */ /* 0x000fe200078ec0ff */
[C---:B------:R-:W-:Y:S01]  /*6d60*/  FFMA R13, R41.reuse, R42, R13 ;  /* 0x0000002a290d7223 */ /* 0x040fe2000000000d */
[----:B------:R-:W-:Y:S01]  /*6d70*/  LOP3.LUT R42, R64, 0xffff0000, RZ, 0xc0, !PT ;  /* 0xffff0000402a7812 */ /* 0x000fe200078ec0ff */
[----:B------:R-:W-:Y:S01]  /*6d80*/  FMUL R19, R38, R19 ;  /* 0x0000001326137220 */ /* 0x000fe20000400000 */
[----:B------:R-:W-:Y:S01]  /*6d90*/  FFMA R14, R41, R43, R14 ;  /* 0x0000002b290e7223 */ /* 0x000fe2000000000e */
[----:B------:R-:W-:Y:S01]  /*6da0*/  SHF.L.U32 R43, R64, 0x10, RZ ;  /* 0x00000010402b7819 */ /* 0x000fe200000006ff */
[----:B------:R1:W-:Y:S01]  /*6db0*/  STS.128 [R93], R52 ;  /* 0x000000345d007388 */ /* 0x0003e20000000c00 */
[----:B------:R-:W-:Y:S01]  /*6dc0*/  F2FP.BF16.F32.PACK_AB R70, R13, R12 ;  /* 0x0000000c0d46723e */ /* 0x000fe200000010ff */
[C---:B------:R-:W-:Y:S01]  /*6dd0*/  FMUL R16, R38.reuse, R20 ;  /* 0x0000001426107220 */ /* 0x040fe20000400000 */
        /* <DEDUP_REMOVED lines=8> */
[C---:B------:R-:W-:Y:S01]  /*6e60*/  FFMA R17, R41.reuse, R42, R17 ;  /* 0x0000002a29117223 */ /* 0x040fe20000000011 */
[----:B------:R-:W-:Y:S01]  /*6e70*/  FFMA R18, R41, R45, R18 ;  /* 0x0000002d29127223 */ /* 0x000fe20000000012 */
[----:B------:R1:W-:Y:S01]  /*6e80*/  STS.128 [R92+0x10], R68 ;  /* 0x000010445c007388 */ /* 0x0003e20000000c00 */
[----:B------:R-:W-:Y:S01]  /*6e90*/  SHF.L.U32 R45, R67, 0x10, RZ ;  /* 0x00000010432d7819 */ /* 0x000fe200000006ff */
[----:B------:R-:W-:Y:S01]  /*6ea0*/  FFMA R23, R41, R40, R23 ;  /* 0x0000002829177223 */ /* 0x000fe20000000017 */
[----:B------:R-:W-:Y:S01]  /*6eb0*/  LOP3.LUT R40, R66, 0xffff0000, RZ, 0xc0, !PT ;  /* 0xffff000042287812 */ /* 0x000fe200078ec0ff */
[C---:B------:R-:W-:Y:S01]  /*6ec0*/  FMUL R20, R38.reuse, R24 ;  /* 0x0000001826147220 */ /* 0x040fe20000400000 */
[----:B------:R-:W-:Y:S01]  /*6ed0*/  LOP3.LUT R42, R67, 0xffff0000, RZ, 0xc0, !PT ;  /* 0xffff0000432a7812 */ /* 0x000fe200078ec0ff */
[C---:B------:R-:W-:Y:S01]  /*6ee0*/  FMUL R21, R38.reuse, R25 ;  /* 0x0000001926157220 */ /* 0x040fe20000400000 */
[----:B------:R-:W-:Y:S01]  /*6ef0*/  F2FP.BF16.F32.PACK_AB R100, R17, R16 ;  /* 0x000000101164723e */ /* 0x000fe200000010ff */
[C---:B------:R-:W-:Y:S01]  /*6f00*/  FMUL R22, R38.reuse, R26 ;  /* 0x0000001a26167220 */ /* 0x040fe20000400000 */
[----:B------:R-:W-:Y:S01]  /*6f10*/  FMUL R27, R38, R27 ;  /* 0x0000001b261b7220 */ /* 0x000fe20000400000 */
[C---:B------:R-:W-:Y:S01]  /*6f20*/  FFMA R20, R41.reuse, R43, R20 ;  /* 0x0000002b29147223 */ /* 0x040fe20000000014 */
[C---:B------:R-:W-:Y:S01]  /*6f30*/  FFMA R21, R41.reuse, R40, R21 ;  /* 0x0000002829157223 */ /* 0x040fe20000000015 */
[C---:B------:R-:W-:Y:S01]  /*6f40*/  FFMA R22, R41.reuse, R45, R22 ;  /* 0x0000002d29167223 */ /* 0x040fe20000000016 */
[----:B------:R-:W-:Y:S01]  /*6f50*/  FFMA R27, R41, R42, R27 ;  /* 0x0000002a291b7223 */ /* 0x000fe2000000001b */
[----:B------:R-:W-:Y:S01]  /*6f60*/  SHF.L.U32 R40, R72, 0x10, RZ ;  /* 0x0000001048287819 */ /* 0x000fe200000006ff */
[----:B------:R-:W-:Y:S01]  /*6f70*/  FMUL R24, R38, R28 ;  /* 0x0000001c26187220 */ /* 0x000fe20000400000 */
[----:B------:R-:W-:Y:S01]  /*6f80*/  LOP3.LUT R42, R72, 0xffff0000, RZ, 0xc0, !PT ;  /* 0xffff0000482a7812 */ /* 0x000fe200078ec0ff */
[C---:B------:R-:W-:Y:S01]  /*6f90*/  FMUL R25, R38.reuse, R29 ;  /* 0x0000001d26197220 */ /* 0x040fe20000400000 */
[----:B------:R-:W-:Y:S01]  /*6fa0*/  SHF.L.U32 R43, R73, 0x10, RZ ;  /* 0x00000010492b7819 */ /* 0x000fe200000006ff */
[C---:B------:R-:W-:Y:S01]  /*6fb0*/  FMUL R26, R38.reuse, R30 ;  /* 0x0000001e261a7220 */ /* 0x040fe20000400000 */
[C---:B------:R-:W-:Y:S01]  /*6fc0*/  FFMA R24, R41.reuse, R40, R24 ;  /* 0x0000002829187223 */ /* 0x040fe20000000018 */
[----:B------:R-:W-:Y:S01]  /*6fd0*/  FFMA R25, R41, R42, R25 ;  /* 0x0000002a29197223 */ /* 0x000fe20000000019 */
[----:B------:R-:W-:Y:S01]  /*6fe0*/  LOP3.LUT R40, R73, 0xffff0000, RZ, 0xc0, !PT ;  /* 0xffff000049287812 */ /* 0x000fe200078ec0ff */
[----:B------:R-:W-:Y:S01]  /*6ff0*/  FFMA R26, R41, R43, R26 ;  /* 0x0000002b291a7223 */ /* 0x000fe2000000001a */
[----:B------:R-:W-:Y:S01]  /*7000*/  FMUL R31, R38, R31 ;  /* 0x0000001f261f7220 */ /* 0x000fe20000400000 */
[----:B------:R-:W-:Y:S01]  /*7010*/  SHF.L.U32 R43, R74, 0x10, RZ ;  /* 0x000000104a2b7819 */ /* 0x000fe200000006ff */
[----:B------:R-:W-:Y:S01]  /*7020*/  FMUL R28, R38, R32 ;  /* 0x00000020261c7220 */ /* 0x000fe20000400000 */
[----:B------:R-:W-:Y:S01]  /*7030*/  LOP3.LUT R42, R74, 0xffff0000, RZ, 0xc0, !PT ;  /* 0xffff00004a2a7812 */ /* 0x000fe200078ec0ff */
[C---:B------:R-:W-:Y:S01]  /*7040*/  FMUL R29, R38.reuse, R33 ;  /* 0x00000021261d7220 */ /* 0x040fe20000400000 */
[----:B------:R-:W-:Y:S01]  /*7050*/  SHF.L.U32 R45, R75, 0x10, RZ ;  /* 0x000000104b2d7819 */ /* 0x000fe200000006ff */
[C---:B------:R-:W-:Y:S01]  /*7060*/  FMUL R30, R38.reuse, R34 ;  /* 0x00000022261e7220 */ /* 0x040fe20000400000 */
[----:B------:R-:W-:Y:S01]  /*7070*/  FFMA R31, R41, R40, R31 ;  /* 0x00000028291f7223 */ /* 0x000fe2000000001f */
[----:B------:R-:W-:Y:S01]  /*7080*/  FMUL R35, R38, R35 ;  /* 0x0000002326237220 */ /* 0x000fe20000400000 */
[----:B------:R-:W-:Y:S01]  /*7090*/  F2FP.BF16.F32.PACK_AB R101, R23, R18 ;  /* 0x000000121765723e */ /* 0x000fe200000010ff */
[----:B------:R-:W-:Y:S01]  /*70a0*/  FFMA R28, R41, R43, R28 ;  /* 0x0000002b291c7223 */ /* 0x000fe2000000001c */
[----:B------:R-:W-:Y:S01]  /*70b0*/  F2FP.BF16.F32.PACK_AB R102, R21, R20 ;  /* 0x000000141566723e */ /* 0x000fe200000010ff */
[----:B------:R-:W-:Y:S01]  /*70c0*/  FFMA R29, R41, R42, R29 ;  /* 0x0000002a291d7223 */ /* 0x000fe2000000001d */
[----:B------:R-:W-:Y:S01]  /*70d0*/  F2FP.BF16.F32.PACK_AB R103, R27, R22 ;  /* 0x000000161b67723e */ /* 0x000fe200000010ff */
[C---:B------:R-:W-:Y:S01]  /*70e0*/  FFMA R30, R41.reuse, R45, R30 ;  /* 0x0000002d291e7223 */ /* 0x040fe2000000001e */
[----:B------:R-:W-:Y:S01]  /*70f0*/  FFMA R35, R41, R44, R35 ;  /* 0x0000002c29237223 */ /* 0x000fe20000000023 */
[----:B------:R-:W-:Y:S02]  /*7100*/  F2FP.BF16.F32.PACK_AB R104, R25, R24 ;  /* 0x000000181968723e */ /* 0x000fe400000010ff */
[----:B------:R1:W-:Y:S01]  /*7110*/  STS.128 [R91+0x20], R100 ;  /* 0x000020645b007388 */ /* 0x0003e20000000c00 */
[----:B------:R-:W-:Y:S02]  /*7120*/  F2FP.BF16.F32.PACK_AB R105, R31, R26 ;  /* 0x0000001a1f69723e */ /* 0x000fe400000010ff */
[----:B------:R-:W-:Y:S02]  /*7130*/  F2FP.BF16.F32.PACK_AB R106, R29, R28 ;  /* 0x0000001c1d6a723e */ /* 0x000fe400000010ff */
[----:B------:R-:W-:Y:S05]  /*7140*/  F2FP.BF16.F32.PACK_AB R107, R35, R30 ;  /* 0x0000001e236b723e */ /* 0x000fea00000010ff */
[----:B------:R1:W-:Y:S01]  /*7150*/  STS.128 [R87+0x30], R104 ;  /* 0x0000306857007388 */ /* 0x0003e20000000c00 */
[----:B------:R-:W-:Y:S01]  /*7160*/  @!PT LDS RZ, [RZ] ;  /* 0x00000000fffff984 */ /* 0x000fe20000000800 */
[----:B------:R-:W-:Y:S01]  /*7170*/  @!PT LDS RZ, [RZ] ;  /* 0x00000000fffff984 */ /* 0x000fe20000000800 */
[----:B------:R-:W-:Y:S01]  /*7180*/  @!PT LDS RZ, [RZ] ;  /* 0x00000000fffff984 */ /* 0x000fe20000000800 */
[----:B------:R-:W-:Y:S01]  /*7190*/  @!PT LDS RZ, [RZ] ;  /* 0x00000000fffff984 */ /* 0x000fe20000000800 */
[----:B------:R3:W-:Y:S07]  /*71a0*/  MEMBAR.ALL.CTA ;  /* 0x0000000000007992 */ /* 0x0007ee0000008000 */
[----:B---3--:R-:W3:Y:S02]  /*71b0*/  FENCE.VIEW.ASYNC.S ;  /* 0x00000000000073c6 */ /* 0x008ee40000000000 */
[----:B---3--:R-:W-:Y:S06]  /*71c0*/  BAR.SYNC.DEFER_BLOCKING 0x1, 0x80 ;  /* 0x0042000000007b1d */ /* 0x008fec0000010000 */
[----:B------:R-:W-:Y:S05]  /*71d0*/  @P0 BRA `(.L_x_113) ;  /* 0x0000000000280947 */ /* 0x000fea0003800000 */
[----:B------:R-:W3:Y:S01]  /*71e0*/  LDCU.64 UR6, c[0x0][0x348] ;  /* 0x00006900ff0677ac */ /* 0x000ee20008000a00 */
[----:B------:R-:W-:Y:S01]  /*71f0*/  UIADD3 UR4, UPT, UPT, UR43, 0x200, URZ ;  /* 0x000002002b047890 */ /* 0x000fe2000fffe0ff */
[----:B------:R-:W-:Y:S05]  /*7200*/  UMOV UR51, UR44 ;  /* 0x0000002c00337c82 */ /* 0x000fea0008000000 */
[----:B------:R-:W-:Y:S04]  /*7210*/  MOV R84, UR4 ;  /* 0x0000000400547c02 */ /* 0x000fe80008000f00 */
[----:B------:R-:W-:Y:S01]  /*7220*/  R2UR UR48, R84 ;  /* 0x00000000543072ca */ /* 0x000fe200000e0000 */
[----:B---3--:R-:W-:Y:S04]  /*7230*/  UIADD3 UR4, UP0, UPT, UR6, 0xd00, URZ ;  /* 0x00000d0006047890 */ /* 0x008fe8000ff1e0ff */
[----:B------:R-:W-:Y:S09]  /*7240*/  UIADD3.X UR5, UPT, UPT, URZ, UR7, URZ, UP0, !UPT ;  /* 0x00000007ff057290 */ /* 0x000ff200087fe4ff */
[----:B------:R3:W-:Y:S01]  /*7250*/  UTMASTG.3D [UR48], [UR4] ;  /* 0x00000030040073b5 */ /* 0x0007e20008010000 */
[----:B------:R0:W-:Y:S01]  /*7260*/  UTMACMDFLUSH ;  /* 0x00000000000079b7 */ /* 0x0001e20000000000 */
[----:B---3--:R-:W-:Y:S04]  /*7270*/  DEPBAR.LE SB0, 0x1 ;  /* 0x000080400000791a */ /* 0x008fe80000000000 */
.L_x_113:
[----:B------:R-:W-:Y:S05]  /*7280*/  BSYNC.RECONVERGENT B0 ;  /* 0x0000000000007941 */ /* 0x000fea0003800200 */
.L_x_112:
[----:B------:R-:W-:Y:S01]  /*7290*/  BAR.SYNC.DEFER_BLOCKING 0x1, 0x80 ;  /* 0x0042000000007b1d */ /* 0x000fe20000010000 */
[----:B------:R-:W-:Y:S01]  /*72a0*/  ISETP.NE.AND P1, PT, R98, RZ, PT ;  /* 0x000000ff6200720c */ /* 0x000fe20003f25270 */
[----:B------:R-:W-:Y:S01]  /*72b0*/  UISETP.NE.AND UP0, UPT, UR47, URZ, UPT ;  /* 0x000000ff2f00728c */ /* 0x000fe2000bf05270 */
[----:B------:R-:W-:Y:S11]  /*72c0*/  LEA R3, R46, UR43, 0x3 ;  /* 0x0000002b2e037c11 */ /* 0x000ff6000f8e18ff */
[----:B------:R-:W-:Y:S01]  /*72d0*/  @P1 SHF.L.U32 R2, R90, 0x1f, RZ ;  /* 0x0000001f5a021819 */ /* 0x000fe200000006ff */
[----:B------:R-:W-:Y:S06]  /*72e0*/  BRA.U !UP0, `(.L_x_114) ;  /* 0x0000000108247547 */ /* 0x000fec000b800000 */
[----:B------:R-:W-:Y:S01]  /*72f0*/  IMAD.U32 R5, RZ, RZ, UR46 ;  /* 0x0000002eff057e24 */ /* 0x000fe2000f8e00ff */
[----:B------:R-:W-:Y:S01]  /*7300*/  MOV R0, UR54 ;  /* 0x0000003600007c02 */ /* 0x000fe20008000f00 */
[----:B------:R-:W-:Y:S03]  /*7310*/  UIADD3 UR4, UPT, UPT, UR46, 0x1, URZ ;  /* 0x000000012e047890 */ /* 0x000fe6000fffe0ff */
[----:B------:R-:W-:Y:S01]  /*7320*/  @P1 LEA R5, R5, UR43, 0x3 ;  /* 0x0000002b05051c11 */ /* 0x000fe2000f8e18ff */
[----:B------:R-:W-:Y:S04]  /*7330*/  UISETP.NE.AND UP0, UPT, UR4, 0x4, UPT ;  /* 0x000000040400788c */ /* 0x000fe8000bf05270 */
[----:B------:R-:W-:Y:S01]  /*7340*/  @P1 VIADD R5, R5, 0xb0 ;  /* 0x000000b005051836 */ /* 0x000fe20000000000 */
[----:B------:R-:W-:Y:S04]  /*7350*/  USEL UR46, UR4, URZ, UP0 ;  /* 0x000000ff042e7287 */ /* 0x000fe80008000000 */
[----:B------:R-:W-:Y:S04]  /*7360*/  @P1 PRMT R0, R0, 0x654, R5 ;  /* 0x0000065400001816 */ /* 0x000fe80000000005 */
[----:B------:R3:W-:Y:S04]  /*7370*/  @P1 SYNCS.ARRIVE.TRANS64.RED.A1T0 RZ, [R0+URZ], RZ ;  /* 0x000000ff00ff19a7 */ /* 0x0007e800081004ff */
.L_x_114:
[----:B------:R-:W4:Y:S01]  /*7380*/  @P1 SYNCS.PHASECHK.TRANS64.TRYWAIT P0, [R3+URZ+0x90], R2 ;  /* 0x00009002030015a7 */ /* 0x000f2200080011ff */
[----:B------:R-:W-:Y:S01]  /*7390*/  BSSY B1, `(.L_x_115) ;  /* 0x0000016000017945 */ /* 0x000fe20003800000 */
[----:B----4-:R-:W-:Y:S03]  /*73a0*/  @P1 SEL R47, RZ, 0x1, !P0 ;  /* 0x00000001ff2f1807 */ /* 0x010fe60004000000 */
[----:B------:R-:W-:Y:S05]  /*73b0*/  @!P1 BRA `(.L_x_116) ;  /* 0x00000000004c9947 */ /* 0x000fea0003800000 */
[----:B------:R-:W-:Y:S01]  /*73c0*/  ISETP.NE.AND P0, PT, R47, RZ, PT ;  /* 0x000000ff2f00720c */ /* 0x000fe20003f05270 */
[----:B------:R-:W-:Y:S01]  /*73d0*/  BSSY B0, `(.L_x_117) ;  /* 0x000000b000007945 */ /* 0x000fe20003800000 */
[----:B------:R-:W-:Y:S11]  /*73e0*/  ISETP.NE.AND P1, PT, R60, RZ, PT ;  /* 0x000000ff3c00720c */ /* 0x000ff60003f25270 */
[----:B------:R-:W-:Y:S02]  /*73f0*/  @!UPT UIADD3 URZ, UPT, UPT, URZ, URZ, URZ ;  /* 0x000000fffffff290 */ /* 0x000fe4000fffe0ff */
[C---:B------:R-:W-:Y:S01]  /*7400*/  @P1 IMAD R6, R46.reuse, 0x2000, R93 ;  /* 0x000020002e061824 */ /* 0x040fe200078e025d */
[C---:B------:R-:W-:Y:S01]  /*7410*/  @P1 LEA R4, R46.reuse, R91, 0xd ;  /* 0x0000005b2e041211 */ /* 0x040fe200078e68ff */
[C---:B------:R-:W-:Y:S02]  /*7420*/  @P1 IMAD R5, R46.reuse, 0x2000, R92 ;  /* 0x000020002e051824 */ /* 0x040fe400078e025c */
[----:B------:R-:W-:Y:S01]  /*7430*/  @P1 IMAD R2, R46, 0x2000, R87 ;  /* 0x000020002e021824 */ /* 0x000fe200078e0257 */
[----:B------:R-:W-:Y:S06]  /*7440*/  @P0 BRA `(.L_x_118) ;  /* 0x00000000000c0947 */ /* 0x000fec0003800000 */
[----:B---3--:R-:W-:Y:S04]  /*7450*/  SHF.L.U32 R0, R90, 0x1f, RZ ;  /* 0x0000001f5a007819 */ /* 0x008fe800000006ff */
[----:B------:R-:W3:Y:S02]  /*7460*/  SYNCS.PHASECHK.TRANS64.TRYWAIT P0, [R3+URZ+0x90], R0 ;  /* 0x00009000030075a7 */ /* 0x000ee400080011ff */
[----:B---3--:R-:W-:Y:S05]  /*7470*/  @!P0 BRA `(.L_x_119) ;  /* 0x0000003000f88947 */ /* 0x008fea0003800000 */
.L_x_118:
[----:B------:R-:W-:Y:S05]  /*7480*/  BSYNC B0 ;  /* 0x0000000000007941 */ /* 0x000fea0003800000 */
.L_x_117:
[----:B------:R-:W-:Y:S02]  /*7490*/  ISETP.NE.AND P0, PT, R60, RZ, PT ;  /* 0x000000ff3c00720c */ /* 0x000fe40003f05270 */
[----:B------:R-:W-:Y:S11]  /*74a0*/  IADD3 R46, PT, PT, R46, 0x1, RZ ;  /* 0x000000012e2e7810 */ /* 0x000ff60007ffe0ff */
[----:B------:R4:W1:Y:S04]  /*74b0*/  @P0 LDS.128 R48, [R6] ;  /* 0x0000000006300984 */ /* 0x0008680000000c00 */
[----:B------:R4:W1:Y:S04]  /*74c0*/  @P0 LDS.128 R56, [R5+0x10] ;  /* 0x0000100005380984 */ /* 0x0008680000000c00 */
[----:B------:R4:W1:Y:S04]  /*74d0*/  @P0 LDS.128 R64, [R4+0x20] ;  /* 0x0000200004400984 */ /* 0x0008680000000c00 */
[----:B------:R4:W1:Y:S02]  /*74e0*/  @P0 LDS.128 R72, [R2+0x30] ;  /* 0x0000300002480984 */ /* 0x0008640000000c00 */
.L_x_116:
[----:B------:R-:W-:Y:S05]  /*74f0*/  BSYNC B1 ;  /* 0x0000000000017941 */ /* 0x000fea0003800000 */
.L_x_115:
[----:B---3--:R-:W-:Y:S05]  /*7500*/  VIADD R0, R39, 0x20 ;  /* 0x0000002027007836 */ /* 0x008fea0000000000 */
[----:B------:R-:W-:Y:S04]  /*7510*/  SHF.R.U32.HI R0, RZ, 0x15, R0 ;  /* 0x00000015ff007819 */ /* 0x000fe80000011600 */
[----:B------:R-:W-:Y:S11]  /*7520*/  LOP3.LUT P0, RZ, R0, 0x3, R81, 0x48, !PT ;  /* 0x0000000300ff7812 */ /* 0x000ff60007804851 */
[----:B------:R-:W-:Y:S02]  /*7530*/  @!UPT UIADD3 URZ, UPT, UPT, URZ, URZ, URZ ;  /* 0x000000fffffff290 */ /* 0x000fe4000fffe0ff */
[----:B------:R-:W-:Y:S05]  /*7540*/  @!P0 BRA `(.L_x_120) ;  /* 0x0000000000408947 */ /* 0x000fea0003800000 */
[----:B------:R-:W3:Y:S01]  /*7550*/  LDCU.64 UR8, c[0x4][0xa8] ;  /* 0x01001500ff0877ac */ /* 0x000ee20008000a00 */
[----:B------:R-:W-:Y:S01]  /*7560*/  MOV R3, 0x0 ;  /* 0x0000000000037802 */ /* 0x000fe20000000f00 */
[----:B------:R-:W-:Y:S02]  /*7570*/  HFMA2 R12, -RZ, RZ, 0, 5.9604644775390625e-08 ;  /* 0x00000001ff0c7431 */ /* 0x000fe400000001ff */
[----:B------:R-:W-:Y:S02]  /*7580*/  IMAD.MOV.U32 R8, RZ, RZ, 0x192 ;  /* 0x00000192ff087424 */ /* 0x000fe400078e00ff */
[----:B------:R-:W-:Y:S01]  /*7590*/  IMAD.MOV.U32 R13, RZ, RZ, RZ ;  /* 0x000000ffff0d7224 */ /* 0x000fe200078e00ff */
[----:B------:R-:W5:Y:S01]  /*75a0*/  LDCU.64 UR6, c[0x4][0xb0] ;  /* 0x01001600ff0677ac */ /* 0x000f620008000a00 */
[----:B----4-:R-:W4:Y:S01]  /*75b0*/  LDC.64 R2, c[0x4][R3] ;  /* 0x0100000003027b82 */ /* 0x010f220000000a00 */
[----:B------:R-:W2:Y:S01]  /*75c0*/  LDCU.64 UR4, c[0x4][0x30] ;  /* 0x01000600ff0477ac */ /* 0x000ea20008000a00 */
[----:B---3--:R-:W-:Y:S01]  /*75d0*/  MOV R5, UR9 ;  /* 0x0000000900057c02 */ /* 0x008fe20008000f00 */
[----:B------:R-:W-:Y:S01]  /*75e0*/  IMAD.U32 R4, RZ, RZ, UR8 ;  /* 0x00000008ff047e24 */ /* 0x000fe2000f8e00ff */
[----:B-----5:R-:W-:Y:S01]  /*75f0*/  MOV R7, UR7 ;  /* 0x0000000700077c02 */ /* 0x020fe20008000f00 */
[----:B------:R-:W-:Y:S01]  /*7600*/  IMAD.U32 R6, RZ, RZ, UR6 ;  /* 0x00000006ff067e24 */ /* 0x000fe2000f8e00ff */
[----:B--2---:R-:W-:Y:S01]  /*7610*/  MOV R11, UR5 ;  /* 0x00000005000b7c02 */ /* 0x004fe20008000f00 */
[----:B------:R-:W-:Y:S02]  /*7620*/  IMAD.U32 R10, RZ, RZ, UR4 ;  /* 0x00000004ff0a7e24 */ /* 0x000fe4000f8e00ff */
[----:B------:R-:W-:Y:S07]  /*7630*/  LEPC R20, `(.L_x_120) ;  /* 0x000000001014794e */ /* 0x000fee0000000000 */
[----:B-1--4-:R-:W-:Y:S05]  /*7640*/  CALL.ABS.NOINC R2 ;  /* 0x0000000002007343 */ /* 0x012fea0003c00000 */
.L_x_120:
[C---:B-1----:R-:W-:Y:S01]  /*7650*/  SHF.L.U32 R40, R48.reuse, 0x10, RZ ;  /* 0x0000001030287819 */ /* 0x042fe200000006ff */
[----:B------:R-:W-:Y:S05]  /*7660*/  WARPSYNC.ALL ;  /* 0x0000000000007948 */ /* 0x000fea0003800000 */
[----:B------:R-:W-:Y:S01]  /*7670*/  R2UR UR4, R39 ;  /* 0x00000000270472ca */ /* 0x000fe200000e0000 */
[----:B------:R-:W-:Y:S01]  /*7680*/  BSSY.RECONVERGENT B0, `(.L_x_121) ;  /* 0x0000090000007945 */ /* 0x000fe20003800200 */
[----:B------:R-:W-:Y:S02]  /*7690*/  LOP3.LUT R43, R48, 0xffff0000, RZ, 0xc0, !PT ;  /* 0xffff0000302b7812 */ /* 0x000fe400078ec0ff */
[----:B------:R-:W-:Y:S02]  /*76a0*/  LOP3.LUT R42, R49, 0xffff0000, RZ, 0xc0, !PT ;  /* 0xffff0000312a7812 */ /* 0x000fe400078ec0ff */
[----:B------:R-:W-:Y:S02]  /*76b0*/  SHF.L.U32 R45, R51, 0x10, RZ ;  /* 0x00000010332d7819 */ /* 0x000fe400000006ff */
[----:B------:R-:W-:Y:S02]  /*76c0*/  ISETP.NE.AND P6, PT, R98, RZ, PT ;  /* 0x000000ff6200720c */ /* 0x000fe40003fc5270 */
[----:B------:R-:W-:Y:S02]  /*76d0*/  MOV R52, UR46 ;  /* 0x0000002e00347c02 */ /* 0x000fe40008000f00 */
[----:B------:R-:W-:Y:S01]  /*76e0*/  MOV R61, UR54 ;  /* 0x00000036003d7c02 */ /* 0x000fe20008000f00 */
[----:B----4-:R-:W1:Y:S01]  /*76f0*/  LDTM.x32 R4, tmem[UR4+0x20] ;  /* 0x00002004000479ee */ /* 0x010e6200082c0000 */
[----:B------:R-:W-:Y:S02]  /*7700*/  LOP3.LUT R44, R75, 0xffff0000, RZ, 0xc0, !PT ;  /* 0xffff00004b2c7812 */ /* 0x000fe400078ec0ff */
[----:B------:R-:W-:Y:S02]  /*7710*/  ISETP.NE.AND P0, PT, R95, RZ, PT ;  /* 0x000000ff5f00720c */ /* 0x000fe40003f05270 */
[----:B------:R-:W-:Y:S03]  /*7720*/  LEA R62, R46, UR43, 0x3 ;  /* 0x0000002b2e3e7c11 */ /* 0x000fe6000f8e18ff */
[----:B------:R-:W-:Y:S02]  /*7730*/  @P6 LEA R52, R52, UR43, 0x3 ;  /* 0x0000002b34346c11 */ /* 0x000fe4000f8e18ff */
[----:B------:R-:W-:Y:S02]  /*7740*/  @P6 SHF.L.U32 R63, R90, 0x1f, RZ ;  /* 0x0000001f5a3f6819 */ /* 0x000fe400000006ff */
[----:B------:R-:W-:Y:S04]  /*7750*/  @P6 IADD3 R52, PT, PT, R52, 0xb0, RZ ;  /* 0x000000b034346810 */ /* 0x000fe80007ffe0ff */
[----:B------:R-:W-:Y:S01]  /*7760*/  @P6 PRMT R61, R61, 0x654, R52 ;  /* 0x000006543d3d6816 */ /* 0x000fe20000000034 */
[C---:B-1----:R-:W-:Y:S01]  /*7770*/  FMUL R0, R38.reuse, R4 ;  /* 0x0000000426007220 */ /* 0x042fe20000400000 */
[C---:B------:R-:W-:Y:S01]  /*7780*/  FMUL R2, R38.reuse, R5 ;  /* 0x0000000526027220 */ /* 0x040fe20000400000 */
[C---:B------:R-:W-:Y:S01]  /*7790*/  FMUL R3, R38.reuse, R6 ;  /* 0x0000000626037220 */ /* 0x040fe20000400000 */
[----:B------:R-:W-:Y:S01]  /*77a0*/  FMUL R7, R38, R7 ;  /* 0x0000000726077220 */ /* 0x000fe20000400000 */
[----:B------:R-:W-:Y:S01]  /*77b0*/  FFMA R0, R41, R40, R0 ;  /* 0x0000002829007223 */ /* 0x000fe20000000000 */
[----:B------:R-:W-:Y:S01]  /*77c0*/  SHF.L.U32 R40, R49, 0x10, RZ ;  /* 0x0000001031287819 */ /* 0x000fe200000006ff */
[C---:B------:R-:W-:Y:S01]  /*77d0*/  FFMA R2, R41.reuse, R43, R2 ;  /* 0x0000002b29027223 */ /* 0x040fe20000000002 */
[----:B------:R-:W-:Y:S01]  /*77e0*/  SHF.L.U32 R43, R50, 0x10, RZ ;  /* 0x00000010322b7819 */ /* 0x000fe200000006ff */
[C---:B------:R-:W-:Y:S01]  /*77f0*/  FMUL R4, R38.reuse, R8 ;  /* 0x0000000826047220 */ /* 0x040fe20000400000 */
[----:B------:R-:W-:Y:S01]  /*7800*/  FMUL R5, R38, R9 ;  /* 0x0000000926057220 */ /* 0x000fe20000400000 */
[C---:B------:R-:W-:Y:S01]  /*7810*/  FFMA R3, R41.reuse, R40, R3 ;  /* 0x0000002829037223 */ /* 0x040fe20000000003 */
[----:B------:R-:W-:Y:S01]  /*7820*/  LOP3.LUT R40, R50, 0xffff0000, RZ, 0xc0, !PT ;  /* 0xffff000032287812 */ /* 0x000fe200078ec0ff */
[----:B------:R-:W-:Y:S01]  /*7830*/  FFMA R7, R41, R42, R7 ;  /* 0x0000002a29077223 */ /* 0x000fe20000000007 */
[----:B------:R-:W-:Y:S01]  /*7840*/  LOP3.LUT R42, R51, 0xffff0000, RZ, 0xc0, !PT ;  /* 0xffff0000332a7812 */ /* 0x000fe200078ec0ff */
[----:B------:R-:W-:Y:S01]  /*7850*/  FMUL R6, R38, R10 ;  /* 0x0000000a26067220 */ /* 0x000fe20000400000 */
[----:B------:R-:W-:Y:S01]  /*7860*/  F2FP.BF16.F32.PACK_AB R52, R2, R0 ;  /* 0x000000000234723e */ /* 0x000fe200000010ff */
[----:B------:R-:W-:Y:S01]  /*7870*/  FMUL R11, R38, R11 ;  /* 0x0000000b260b7220 */ /* 0x000fe20000400000 */
[----:B------:R-:W-:Y:S01]  /*7880*/  F2FP.BF16.F32.PACK_AB R53, R7, R3 ;  /* 0x000000030735723e */ /* 0x000fe200000010ff */
        /* <DEDUP_REMOVED lines=20> */
[C---:B------:R-:W-:Y:S01]  /*79d0*/  FMUL R12, R38.reuse, R16 ;  /* 0x00000010260c7220 */ /* 0x040fe20000400000 */
        /* <DEDUP_REMOVED lines=13> */
[----:B------:R1:W-:Y:S01]  /*7ab0*/  STS.128 [R93+0x2000], R52 ;  /* 0x002000345d007388 */ /* 0x0003e20000000c00 */
[----:B------:R-:W-:Y:S01]  /*7ac0*/  F2FP.BF16.F32.PACK_AB R70, R13, R12 ;  /* 0x0000000c0d46723e */ /* 0x000fe200000010ff */
[----:B------:R-:W-:Y:S01]  /*7ad0*/  FFMA R19, R41, R40, R19 ;  /* 0x0000002829137223 */ /* 0x000fe20000000013 */
[----:B------:R-:W-:Y:S01]  /*7ae0*/  LOP3.LUT R40, R64, 0xffff0000, RZ, 0xc0, !PT ;  /* 0xffff000040287812 */ /* 0x000fe200078ec0ff */
[C---:B------:R-:W-:Y:S01]  /*7af0*/  FMUL R16, R38.reuse, R20 ;  /* 0x0000001426107220 */ /* 0x040fe20000400000 */
[C---:B------:R-:W-:Y:S01]  /*7b00*/  FMUL R17, R38.reuse, R21 ;  /* 0x0000001526117220 */ /* 0x040fe20000400000 */
[C---:B------:R-:W-:Y:S01]  /*7b10*/  FMUL R18, R38.reuse, R22 ;  /* 0x0000001626127220 */ /* 0x040fe20000400000 */
[----:B------:R-:W-:Y:S01]  /*7b20*/  F2FP.BF16.F32.PACK_AB R71, R19, R14 ;  /* 0x0000000e1347723e */ /* 0x000fe200000010ff */
[----:B------:R-:W-:Y:S01]  /*7b30*/  FMUL R23, R38, R23 ;  /* 0x0000001726177220 */ /* 0x000fe20000400000 */
[----:B------:R-:W-:Y:S01]  /*7b40*/  FFMA R16, R41, R43, R16 ;  /* 0x0000002b29107223 */ /* 0x000fe20000000010 */
[----:B------:R-:W-:Y:S01]  /*7b50*/  SHF.L.U32 R43, R67, 0x10, RZ ;  /* 0x00000010432b7819 */ /* 0x000fe200000006ff */
[C---:B------:R-:W-:Y:S01]  /*7b60*/  FFMA R17, R41.reuse, R40, R17 ;  /* 0x0000002829117223 */ /* 0x040fe20000000011 */
[----:B------:R1:W-:Y:S01]  /*7b70*/  STS.128 [R92+0x2010], R68 ;  /* 0x002010445c007388 */ /* 0x0003e20000000c00 */
        /* <DEDUP_REMOVED lines=8> */
[C---:B------:R-:W-:Y:S01]  /*7c00*/  FMUL R22, R38.reuse, R26 ;  /* 0x0000001a26167220 */ /* 0x040fe20000400000 */
[----:B------:R-:W-:Y:S01]  /*7c10*/  FFMA R20, R41, R40, R20 ;  /* 0x0000002829147223 */ /* 0x000fe20000000014 */
[----:B------:R-:W-:Y:S01]  /*7c20*/  LOP3.LUT R40, R67, 0xffff0000, RZ, 0xc0, !PT ;  /* 0xffff000043287812 */ /* 0x000fe200078ec0ff */
[C---:B------:R-:W-:Y:S01]  /*7c30*/  FFMA R21, R41.reuse, R42, R21 ;  /* 0x0000002a29157223 */ /* 0x040fe20000000015 */
[C---:B------:R-:W-:Y:S01]  /*7c40*/  FFMA R22, R41.reuse, R43, R22 ;  /* 0x0000002b29167223 */ /* 0x040fe20000000016 */
[----:B------:R-:W-:Y:S01]  /*7c50*/  FMUL R27, R38, R27 ;  /* 0x0000001b261b7220 */ /* 0x000fe20000400000 */
[----:B------:R-:W-:Y:S01]  /*7c60*/  SHF.L.U32 R43, R72, 0x10, RZ ;  /* 0x00000010482b7819 */ /* 0x000fe200000006ff */
[----:B------:R-:W-:Y:S01]  /*7c70*/  FMUL R24, R38, R28 ;  /* 0x0000001c26187220 */ /* 0x000fe20000400000 */
[----:B------:R-:W-:Y:S01]  /*7c80*/  LOP3.LUT R42, R72, 0xffff0000, RZ, 0xc0, !PT ;  /* 0xffff0000482a7812 */ /* 0x000fe200078ec0ff */
[C---:B------:R-:W-:Y:S01]  /*7c90*/  FMUL R25, R38.reuse, R29 ;  /* 0x0000001d26197220 */ /* 0x040fe20000400000 */
[C---:B------:R-:W-:Y:S01]  /*7ca0*/  FMUL R26, R38.reuse, R30 ;  /* 0x0000001e261a7220 */ /* 0x040fe20000400000 */
[C---:B------:R-:W-:Y:S01]  /*7cb0*/  FFMA R27, R41.reuse, R40, R27 ;  /* 0x00000028291b7223 */ /* 0x040fe2000000001b */
[----:B------:R-:W-:Y:S01]  /*7cc0*/  FFMA R24, R41, R43, R24 ;  /* 0x0000002b29187223 */ /* 0x000fe20000000018 */
[----:B------:R-:W-:Y:S01]  /*7cd0*/  LOP3.LUT R40, R73, 0xffff0000, RZ, 0xc0, !PT ;  /* 0xffff000049287812 */ /* 0x000fe200078ec0ff */
[C---:B------:R-:W-:Y:S01]  /*7ce0*/  FFMA R25, R41.reuse, R42, R25 ;  /* 0x0000002a29197223 */ /* 0x040fe20000000019 */
[----:B------:R-:W-:Y:S01]  /*7cf0*/  FMUL R31, R38, R31 ;  /* 0x0000001f261f7220 */ /* 0x000fe20000400000 */
[----:B------:R-:W-:Y:S01]  /*7d00*/  SHF.L.U32 R43, R74, 0x10, RZ ;  /* 0x000000104a2b7819 */ /* 0x000fe200000006ff */
[----:B------:R-:W-:Y:S01]  /*7d10*/  FFMA R26, R41, R45, R26 ;  /* 0x0000002d291a7223 */ /* 0x000fe2000000001a */
        /* <DEDUP_REMOVED lines=29> */
[----:B------:R-:W-:Y:S02]  /*7ef0*/  UIADD3 UR9, UPT, UPT, UR49, 0x20, URZ ;  /* 0x0000002031097890 */ /* 0x000fe4000fffe0ff */
[----:B------:R-:W-:Y:S01]  /*7f00*/  UIADD3 UR8, UPT, UPT, UR43, 0x2200, URZ ;  /* 0x000022002b087890 */ /* 0x000fe2000fffe0ff */
[----:B------:R-:W-:Y:S01]  /*7f10*/  UMOV UR10, UR50 ;  /* 0x00000032000a7c82 */ /* 0x000fe20008000000 */
[----:B------:R-:W-:Y:S01]  /*7f20*/  UMOV UR11, UR44 ;  /* 0x0000002c000b7c82 */ /* 0x000fe20008000000 */
[----:B---3--:R-:W-:Y:S04]  /*7f30*/  UIADD3 UR4, UP0, UPT, UR6, 0xd00, URZ ;  /* 0x00000d0006047890 */ /* 0x008fe8000ff1e0ff */
[----:B------:R-:W-:Y:S09]  /*7f40*/  UIADD3.X UR5, UPT, UPT, URZ, UR7, URZ, UP0, !UPT ;  /* 0x00000007ff057290 */ /* 0x000ff200087fe4ff */
[----:B------:R3:W-:Y:S01]  /*7f50*/  UTMASTG.3D [UR8], [UR4] ;  /* 0x00000008040073b5 */ /* 0x0007e20008010000 */
[----:B------:R0:W-:Y:S01]  /*7f60*/  UTMACMDFLUSH ;  /* 0x00000000000079b7 */ /* 0x0001e20000000000 */
[----:B---3--:R-:W-:Y:S04]  /*7f70*/  DEPBAR.LE SB0, 0x1 ;  /* 0x000080400000791a */ /* 0x008fe80000000000 */
.L_x_122:
[----:B------:R-:W-:Y:S05]  /*7f80*/  BSYNC.RECONVERGENT B0 ;  /* 0x0000000000007941 */ /* 0x000fea0003800200 */
.L_x_121:
[----:B------:R-:W-:Y:S01]  /*7f90*/  BAR.SYNC.DEFER_BLOCKING 0x1, 0x80 ;  /* 0x0042000000007b1d */ /* 0x000fe20000010000 */
[----:B------:R-:W-:Y:S04]  /*7fa0*/  UIADD3 UR4, UPT, UPT, UR46, 0x1, URZ ;  /* 0x000000012e047890 */ /* 0x000fe8000fffe0ff */
[----:B------:R-:W-:Y:S04]  /*7fb0*/  UISETP.NE.AND UP0, UPT, UR4, 0x4, UPT ;  /* 0x000000040400788c */ /* 0x000fe8000bf05270 */
[----:B------:R-:W-:Y:S01]  /*7fc0*/  USEL UR45, UR4, URZ, UP0 ;  /* 0x000000ff042d7287 */ /* 0x000fe20008000000 */
[----:B------:R3:W-:Y:S01]  /*7fd0*/  @P6 SYNCS.ARRIVE.TRANS64.RED.A1T0 RZ, [R61+URZ], RZ ;  /* 0x000000ff3dff69a7 */ /* 0x0007e200081004ff */
[----:B------:R-:W-:Y:S01]  /*7fe0*/  BSSY B1, `(.L_x_123) ;  /* 0x0000017000017945 */ /* 0x000fe20003800000 */
[----:B------:R-:W4:Y:S02]  /*7ff0*/  @P6 SYNCS.PHASECHK.TRANS64.TRYWAIT P0, [R62+URZ+0x90], R63 ;  /* 0x0000903f3e0065a7 */ /* 0x000f2400080011ff */
[----:B----4-:R-:W-:Y:S01]  /*8000*/  @P6 SEL R47, RZ, 0x1, !P0 ;  /* 0x00000001ff2f6807 */ /* 0x010fe20004000000 */
[----:B---3--:R-:W-:Y:S06]  /*8010*/  @!P6 BRA `(.L_x_124) ;  /* 0x00000000004ce947 */ /* 0x008fec0003800000 */
        /* <DEDUP_REMOVED lines=9> */
[----:B------:R-:W-:Y:S04]  /*80b0*/  SHF.L.U32 R5, R90, 0x1f, RZ ;  /* 0x0000001f5a057819 */ /* 0x000fe800000006ff */
[----:B------:R-:W3:Y:S02]  /*80c0*/  SYNCS.PHASECHK.TRANS64.TRYWAIT P0, [R62+URZ+0x90], R5 ;  /* 0x000090053e0075a7 */ /* 0x000ee400080011ff */
[----:B---3--:R-:W-:Y:S05]  /*80d0*/  @!P0 BRA `(.L_x_127) ;  /* 0x0000002400f48947 */ /* 0x008fea0003800000 */
.L_x_126:
[----:B------:R-:W-:Y:S05]  /*80e0*/  BSYNC B0 ;  /* 0x0000000000007941 */ /* 0x000fea0003800000 */
.L_x_125:
[----:B------:R-:W-:Y:S02]  /*80f0*/  ISETP.NE.AND P0, PT, R60, RZ, PT ;  /* 0x000000ff3c00720c */ /* 0x000fe40003f05270 */
[----:B------:R-:W-:Y:S11]  /*8100*/  IADD3 R46, PT, PT, R46, 0x1, RZ ;  /* 0x000000012e2e7810 */ /* 0x000ff60007ffe0ff */
[----:B------:R4:W1:Y:S04]  /*8110*/  @P0 LDS.128 R48, [R4] ;  /* 0x0000000004300984 */ /* 0x0008680000000c00 */
[----:B------:R4:W1:Y:S04]  /*8120*/  @P0 LDS.128 R56, [R3+0x10] ;  /* 0x0000100003380984 */ /* 0x0008680000000c00 */
[----:B------:R4:W1:Y:S04]  /*8130*/  @P0 LDS.128 R64, [R2+0x20] ;  /* 0x0000200002400984 */ /* 0x0008680000000c00 */
[----:B------:R4:W1:Y:S02]  /*8140*/  @P0 LDS.128 R72, [R0+0x30] ;  /* 0x0000300000480984 */ /* 0x0008640000000c00 */
.L_x_124:
[----:B------:R-:W-:Y:S05]  /*8150*/  BSYNC B1 ;  /* 0x0000000000017941 */ /* 0x000fea0003800000 */
.L_x_123:
[----:B----4-:R-:W-:Y:S05]  /*8160*/  VIADD R0, R39, 0x40 ;  /* 0x0000004027007836 */ /* 0x010fea0000000000 */
        /* <DEDUP_REMOVED lines=9> */
[----:B------:R-:W4:Y:S01]  /*8200*/  LDCU.64 UR6, c[0x4][0xb0] ;  /* 0x01001600ff0677ac */ /* 0x000f220008000a00 */
[----:B------:R-:W1:Y:S01]  /*8210*/  LDC.64 R2, c[0x4][R3] ;  /* 0x0100000003027b82 */ /* 0x000e620000000a00 */
[----:B------:R-:W5:Y:S01]  /*8220*/  LDCU.64 UR4, c[0x4][0x30] ;  /* 0x01000600ff0477ac */ /* 0x000f620008000a00 */
[----:B---3--:R-:W-:Y:S01]  /*8230*/  MOV R5, UR9 ;  /* 0x0000000900057c02 */ /* 0x008fe20008000f00 */
[----:B------:R-:W-:Y:S01]  /*8240*/  IMAD.U32 R4, RZ, RZ, UR8 ;  /* 0x00000008ff047e24 */ /* 0x000fe2000f8e00ff */
[----:B----4-:R-:W-:Y:S01]  /*8250*/  MOV R7, UR7 ;  /* 0x0000000700077c02 */ /* 0x010fe20008000f00 */
[----:B------:R-:W-:Y:S01]  /*8260*/  IMAD.U32 R6, RZ, RZ, UR6 ;  /* 0x00000006ff067e24 */ /* 0x000fe2000f8e00ff */
[----:B-----5:R-:W-:Y:S01]  /*8270*/  MOV R11, UR5 ;  /* 0x00000005000b7c02 */ /* 0x020fe20008000f00 */
[----:B------:R-:W-:Y:S02]  /*8280*/  IMAD.U32 R10, RZ, RZ, UR4 ;  /* 0x00000004ff0a7e24 */ /* 0x000fe4000f8e00ff */
[----:B------:R-:W-:Y:S07]  /*8290*/  LEPC R20, `(.L_x_128) ;  /* 0x000000001014794e */ /* 0x000fee0000000000 */
[----:B-12---:R-:W-:Y:S05]  /*82a0*/  CALL.ABS.NOINC R2 ;  /* 0x0000000002007343 */ /* 0x006fea0003c00000 */
.L_x_128:
        /* <DEDUP_REMOVED lines=10> */
[----:B---3--:R-:W1:Y:S01]  /*8350*/  LDTM.x32 R4, tmem[UR4+0x40] ;  /* 0x00004004000479ee */ /* 0x008e6200082c0000 */
        /* <DEDUP_REMOVED lines=136> */
.L_x_130:
[----:B------:R-:W-:Y:S05]  /*8be0*/  BSYNC.RECONVERGENT B0 ;  /* 0x0000000000007941 */ /* 0x000fea0003800200 */
.L_x_129:
        /* <DEDUP_REMOVED lines=21> */
.L_x_134:
[----:B------:R-:W-:Y:S05]  /*8d40*/  BSYNC B0 ;  /* 0x0000000000007941 */ /* 0x000fea0003800000 */
.L_x_133:
[----:B------:R-:W-:Y:S11]  /*8d50*/  ISETP.NE.AND P0, PT, R60, RZ, PT ;  /* 0x000000ff3c00720c */ /* 0x000ff60003f05270 */
[----:B------:R-:W-:Y:S02]  /*8d60*/  @!UPT UIADD3 URZ, UPT, UPT, URZ, URZ, URZ ;  /* 0x000000fffffff290 */ /* 0x000fe4000fffe0ff */
[----:B------:R4:W1:Y:S04]  /*8d70*/  @P0 LDS.128 R48, [R3] ;  /* 0x0000000003300984 */ /* 0x0008680000000c00 */
[----:B------:R4:W1:Y:S04]  /*8d80*/  @P0 LDS.128 R56, [R2+0x10] ;  /* 0x0000100002380984 */ /* 0x0008680000000c00 */
[----:B------:R4:W1:Y:S04]  /*8d90*/  @P0 LDS.128 R64, [R0+0x20] ;  /* 0x0000200000400984 */ /* 0x0008680000000c00 */
[----:B------:R4:W1:Y:S02]  /*8da0*/  @P0 LDS.128 R72, [R46+0x30] ;  /* 0x000030002e480984 */ /* 0x0008640000000c00 */
.L_x_132:
[----:B------:R-:W-:Y:S05]  /*8db0*/  BSYNC B1 ;  /* 0x0000000000017941 */ /* 0x000fea0003800000 */
.L_x_131:
        /* <DEDUP_REMOVED lines=21> */
.L_x_136:
[----:B------:R-:W-:Y:S01]  /*8f10*/  ISETP.NE.AND P0, PT, R95, RZ, PT ;  /* 0x000000ff5f00720c */ /* 0x000fe20003f05270 */
[----:B------:R-:W-:Y:S05]  /*8f20*/  WARPSYNC.ALL ;  /* 0x0000000000007948 */ /* 0x000fea0003800000 */
[----:B------:R-:W-:Y:S01]  /*8f30*/  R2UR UR4, R39 ;  /* 0x00000000270472ca */ /* 0x000fe200000e0000 */
[----:B------:R-:W-:Y:S01]  /*8f40*/  BSSY.RECONVERGENT B0, `(.L_x_137) ;  /* 0x000008c000007945 */ /* 0x000fe20003800200 */
[C---:B-1----:R-:W-:Y:S02]  /*8f50*/  SHF.L.U32 R40, R48.reuse, 0x10, RZ ;  /* 0x0000001030287819 */ /* 0x042fe400000006ff */
[----:B------:R-:W-:Y:S02]  /*8f60*/  LOP3.LUT R42, R48, 0xffff0000, RZ, 0xc0, !PT ;  /* 0xffff0000302a7812 */ /* 0x000fe400078ec0ff */
[C---:B------:R-:W-:Y:S02]  /*8f70*/  SHF.L.U32 R43, R49.reuse, 0x10, RZ ;  /* 0x00000010312b7819 */ /* 0x040fe400000006ff */
[----:B------:R-:W-:Y:S02]  /*8f80*/  LOP3.LUT R44, R49, 0xffff0000, RZ, 0xc0, !PT ;  /* 0xffff0000312c7812 */ /* 0x000fe400078ec0ff */
[C---:B------:R-:W-:Y:S02]  /*8f90*/  SHF.L.U32 R45, R50.reuse, 0x10, RZ ;  /* 0x00000010322d7819 */ /* 0x040fe400000006ff */
[----:B------:R-:W-:Y:S01]  /*8fa0*/  LOP3.LUT R46, R50, 0xffff0000, RZ, 0xc0, !PT ;  /* 0xffff0000322e7812 */ /* 0x000fe200078ec0ff */
[----:B---3--:R-:W1:Y:S01]  /*8fb0*/  LDTM.x32 R4, tmem[UR4+0x60] ;  /* 0x00006004000479ee */ /* 0x008e6200082c0000 */
[C---:B------:R-:W-:Y:S01]  /*8fc0*/  SHF.L.U32 R47, R51.reuse, 0x10, RZ ;  /* 0x00000010332f7819 */ /* 0x040fe200000006ff */
[----:B------:R-:W-:Y:S01]  /*8fd0*/  NOP ;  /* 0x0000000000007918 */ /* 0x000fe20000000000 */
[----:B------:R-:W-:Y:S02]  /*8fe0*/  LOP3.LUT R48, R51, 0xffff0000, RZ, 0xc0, !PT ;  /* 0xffff000033307812 */ /* 0x000fe400078ec0ff */
[C---:B------:R-:W-:Y:S02]  /*8ff0*/  SHF.L.U32 R49, R56.reuse, 0x10, RZ ;  /* 0x0000001038317819 */ /* 0x040fe400000006ff */
[----:B------:R-:W-:Y:S02]  /*9000*/  LOP3.LUT R51, R56, 0xffff0000, RZ, 0xc0, !PT ;  /* 0xffff000038337812 */ /* 0x000fe400078ec0ff */
[C---:B------:R-:W-:Y:S02]  /*9010*/  SHF.L.U32 R50, R57.reuse, 0x10, RZ ;  /* 0x0000001039327819 */ /* 0x040fe400000006ff */
[----:B------:R-:W-:Y:S02]  /*9020*/  LOP3.LUT R52, R57, 0xffff0000, RZ, 0xc0, !PT ;  /* 0xffff000039347812 */ /* 0x000fe400078ec0ff */
[C---:B------:R-:W-:Y:S02]  /*9030*/  SHF.L.U32 R53, R58.reuse, 0x10, RZ ;  /* 0x000000103a357819 */ /* 0x040fe400000006ff */
[----:B------:R-:W-:Y:S02]  /*9040*/  LOP3.LUT R54, R58, 0xffff0000, RZ, 0xc0, !PT ;  /* 0xffff00003a367812 */ /* 0x000fe400078ec0ff */
[----:B------:R-:W-:Y:S02]  /*9050*/  SHF.L.U32 R55, R59, 0x10, RZ ;  /* 0x000000103b377819 */ /* 0x000fe400000006ff */
[----:B------:R-:W-:Y:S02]  /*9060*/  IADD3 R99, PT, PT, R99, 0x110, RZ ;  /* 0x0000011063637810 */ /* 0x000fe40007ffe0ff */
[----:B------:R-:W-:Y:S02]  /*9070*/  LOP3.LUT R56, R59, 0xffff0000, RZ, 0xc0, !PT ;  /* 0xffff00003b387812 */ /* 0x000fe400078ec0ff */
[----:B------:R-:W-:Y:S01]  /*9080*/  SHF.L.U32 R57, R64, 0x10, RZ ;  /* 0x0000001040397819 */ /* 0x000fe200000006ff */
[----:B-1----:R-:W-:Y:S01]  /*9090*/  FMUL R4, R38, R4 ;  /* 0x0000000426047220 */ /* 0x002fe20000400000 */
[----:B------:R-:W-:Y:S01]  /*90a0*/  LOP3.LUT R58, R64, 0xffff0000, RZ, 0xc0, !PT ;  /* 0xffff0000403a7812 */ /* 0x000fe200078ec0ff */
[C---:B------:R-:W-:Y:S01]  /*90b0*/  FMUL R5, R38.reuse, R5 ;  /* 0x0000000526057220 */ /* 0x040fe20000400000 */
[----:B------:R-:W-:Y:S01]  /*90c0*/  LOP3.LUT R99, R99, 0xfefffff8, RZ, 0xc0, !PT ;  /* 0xfefffff863637812 */ /* 0x000fe200078ec0ff */
[C---:B------:R-:W-:Y:S01]  /*90d0*/  FFMA R4, R41.reuse, R40, R4 ;  /* 0x0000002829047223 */ /* 0x040fe20000000004 */
[C---:B------:R-:W-:Y:S01]  /*90e0*/  FMUL R6, R38.reuse, R6 ;  /* 0x0000000626067220 */ /* 0x040fe20000400000 */
[----:B------:R-:W-:Y:S01]  /*90f0*/  FFMA R5, R41, R42, R5 ;  /* 0x0000002a29057223 */ /* 0x000fe20000000005 */
[----:B------:R-:W-:Y:S01]  /*9100*/  SHF.L.U32 R59, R65, 0x10, RZ ;  /* 0x00000010413b7819 */ /* 0x000fe200000006ff */
[----:B------:R1:W-:Y:S01]  /*9110*/  SYNCS.ARRIVE.TRANS64.RED.A1T0 RZ, [R99+URZ], RZ ;  /* 0x000000ff63ff79a7 */ /* 0x0003e200081004ff */
[----:B------:R-:W-:Y:S01]  /*9120*/  FFMA R6, R41, R43, R6 ;  /* 0x0000002b29067223 */ /* 0x000fe20000000006 */
[C---:B------:R-:W-:Y:S01]  /*9130*/  FMUL R7, R38.reuse, R7 ;  /* 0x0000000726077220 */ /* 0x040fe20000400000 */
[----:B------:R-:W-:Y:S01]  /*9140*/  F2FP.BF16.F32.PACK_AB R100, R5, R4 ;  /* 0x000000040564723e */ /* 0x000fe200000010ff */
[C---:B------:R-:W-:Y:S01]  /*9150*/  FMUL R8, R38.reuse, R8 ;  /* 0x0000000826087220 */ /* 0x040fe20000400000 */
[----:B------:R-:W-:Y:S01]  /*9160*/  FMUL R9, R38, R9 ;  /* 0x0000000926097220 */ /* 0x000fe20000400000 */
[----:B------:R-:W-:Y:S01]  /*9170*/  LOP3.LUT R60, R65, 0xffff0000, RZ, 0xc0, !PT ;  /* 0xffff0000413c7812 */ /* 0x000fe200078ec0ff */
[C---:B------:R-:W-:Y:S01]  /*9180*/  FFMA R7, R41.reuse, R44, R7 ;  /* 0x0000002c29077223 */ /* 0x040fe20000000007 */
[C---:B------:R-:W-:Y:S01]  /*9190*/  FFMA R8, R41.reuse, R45, R8 ;  /* 0x0000002d29087223 */ /* 0x040fe20000000008 */
[----:B------:R-:W-:Y:S01]  /*91a0*/  SHF.L.U32 R61, R66, 0x10, RZ ;  /* 0x00000010423d7819 */ /* 0x000fe200000006ff */
[----:B------:R-:W-:Y:S01]  /*91b0*/  FFMA R9, R41, R46, R9 ;  /* 0x0000002e29097223 */ /* 0x000fe20000000009 */
[C---:B------:R-:W-:Y:S01]  /*91c0*/  FMUL R10, R38.reuse, R10 ;  /* 0x0000000a260a7220 */ /* 0x040fe20000400000 */
[----:B------:R-:W-:Y:S01]  /*91d0*/  F2FP.BF16.F32.PACK_AB R101, R7, R6 ;  /* 0x000000060765723e */ /* 0x000fe200000010ff */
[C---:B------:R-:W-:Y:S01]  /*91e0*/  FMUL R11, R38.reuse, R11 ;  /* 0x0000000b260b7220 */ /* 0x040fe20000400000 */
[----:B------:R-:W-:Y:S01]  /*91f0*/  FMUL R0, R38, R12 ;  /* 0x0000000c26007220 */ /* 0x000fe20000400000 */
[----:B------:R-:W-:Y:S01]  /*9200*/  F2FP.BF16.F32.PACK_AB R102, R9, R8 ;  /* 0x000000080966723e */ /* 0x000fe200000010ff */
[C---:B------:R-:W-:Y:S01]  /*9210*/  FFMA R10, R41.reuse, R47, R10 ;  /* 0x0000002f290a7223 */ /* 0x040fe2000000000a */
[C---:B------:R-:W-:Y:S01]  /*9220*/  FFMA R11, R41.reuse, R48, R11 ;  /* 0x00000030290b7223 */ /* 0x040fe2000000000b */
[----:B------:R-:W-:Y:S01]  /*9230*/  LOP3.LUT R62, R66, 0xffff0000, RZ, 0xc0, !PT ;  /* 0xffff0000423e7812 */ /* 0x000fe200078ec0ff */
[----:B------:R-:W-:Y:S01]  /*9240*/  FFMA R0, R41, R49, R0 ;  /* 0x0000003129007223 */ /* 0x000fe20000000000 */
[C---:B------:R-:W-:Y:S01]  /*9250*/  FMUL R2, R38.reuse, R13 ;  /* 0x0000000d26027220 */ /* 0x040fe20000400000 */
[----:B------:R-:W-:Y:S01]  /*9260*/  SHF.L.U32 R63, R67, 0x10, RZ ;  /* 0x00000010433f7819 */ /* 0x000fe200000006ff */
[C---:B------:R-:W-:Y:S01]  /*9270*/  FMUL R3, R38.reuse, R14 ;  /* 0x0000000e26037220 */ /* 0x040fe20000400000 */
[----:B------:R-:W-:Y:S01]  /*9280*/  F2FP.BF16.F32.PACK_AB R103, R11, R10 ;  /* 0x0000000a0b67723e */ /* 0x000fe200000010ff */
[----:B------:R-:W-:Y:S01]  /*9290*/  FFMA R2, R41, R51, R2 ;  /* 0x0000003329027223 */ /* 0x000fe20000000002 */
[C---:B------:R-:W-:Y:S01]  /*92a0*/  FMUL R15, R38.reuse, R15 ;  /* 0x0000000f260f7220 */ /* 0x040fe20000400000 */
[C---:B------:R-:W-:Y:S01]  /*92b0*/  FMUL R12, R38.reuse, R16 ;  /* 0x00000010260c7220 */ /* 0x040fe20000400000 */
[----:B------:R-:W-:Y:S01]  /*92c0*/  FMUL R13, R38, R17 ;  /* 0x00000011260d7220 */ /* 0x000fe20000400000 */
[----:B------:R1:W-:Y:S01]  /*92d0*/  STS.128 [R93+0x6000], R100 ;  /* 0x006000645d007388 */ /* 0x0003e20000000c00 */
[----:B------:R-:W-:Y:S01]  /*92e0*/  LOP3.LUT R64, R67, 0xffff0000, RZ, 0xc0, !PT ;  /* 0xffff000043407812 */ /* 0x000fe200078ec0ff */
[C---:B------:R-:W-:Y:S01]  /*92f0*/  FFMA R3, R41.reuse, R50, R3 ;  /* 0x0000003229037223 */ /* 0x040fe20000000003 */
[----:B------:R-:W-:Y:S01]  /*9300*/  SHF.L.U32 R65, R72, 0x10, RZ ;  /* 0x0000001048417819 */ /* 0x000fe200000006ff */
[C---:B------:R-:W-:Y:S01]  /*9310*/  FFMA R15, R41.reuse, R52, R15 ;  /* 0x00000034290f7223 */ /* 0x040fe2000000000f */
[----:B------:R-:W-:Y:S01]  /*9320*/  F2FP.BF16.F32.PACK_AB R104, R2, R0 ;  /* 0x000000000268723e */ /* 0x000fe200000010ff */
[C---:B------:R-:W-:Y:S01]  /*9330*/  FFMA R12, R41.reuse, R53, R12 ;  /* 0x00000035290c7223 */ /* 0x040fe2000000000c */
[C---:B------:R-:W-:Y:S01]  /*9340*/  FFMA R13, R41.reuse, R54, R13 ;  /* 0x00000036290d7223 */ /* 0x040fe2000000000d */
[C---:B------:R-:W-:Y:S01]  /*9350*/  FMUL R14, R38.reuse, R18 ;  /* 0x00000012260e7220 */ /* 0x040fe20000400000 */
[C---:B------:R-:W-:Y:S01]  /*9360*/  FMUL R19, R38.reuse, R19 ;  /* 0x0000001326137220 */ /* 0x040fe20000400000 */
[C---:B------:R-:W-:Y:S01]  /*9370*/  FMUL R16, R38.reuse, R20 ;  /* 0x0000001426107220 */ /* 0x040fe20000400000 */
[C---:B------:R-:W-:Y:S01]  /*9380*/  FMUL R17, R38.reuse, R21 ;  /* 0x0000001526117220 */ /* 0x040fe20000400000 */
[C---:B------:R-:W-:Y:S01]  /*9390*/  FFMA R14, R41.reuse, R55, R14 ;  /* 0x00000037290e7223 */ /* 0x040fe2000000000e */
        /* <DEDUP_REMOVED lines=9> */
[----:B------:R-:W-:Y:S01]  /*9430*/  FFMA R23, R41, R60, R23 ;  /* 0x0000003c29177223 */ /* 0x000fe20000000017 */
[C---:B------:R-:W-:Y:S01]  /*9440*/  FMUL R27, R38.reuse, R27 ;  /* 0x0000001b261b7220 */ /* 0x040fe20000400000 */
[----:B------:R-:W-:Y:S01]  /*9450*/  F2FP.BF16.F32.PACK_AB R105, R15, R3 ;  /* 0x000000030f69723e */ /* 0x000fe200000010ff */
[----:B------:R-:W-:Y:S01]  /*9460*/  FFMA R20, R41, R61, R20 ;  /* 0x0000003d29147223 */ /* 0x000fe20000000014 */
[----:B------:R-:W-:Y:S01]  /*9470*/  F2FP.BF16.F32.PACK_AB R106, R13, R12 ;  /* 0x0000000c0d6a723e */ /* 0x000fe200000010ff */
[----:B------:R-:W-:Y:S01]  /*9480*/  FMUL R24, R38, R28 ;  /* 0x0000001c26187220 */ /* 0x000fe20000400000 */
[----:B------:R-:W-:Y:S01]  /*9490*/  F2FP.BF16.F32.PACK_AB R107, R19, R14 ;  /* 0x0000000e136b723e */ /* 0x000fe200000010ff */
[----:B------:R-:W-:Y:S01]  /*94a0*/  FFMA R21, R41, R62, R21 ;  /* 0x0000003e29157223 */ /* 0x000fe20000000015 */
[----:B------:R-:W-:Y:S01]  /*94b0*/  LOP3.LUT R66, R72, 0xffff0000, RZ, 0xc0, !PT ;  /* 0xffff000048427812 */ /* 0x000fe200078ec0ff */
[C---:B------:R-:W-:Y:S01]  /*94c0*/  FMUL R25, R38.reuse, R29 ;  /* 0x0000001d26197220 */ /* 0x040fe20000400000 */
[----:B------:R-:W-:Y:S01]  /*94d0*/  SHF.L.U32 R67, R73, 0x10, RZ ;  /* 0x0000001049437819 */ /* 0x000fe200000006ff */
[----:B------:R1:W-:Y:S01]  /*94e0*/  STS.128 [R92+0x6010], R104 ;  /* 0x006010685c007388 */ /* 0x0003e20000000c00 */
[----:B------:R-:W-:Y:S01]  /*94f0*/  FFMA R22, R41, R63, R22 ;  /* 0x0000003f29167223 */ /* 0x000fe20000000016 */
[----:B------:R-:W-:Y:S01]  /*9500*/  LOP3.LUT R68, R73, 0xffff0000, RZ, 0xc0, !PT ;  /* 0xffff000049447812 */ /* 0x000fe200078ec0ff */
[----:B------:R-:W-:Y:S01]  /*9510*/  FMUL R26, R38, R30 ;  /* 0x0000001e261a7220 */ /* 0x000fe20000400000 */
[C---:B------:R-:W-:Y:S01]  /*9520*/  FFMA R27, R41.reuse, R64, R27 ;  /* 0x00000040291b7223 */ /* 0x040fe2000000001b */
[----:B------:R-:W-:Y:S01]  /*9530*/  SHF.L.U32 R69, R74, 0x10, RZ ;  /* 0x000000104a457819 */ /* 0x000fe200000006ff */
[----:B------:R-:W-:Y:S01]  /*9540*/  FMUL R31, R38, R31 ;  /* 0x0000001f261f7220 */ /* 0x000fe20000400000 */
[C---:B------:R-:W-:Y:S01]  /*9550*/  FFMA R24, R41.reuse, R65, R24 ;  /* 0x0000004129187223 */ /* 0x040fe20000000018 */
[----:B------:R-:W-:Y:S01]  /*9560*/  LOP3.LUT R70, R74, 0xffff0000, RZ, 0xc0, !PT ;  /* 0xffff00004a467812 */ /* 0x000fe200078ec0ff */
[C---:B------:R-:W-:Y:S01]  /*9570*/  FMUL R28, R38.reuse, R32 ;  /* 0x00000020261c7220 */ /* 0x040fe20000400000 */
[----:B------:R-:W-:Y:S01]  /*9580*/  FFMA R25, R41, R66, R25 ;  /* 0x0000004229197223 */ /* 0x000fe20000000019 */
[----:B------:R-:W-:Y:S01]  /*9590*/  SHF.L.U32 R71, R75, 0x10, RZ ;  /* 0x000000104b477819 */ /* 0x000fe200000006ff */
[C---:B------:R-:W-:Y:S01]  /*95a0*/  FMUL R29, R38.reuse, R33 ;  /* 0x00000021261d7220 */ /* 0x040fe20000400000 */
[----:B------:R-:W-:Y:S01]  /*95b0*/  FFMA R26, R41, R67, R26 ;  /* 0x00000043291a7223 */ /* 0x000fe2000000001a */
[----:B------:R-:W-:Y:S01]  /*95c0*/  LOP3.LUT R72, R75, 0xffff0000, RZ, 0xc0, !PT ;  /* 0xffff00004b487812 */ /* 0x000fe200078ec0ff */
        /* <DEDUP_REMOVED lines=8> */
[----:B------:R-:W-:Y:S01]  /*9650*/  FFMA R30, R41, R71, R30 ;  /* 0x00000047291e7223 */ /* 0x000fe2000000001e */
[----:B------:R-:W-:Y:S01]  /*9660*/  F2FP.BF16.F32.PACK_AB R111, R27, R22 ;  /* 0x000000161b6f723e */ /* 0x000fe200000010ff */
[----:B------:R-:W-:Y:S01]  /*9670*/  FFMA R35, R41, R72, R35 ;  /* 0x0000004829237223 */ /* 0x000fe20000000023 */
[----:B------:R-:W-:Y:S02]  /*9680*/  F2FP.BF16.F32.PACK_AB R112, R25, R24 ;  /* 0x000000181970723e */ /* 0x000fe400000010ff */
[----:B------:R-:W-:Y:S01]  /*9690*/  F2FP.BF16.F32.PACK_AB R113, R31, R26 ;  /* 0x0000001a1f71723e */ /* 0x000fe200000010ff */
[----:B------:R1:W-:Y:S01]  /*96a0*/  STS.128 [R91+0x6020], R108 ;  /* 0x0060206c5b007388 */ /* 0x0003e20000000c00 */
        /* <DEDUP_REMOVED lines=21> */
.L_x_138:
[----:B------:R-:W-:Y:S05]  /*9800*/  BSYNC.RECONVERGENT B0 ;  /* 0x0000000000007941 */ /* 0x000fea0003800200 */
.L_x_137:
[----:B------:R-:W-:Y:S01]  /*9810*/  BAR.SYNC.DEFER_BLOCKING 0x1, 0x80 ;  /* 0x0042000000007b1d */ /* 0x000fe20000010000 */
[----:B------:R-:W-:Y:S01]  /*9820*/  UISETP.NE.AND UP0, UPT, UR47, -0x4, UPT ;  /* 0xfffffffc2f00788c */ /* 0x000fe2000bf05270 */
[----:B------:R-:W-:Y:S08]  /*9830*/  IADD3 R0, PT, PT, R36, 0x1, RZ ;  /* 0x0000000124007810 */ /* 0x000ff00007ffe0ff */
[----:B------:R-:W-:Y:S05]  /*9840*/  BRA.U !UP0, `(.L_x_139) ;  /* 0x0000000108287547 */ /* 0x000fea000b800000 */
[----:B------:R-:W-:Y:S01]  /*9850*/  ISETP.NE.AND P0, PT, R98, RZ, PT ;  /* 0x000000ff6200720c */ /* 0x000fe20003f05270 */
[----:B------:R-:W-:Y:S01]  /*9860*/  IMAD.U32 R3, RZ, RZ, UR46 ;  /* 0x0000002eff037e24 */ /* 0x000fe2000f8e00ff */
[----:B------:R-:W-:Y:S01]  /*9870*/  UIADD3 UR4, UPT, UPT, UR46, 0x1, URZ ;  /* 0x000000012e047890 */ /* 0x000fe2000fffe0ff */
[----:B------:R-:W-:Y:S03]  /*9880*/  IMAD.U32 R2, RZ, RZ, UR54 ;  /* 0x00000036ff027e24 */ /* 0x000fe6000f8e00ff */
[----:B------:R-:W-:Y:S04]  /*9890*/  UISETP.NE.AND UP0, UPT, UR4, 0x4, UPT ;  /* 0x000000040400788c */ /* 0x000fe8000bf05270 */
[----:B------:R-:W-:Y:S03]  /*98a0*/  USEL UR46, UR4, URZ, UP0 ;  /* 0x000000ff042e7287 */ /* 0x000fe60008000000 */
[----:B------:R-:W-:Y:S05]  /*98b0*/  @P0 LEA R3, R3, UR43, 0x3 ;  /* 0x0000002b03030c11 */ /* 0x000fea000f8e18ff */
[----:B------:R-:W-:Y:S05]  /*98c0*/  @P0 VIADD R3, R3, 0xb0 ;  /* 0x000000b003030836 */ /* 0x000fea0000000000 */
[----:B------:R-:W-:Y:S04]  /*98d0*/  @P0 PRMT R2, R2, 0x654, R3 ;  /* 0x0000065402020816 */ /* 0x000fe80000000003 */
[----:B------:R3:W-:Y:S03]  /*98e0*/  @P0 SYNCS.ARRIVE.TRANS64.RED.A1T0 RZ, [R2+URZ], RZ ;  /* 0x000000ff02ff09a7 */ /* 0x0007e600081004ff */
.L_x_139:
[----:B------:R-:W-:Y:S01]  /*98f0*/  R2UR UR4, R82 ;  /* 0x00000000520472ca */ /* 0x000fe200000e0000 */
[----:B------:R-:W-:Y:S01]  /*9900*/  UISETP.NE.AND UP0, UPT, UR62, URZ, UPT ;  /* 0x000000ff3e00728c */ /* 0x000fe2000bf05270 */
[----:B------:R-:W-:Y:S01]  /*9910*/  ISETP.NE.AND P0, PT, R86, 0x2, PT ;  /* 0x000000025600780c */ /* 0x000fe20003f05270 */
[----:B------:R-:W-:Y:S01]  /*9920*/  UIADD3 UR28, UPT, UPT, UR37, UR63, URZ ;  /* 0x0000003f251c7290 */ /* 0x000fe2000fffe0ff */
[----:B------:R-:W-:Y:S01]  /*9930*/  ISETP.NE.AND P1, PT, R0, 0x2, PT ;  /* 0x000000020000780c */ /* 0x000fe20003f25270 */
[----:B------:R-:W-:Y:S01]  /*9940*/  UIADD3 UR47, UPT, UPT, UR47, 0x4, URZ ;  /* 0x000000042f2f7890 */ /* 0x000fe2000fffe0ff */
[----:B------:R-:W-:Y:S01]  /*9950*/  SEL R3, RZ, 0x1, P0 ;  /* 0x00000001ff037807 */ /* 0x000fe20000000000 */
[----:B------:R-:W-:Y:S01]  /*9960*/  UMOV UR44, UR61 ;  /* 0x0000003d002c7c82 */ /* 0x000fe20008000000 */
[----:B---3--:R-:W-:Y:S02]  /*9970*/  SEL R2, RZ, 0x1, P1 ;  /* 0x00000001ff027807 */ /* 0x008fe40000800000 */
[----:B------:R-:W-:Y:S02]  /*9980*/  LOP3.LUT R88, R88, R3, RZ, 0x3c, !PT ;  /* 0x0000000358587212 */ /* 0x000fe400078e3cff */
[----:B------:R-:W-:Y:S01]  /*9990*/  LOP3.LUT R89, R89, R2, RZ, 0x3c, !PT ;  /* 0x0000000259597212 */ /* 0x000fe200078e3cff */
[----:B------:R-:W-:Y:S01]  /*99a0*/  UIADD3 UR20, UPT, UPT, UR36, UR4, URZ ;  /* 0x0000000424147290 */ /* 0x000fe2000fffe0ff */
[----:B------:R-:W-:Y:S02]  /*99b0*/  SEL R86, R86, RZ, P0 ;  /* 0x000000ff56567207 */ /* 0x000fe40000000000 */
[----:B------:R-:W-:Y:S01]  /*99c0*/  SEL R36, R0, RZ, P1 ;  /* 0x000000ff00247207 */ /* 0x000fe20000800000 */
[----:B------:R-:W-:Y:S08]  /*99d0*/  BRA.U UP0, `(.L_x_140) ;  /* 0xffffffbd00e07547 */ /* 0x000ff0000b83ffff */
[----:B------:R-:W-:-:S13]  /*99e0*/  R2UR UR4, R83 ;  /* 0x00000000530472ca */ /* 0x000fda00000e0000 */
[----:B------:R-:W-:-:S09]  /*99f0*/  UISETP.NE.AND UP0, UPT, UR4, URZ, UPT ;  /* 0x000000ff0400728c */ /* 0x000fd2000bf05270 */
[----:B------:R-:W-:Y:S05]  /*9a00*/  BRA.U !UP0, `(.L_x_141) ;  /* 0x0000000108487547 */ /* 0x000fea000b800000 */
[----:B------:R-:W3:Y:S02]  /*9a10*/  LDCU.64 UR4, c[0x0][0xf10] ;  /* 0x0001e200ff0477ac */ /* 0x000ee40008000a00 */
[----:B---3--:R-:W-:-:S04]  /*9a20*/  UISETP.NE.U32.AND UP0, UPT, UR4, URZ, UPT ;  /* 0x000000ff0400728c */ /* 0x008fc8000bf05070 */
[----:B------:R-:W-:-:S09]  /*9a30*/  UISETP.NE.AND.EX UP0, UPT, UR5, URZ, UPT, UP0 ;  /* 0x000000ff0500728c */ /* 0x000fd2000bf05300 */
[----:B------:R-:W-:Y:S05]  /*9a40*/  BRA.U UP0, `(.L_x_142) ;  /* 0x00000001000c7547 */ /* 0x000fea000b800000 */
[----:B------:R-:W-:-:S13]  /*9a50*/  FSETP.NEU.AND P0, PT, R41, RZ, PT ;  /* 0x000000ff2900720b */ /* 0x000fda0003f0d000 */
[----:B------:R-:W-:Y:S05]  /*9a60*/  @!P0 EXIT ;  /* 0x000000000000894d */ /* 0x000fea0003800000 */
[----:B------:R-:W-:Y:S05]  /*9a70*/  BRA `(.L_x_141) ;  /* 0x00000000002c7947 */ /* 0x000fea0003800000 */
.L_x_142:
[----:B------:R-:W-:Y:S01]  /*9a80*/  ISETP.NE.AND P0, PT, R85, RZ, PT ;  /* 0x000000ff5500720c */ /* 0x000fe20003f05270 */
[----:B------:R-:W-:-:S12]  /*9a90*/  BSSY.RECONVERGENT B0, `(.L_x_141) ;  /* 0x0000009000007945 */ /* 0x000fd80003800200 */
[----:B------:R-:W-:Y:S05]  /*9aa0*/  @P0 BRA `(.L_x_143) ;  /* 0x0000000000140947 */ /* 0x000fea0003800000 */
[----:B------:R-:W3:Y:S02]  /*9ab0*/  LDCU.64 UR4, c[0x0][0xf08] ;  /* 0x0001e100ff0477ac */ /* 0x000ee40008000a00 */
[----:B---3--:R-:W-:-:S04]  /*9ac0*/  ISETP.NE.U32.AND P0, PT, RZ, UR4, PT ;  /* 0x00000004ff007c0c */ /* 0x008fc8000bf05070 */
[----:B------:R-:W-:-:S13]  /*9ad0*/  ISETP.NE.AND.EX P0, PT, RZ, UR5, PT, P0 ;  /* 0x00000005ff007c0c */ /* 0x000fda000bf05300 */
[----:B------:R-:W-:Y:S05]  /*9ae0*/  @!P0 EXIT ;  /* 0x000000000000894d */ /* 0x000fea0003800000 */
[----:B------:R-:W-:Y:S05]  /*9af0*/  BRA `(.L_x_144) ;  /* 0x0000000000087947 */ /* 0x000fea0003800000 */
.L_x_143:
[----:B------:R-:W-:-:S13]  /*9b00*/  FSETP.NEU.AND P0, PT, R41, RZ, PT ;  /* 0x000000ff2900720b */ /* 0x000fda0003f0d000 */
[----:B------:R-:W-:Y:S05]  /*9b10*/  @!P0 EXIT ;  /* 0x000000000000894d */ /* 0x000fea0003800000 */
.L_x_144:
[----:B------:R-:W-:Y:S05]  /*9b20*/  BSYNC.RECONVERGENT B0 ;  /* 0x0000000000007941 */ /* 0x000fea0003800200 */
.L_x_141:
[----:B------:R-:W-:Y:S01]  /*9b30*/  ULEA UR4, UR46, UR43, 0x3 ;  /* 0x0000002b2e047291 */ /* 0x000fe2000f8e18ff */
[----:B------:R-:W-:-:S04]  /*9b40*/  DEPBAR.LE SB0, 0x0 ;  /* 0x000080000000791a */ /* 0x000fc80000000000 */
[----:B------:R-:W-:-:S04]  /*9b50*/  UIADD3 UR4, UPT, UPT, UR4, 0xb0, URZ ;  /* 0x000000b004047890 */ /* 0x000fc8000fffe0ff */
[----:B------:R-:W-:-:S09]  /*9b60*/  UPRMT UR4, UR54, 0x654, UR4 ;  /* 0x0000065436047896 */ /* 0x000fd20008000004 */
[----:B------:R-:W-:Y:S01]  /*9b70*/  SYNCS.ARRIVE.TRANS64.RED.A1T0 RZ, [UR4], RZ ;  /* 0x000000ffffff79a7 */ /* 0x000fe20008100404 */
[----:B------:R-:W-:Y:S05]  /*9b80*/  EXIT ;  /* 0x000000000000794d */ /* 0x000fea0003800000 */
.L_x_25:
[----:B-1----:R1:W2:Y:S02]  /*9b90*/  SYNCS.PHASECHK.TRANS64.TRYWAIT P0, [R3+URZ+0x130], R2 ;  /* 0x00013002030075a7 */ /* 0x0022a400080011ff */
[----:B--2---:R-:W-:Y:S05]  /*9ba0*/  @!P0 NANOSLEEP.SYNCS 0x989680 ;  /* 0x009896800000895d */ /* 0x004fea0003900000 */
[----:B------:R-:W2:Y:S02]  /*9bb0*/  @!P0 SYNCS.PHASECHK.TRANS64 P0, [R3+URZ+0x130], R2 ;  /* 0x00013002030085a7 */ /* 0x000ea400080010ff */
[----:B--2---:R-:W-:Y:S05]  /*9bc0*/  @!P0 BRA `(.L_x_25) ;  /* 0xfffffffc00f08947 */ /* 0x004fea000383ffff */
[----:B------:R-:W-:Y:S05]  /*9bd0*/  BRA `(.L_x_145) ;  /* 0xffffff7c00707947 */ /* 0x000fea000383ffff */
.L_x_28:
[----:B--2---:R-:W-:-:S07]  /*9be0*/  MOV R0, UR7 ;  /* 0x0000000700007c02 */ /* 0x004fce0008000f00 */
.L_x_146:
[----:B-1----:R1:W2:Y:S02]  /*9bf0*/  SYNCS.PHASECHK.TRANS64.TRYWAIT P0, [R0+URZ+0x48], R3 ;  /* 0x00004803000075a7 */ /* 0x0022a400080011ff */
[----:B--2---:R-:W-:Y:S05]  /*9c00*/  @!P0 NANOSLEEP.SYNCS 0x989680 ;  /* 0x009896800000895d */ /* 0x004fea0003900000 */
[----:B------:R-:W2:Y:S02]  /*9c10*/  @!P0 SYNCS.PHASECHK.TRANS64 P0, [R0+URZ+0x48], R3 ;  /* 0x00004803000085a7 */ /* 0x000ea400080010ff */
[----:B--2---:R-:W-:Y:S05]  /*9c20*/  @!P0 BRA `(.L_x_146) ;  /* 0xfffffffc00f08947 */ /* 0x004fea000383ffff */
[----:B------:R-:W-:Y:S05]  /*9c30*/  BRA `(.L_x_27) ;  /* 0xffffff7c00e87947 */ /* 0x000fea000383ffff */
.L_x_32:
[----:B-1----:R1:W2:Y:S02]  /*9c40*/  SYNCS.PHASECHK.TRANS64.TRYWAIT P0, [R3+URZ+0xe0], R0 ;  /* 0x0000e000030075a7 */ /* 0x0022a400080011ff */
[----:B--2---:R-:W-:Y:S05]  /*9c50*/  @!P0 NANOSLEEP.SYNCS 0x989680 ;  /* 0x009896800000895d */ /* 0x004fea0003900000 */
[----:B------:R-:W2:Y:S02]  /*9c60*/  @!P0 SYNCS.PHASECHK.TRANS64 P0, [R3+URZ+0xe0], R0 ;  /* 0x0000e000030085a7 */ /* 0x000ea400080010ff */
[----:B--2---:R-:W-:Y:S05]  /*9c70*/  @!P0 BRA `(.L_x_32) ;  /* 0xfffffffc00f08947 */ /* 0x004fea000383ffff */
[----:B------:R-:W-:Y:S05]  /*9c80*/  BRA `(.L_x_147) ;  /* 0xffffff8000c07947 */ /* 0x000fea000383ffff */
.L_x_36:
[----:B-1----:R-:W-:-:S07]  /*9c90*/  MOV R0, UR4 ;  /* 0x0000000400007c02 */ /* 0x002fce0008000f00 */
.L_x_148:
[----:B-1----:R1:W2:Y:S02]  /*9ca0*/  SYNCS.PHASECHK.TRANS64.TRYWAIT P0, [R0+URZ], R3 ;  /* 0x00000003000075a7 */ /* 0x0022a400080011ff */
[----:B--2---:R-:W-:Y:S05]  /*9cb0*/  @!P0 NANOSLEEP.SYNCS 0x989680 ;  /* 0x009896800000895d */ /* 0x004fea0003900000 */
[----:B------:R-:W2:Y:S02]  /*9cc0*/  @!P0 SYNCS.PHASECHK.TRANS64 P0, [R0+URZ], R3 ;  /* 0x00000003000085a7 */ /* 0x000ea400080010ff */
[----:B--2---:R-:W-:Y:S05]  /*9cd0*/  @!P0 BRA `(.L_x_148) ;  /* 0xfffffffc00f08947 */ /* 0x004fea000383ffff */
[----:B------:R-:W-:Y:S05]  /*9ce0*/  BRA `(.L_x_149) ;  /* 0xffffff8800607947 */ /* 0x000fea000383ffff */
.L_x_37:
[----:B------:R-:W-:-:S07]  /*9cf0*/  MOV R0, UR5 ;  /* 0x0000000500007c02 */ /* 0x000fce0008000f00 */
.L_x_150:
[----:B-1----:R1:W2:Y:S02]  /*9d00*/  SYNCS.PHASECHK.TRANS64.TRYWAIT P0, [R0+URZ], R3 ;  /* 0x00000003000075a7 */ /* 0x0022a400080011ff */
[----:B--2---:R-:W-:Y:S05]  /*9d10*/  @!P0 NANOSLEEP.SYNCS 0x989680 ;  /* 0x009896800000895d */ /* 0x004fea0003900000 */
[----:B------:R-:W2:Y:S02]  /*9d20*/  @!P0 SYNCS.PHASECHK.TRANS64 P0, [R0+URZ], R3 ;  /* 0x00000003000085a7 */ /* 0x000ea400080010ff */
[----:B--2---:R-:W-:Y:S05]  /*9d30*/  @!P0 BRA `(.L_x_150) ;  /* 0xfffffffc00f08947 */ /* 0x004fea000383ffff */
[----:B------:R-:W-:Y:S05]  /*9d40*/  BRA `(.L_x_151) ;  /* 0xffffff88006c7947 */ /* 0x000fea000383ffff */
.L_x_38:
[----:B------:R-:W-:-:S07]  /*9d50*/  MOV R0, UR5 ;  /* 0x0000000500007c02 */ /* 0x000fce0008000f00 */
.L_x_152:
[----:B-1----:R1:W2:Y:S02]  /*9d60*/  SYNCS.PHASECHK.TRANS64.TRYWAIT P0, [R0+URZ], R3 ;  /* 0x00000003000075a7 */ /* 0x0022a400080011ff */
[----:B--2---:R-:W-:Y:S05]  /*9d70*/  @!P0 NANOSLEEP.SYNCS 0x989680 ;  /* 0x009896800000895d */ /* 0x004fea0003900000 */
[----:B------:R-:W2:Y:S02]  /*9d80*/  @!P0 SYNCS.PHASECHK.TRANS64 P0, [R0+URZ], R3 ;  /* 0x00000003000085a7 */ /* 0x000ea400080010ff */
[----:B--2---:R-:W-:Y:S05]  /*9d90*/  @!P0 BRA `(.L_x_152) ;  /* 0xfffffffc00f08947 */ /* 0x004fea000383ffff */
[----:B------:R-:W-:Y:S05]  /*9da0*/  BRA `(.L_x_153) ;  /* 0xffffff8800787947 */ /* 0x000fea000383ffff */
.L_x_39:
[----:B------:R-:W-:-:S07]  /*9db0*/  MOV R0, UR5 ;  /* 0x0000000500007c02 */ /* 0x000fce0008000f00 */
.L_x_154:
[----:B-1----:R1:W2:Y:S02]  /*9dc0*/  SYNCS.PHASECHK.TRANS64.TRYWAIT P0, [R0+URZ], R3 ;  /* 0x00000003000075a7 */ /* 0x0022a400080011ff */
[----:B--2---:R-:W-:Y:S05]  /*9dd0*/  @!P0 NANOSLEEP.SYNCS 0x989680 ;  /* 0x009896800000895d */ /* 0x004fea0003900000 */
[----:B------:R-:W2:Y:S02]  /*9de0*/  @!P0 SYNCS.PHASECHK.TRANS64 P0, [R0+URZ], R3 ;  /* 0x00000003000085a7 */ /* 0x000ea400080010ff */
[----:B--2---:R-:W-:Y:S05]  /*9df0*/  @!P0 BRA `(.L_x_154) ;  /* 0xfffffffc00f08947 */ /* 0x004fea000383ffff */
[----:B------:R-:W-:Y:S05]  /*9e00*/  BRA `(.L_x_155) ;  /* 0xffffff8800847947 */ /* 0x000fea000383ffff */
.L_x_40:
[----:B------:R-:W-:-:S07]  /*9e10*/  MOV R0, UR5 ;  /* 0x0000000500007c02 */ /* 0x000fce0008000f00 */
.L_x_156:
[----:B-1----:R1:W2:Y:S02]  /*9e20*/  SYNCS.PHASECHK.TRANS64.TRYWAIT P0, [R0+URZ], R3 ;  /* 0x00000003000075a7 */ /* 0x0022a400080011ff */
[----:B--2---:R-:W-:Y:S05]  /*9e30*/  @!P0 NANOSLEEP.SYNCS 0x989680 ;  /* 0x009896800000895d */ /* 0x004fea0003900000 */
[----:B------:R-:W2:Y:S02]  /*9e40*/  @!P0 SYNCS.PHASECHK.TRANS64 P0, [R0+URZ], R3 ;  /* 0x00000003000085a7 */ /* 0x000ea400080010ff */
[----:B--2---:R-:W-:Y:S05]  /*9e50*/  @!P0 BRA `(.L_x_156) ;  /* 0xfffffffc00f08947 */ /* 0x004fea000383ffff */
[----:B------:R-:W-:Y:S05]  /*9e60*/  BRA `(.L_x_157) ;  /* 0xffffff8800907947 */ /* 0x000fea000383ffff */
.L_x_41:
[----:B------:R-:W-:-:S07]  /*9e70*/  MOV R0, UR5 ;  /* 0x0000000500007c02 */ /* 0x000fce0008000f00 */
.L_x_158:
[----:B-1----:R1:W2:Y:S02]  /*9e80*/  SYNCS.PHASECHK.TRANS64.TRYWAIT P0, [R0+URZ], R3 ;  /* 0x00000003000075a7 */ /* 0x0022a400080011ff */
[----:B--2---:R-:W-:Y:S05]  /*9e90*/  @!P0 NANOSLEEP.SYNCS 0x989680 ;  /* 0x009896800000895d */ /* 0x004fea0003900000 */
[----:B------:R-:W2:Y:S02]  /*9ea0*/  @!P0 SYNCS.PHASECHK.TRANS64 P0, [R0+URZ], R3 ;  /* 0x00000003000085a7 */ /* 0x000ea400080010ff */
[----:B--2---:R-:W-:Y:S05]  /*9eb0*/  @!P0 BRA `(.L_x_158) ;  /* 0xfffffffc00f08947 */ /* 0x004fea000383ffff */
[----:B------:R-:W-:Y:S05]  /*9ec0*/  BRA `(.L_x_159) ;  /* 0xffffff88009c7947 */ /* 0x000fea000383ffff */
.L_x_42:
[----:B------:R-:W-:-:S07]  /*9ed0*/  MOV R0, UR5 ;  /* 0x0000000500007c02 */ /* 0x000fce0008000f00 */
.L_x_160:
[----:B-1----:R1:W2:Y:S02]  /*9ee0*/  SYNCS.PHASECHK.TRANS64.TRYWAIT P0, [R0+URZ], R3 ;  /* 0x00000003000075a7 */ /* 0x0022a400080011ff */
[----:B--2---:R-:W-:Y:S05]  /*9ef0*/  @!P0 NANOSLEEP.SYNCS 0x989680 ;  /* 0x009896800000895d */ /* 0x004fea0003900000 */
[----:B------:R-:W2:Y:S02]  /*9f00*/  @!P0 SYNCS.PHASECHK.TRANS64 P0, [R0+URZ], R3 ;  /* 0x00000003000085a7 */ /* 0x000ea400080010ff */
[----:B--2---:R-:W-:Y:S05]  /*9f10*/  @!P0 BRA `(.L_x_160) ;  /* 0xfffffffc00f08947 */ /* 0x004fea000383ffff */
[----:B------:R-:W-:Y:S05]  /*9f20*/  BRA `(.L_x_161) ;  /* 0xffffff8800a87947 */ /* 0x000fea000383ffff */
.L_x_43:
[----:B------:R-:W-:-:S07]  /*9f30*/  MOV R0, UR5 ;  /* 0x0000000500007c02 */ /* 0x000fce0008000f00 */
.L_x_162:
[----:B-1----:R1:W2:Y:S02]  /*9f40*/  SYNCS.PHASECHK.TRANS64.TRYWAIT P0, [R0+URZ], R3 ;  /* 0x00000003000075a7 */ /* 0x0022a400080011ff */
[----:B--2---:R-:W-:Y:S05]  /*9f50*/  @!P0 NANOSLEEP.SYNCS 0x989680 ;  /* 0x009896800000895d */ /* 0x004fea0003900000 */
[----:B------:R-:W2:Y:S02]  /*9f60*/  @!P0 SYNCS.PHASECHK.TRANS64 P0, [R0+URZ], R3 ;  /* 0x00000003000085a7 */ /* 0x000ea400080010ff */
[----:B--2---:R-:W-:Y:S05]  /*9f70*/  @!P0 BRA `(.L_x_162) ;  /* 0xfffffffc00f08947 */ /* 0x004fea000383ffff */
[----:B------:R-:W-:Y:S05]  /*9f80*/  BRA `(.L_x_163) ;  /* 0xffffff8800b47947 */ /* 0x000fea000383ffff */
.L_x_46:
[----:B-1----:R1:W2:Y:S02]  /*9f90*/  SYNCS.PHASECHK.TRANS64.TRYWAIT P0, [R2+URZ+0x120], R5 ;  /* 0x00012005020075a7 */ /* 0x0022a400080011ff */
[----:B--2---:R-:W-:Y:S05]  /*9fa0*/  @!P0 NANOSLEEP.SYNCS 0x989680 ;  /* 0x009896800000895d */ /* 0x004fea0003900000 */
[----:B------:R-:W2:Y:S02]  /*9fb0*/  @!P0 SYNCS.PHASECHK.TRANS64 P0, [R2+URZ+0x120], R5 ;  /* 0x00012005020085a7 */ /* 0x000ea400080010ff */
[----:B--2---:R-:W-:Y:S05]  /*9fc0*/  @!P0 BRA `(.L_x_46) ;  /* 0xfffffffc00f08947 */ /* 0x004fea000383ffff */
[----:B------:R-:W-:Y:S05]  /*9fd0*/  BRA `(.L_x_164) ;  /* 0xffffff8c00107947 */ /* 0x000fea000383ffff */
.L_x_47:
[----:B------:R-:W-:-:S07]  /*9fe0*/  MOV R2, UR4 ;  /* 0x0000000400027c02 */ /* 0x000fce0008000f00 */
.L_x_165:
[----:B-1----:R1:W2:Y:S02]  /*9ff0*/  SYNCS.PHASECHK.TRANS64.TRYWAIT P0, [R2+URZ+0xf0], R5 ;  /* 0x0000f005020075a7 */ /* 0x0022a400080011ff */
[----:B--2---:R-:W-:Y:S05]  /*a000*/  @!P0 NANOSLEEP.SYNCS 0x989680 ;  /* 0x009896800000895d */ /* 0x004fea0003900000 */
[----:B------:R-:W2:Y:S02]  /*a010*/  @!P0 SYNCS.PHASECHK.TRANS64 P0, [R2+URZ+0xf0], R5 ;  /* 0x0000f005020085a7 */ /* 0x000ea400080010ff */
[----:B--2---:R-:W-:Y:S05]  /*a020*/  @!P0 BRA `(.L_x_165) ;  /* 0xfffffffc00f08947 */ /* 0x004fea000383ffff */
[----:B------:R-:W-:Y:S05]  /*a030*/  BRA `(.L_x_166) ;  /* 0xffffff8c00207947 */ /* 0x000fea000383ffff */
.L_x_48:
[----:B-1----:R1:W2:Y:S02]  /*a040*/  SYNCS.PHASECHK.TRANS64.TRYWAIT P1, [R2+URZ+0xe0], R5 ;  /* 0x0000e005020075a7 */ /* 0x0022a400080211ff */
[----:B--2---:R-:W-:Y:S05]  /*a050*/  @!P1 NANOSLEEP.SYNCS 0x989680 ;  /* 0x009896800000995d */ /* 0x004fea0003900000 */
[----:B------:R-:W2:Y:S02]  /*a060*/  @!P1 SYNCS.PHASECHK.TRANS64 P1, [R2+URZ+0xe0], R5 ;  /* 0x0000e005020095a7 */ /* 0x000ea400080210ff */
[----:B--2---:R-:W-:Y:S05]  /*a070*/  @!P1 BRA `(.L_x_48) ;  /* 0xfffffffc00f09947 */ /* 0x004fea000383ffff */
[----:B------:R-:W-:Y:S05]  /*a080*/  BRA `(.L_x_167) ;  /* 0xffffff8c00507947 */ /* 0x000fea000383ffff */
.L_x_51:
[----:B------:R-:W-:-:S07]  /*a090*/  MOV R0, UR4 ;  /* 0x0000000400007c02 */ /* 0x000fce0008000f00 */
.L_x_168:
[----:B-1----:R1:W2:Y:S02]  /*a0a0*/  SYNCS.PHASECHK.TRANS64.TRYWAIT P0, [R0+URZ+0xf0], R3 ;  /* 0x0000f003000075a7 */ /* 0x0022a400080011ff */
[----:B--2---:R-:W-:Y:S05]  /*a0b0*/  @!P0 NANOSLEEP.SYNCS 0x989680 ;  /* 0x009896800000895d */ /* 0x004fea0003900000 */
[----:B------:R-:W2:Y:S02]  /*a0c0*/  @!P0 SYNCS.PHASECHK.TRANS64 P0, [R0+URZ+0xf0], R3 ;  /* 0x0000f003000085a7 */ /* 0x000ea400080010ff */
[----:B--2---:R-:W-:Y:S05]  /*a0d0*/  @!P0 BRA `(.L_x_168) ;  /* 0xfffffffc00f08947 */ /* 0x004fea000383ffff */
[----:B------:R-:W-:Y:S05]  /*a0e0*/  BRA `(.L_x_50) ;  /* 0xffffff8c00a47947 */ /* 0x000fea000383ffff */
.L_x_60:
[----:B-1----:R-:W-:-:S04]  /*a0f0*/  MOV R0, UR5 ;  /* 0x0000000500007c02 */ /* 0x002fc80008000f00 */
[----:B------:R1:W2:Y:S03]  /*a100*/  SYNCS.PHASECHK.TRANS64.TRYWAIT P0, [R0+URZ+0x8], R7 ;  /* 0x00000807000075a7 */ /* 0x0002a600080011ff */
[----:B--2---:R-:W-:Y:S05]  /*a110*/  @!P0 NANOSLEEP.SYNCS 0x989680 ;  /* 0x009896800000895d */ /* 0x004fea0003900000 */
[----:B------:R-:W2:Y:S02]  /*a120*/  @!P0 SYNCS.PHASECHK.TRANS64 P0, [R0+URZ+0x8], R7 ;  /* 0x00000807000085a7 */ /* 0x000ea400080010ff */
[----:B--2---:R-:W-:Y:S05]  /*a130*/  @!P0 BRA `(.L_x_60) ;  /* 0xfffffffc00ec8947 */ /* 0x004fea000383ffff */
[----:B------:R-:W-:Y:S05]  /*a140*/  BRA `(.L_x_59) ;  /* 0xffffff9000587947 */ /* 0x000fea000383ffff */
.L_x_62:
[----:B------:R-:W-:Y:S01]  /*a150*/  BSSY B0, `(.L_x_169) ;  /* 0x0000006000007945 */ /* 0x000fe20003800000 */
[----:B------:R-:W-:-:S07]  /*a160*/  MOV R15, 0xffffffff ;  /* 0xffffffff000f7802 */ /* 0x000fce0000000f00 */
[----:B-1---5:R-:W-:Y:S05]  /*a170*/  WARPSYNC.COLLECTIVE R15, `(.L_x_170) ;  /* 0x000000000f0c7348 */ /* 0x022fea0003c00000 */
[----:B------:R-:W-:Y:S02]  /*a180*/  ELECT P6, UR79, PT ;  /* 0x00000000004f782f */ /* 0x000fe400038c0000 */
[----:B------:R-:W-:Y:S01]  /*a190*/  MOV R14, UR79 ;  /* 0x0000004f000e7c02 */ /* 0x000fe20008000f00 */
[----:B-1---5:R-:W-:Y:S10]  /*a1a0*/  ENDCOLLECTIVE ;  /* 0x000000000000791b */ /* 0x022ff40003800000 */
.L_x_170:
[----:B------:R-:W-:Y:S05]  /*a1b0*/  BSYNC B0 ;  /* 0x0000000000007941 */ /* 0x000fea0003800000 */
.L_x_169:
[----:B------:R-:W-:Y:S01]  /*a1c0*/  PLOP3.LUT P0, PT, P6, PT, PT, 0x80, 0x8 ;  /* 0x000000000008781c */ /* 0x000fe2000370f070 */
[----:B------:R-:W-:-:S12]  /*a1d0*/  BRA `(.L_x_171) ;  /* 0xffffff9000847947 */ /* 0x000fd8000383ffff */
.L_x_64:
[----:B-1----:R-:W-:-:S04]  /*a1e0*/  MOV R0, UR5 ;  /* 0x0000000500007c02 */ /* 0x002fc80008000f00 */
[----:B------:R1:W2:Y:S03]  /*a1f0*/  SYNCS.PHASECHK.TRANS64.TRYWAIT P0, [R0+URZ+0x8], R5 ;  /* 0x00000805000075a7 */ /* 0x0002a600080011ff */
[----:B--2---:R-:W-:Y:S05]  /*a200*/  @!P0 NANOSLEEP.SYNCS 0x989680 ;  /* 0x009896800000895d */ /* 0x004fea0003900000 */
[----:B------:R-:W2:Y:S02]  /*a210*/  @!P0 SYNCS.PHASECHK.TRANS64 P0, [R0+URZ+0x8], R5 ;  /* 0x00000805000085a7 */ /* 0x000ea400080010ff */
[----:B--2---:R-:W-:Y:S05]  /*a220*/  @!P0 BRA `(.L_x_64) ;  /* 0xfffffffc00ec8947 */ /* 0x004fea000383ffff */
[----:B------:R-:W-:Y:S05]  /*a230*/  BRA `(.L_x_63) ;  /* 0xffffff9000887947 */ /* 0x000fea000383ffff */
.L_x_65:
[----:B-1----:R1:W2:Y:S02]  /*a240*/  SYNCS.PHASECHK.TRANS64.TRYWAIT P0, [R0+URZ+0xe0], R5 ;  /* 0x0000e005000075a7 */ /* 0x0022a400080011ff */
[----:B--2---:R-:W-:Y:S05]  /*a250*/  @!P0 NANOSLEEP.SYNCS 0x989680 ;  /* 0x009896800000895d */ /* 0x004fea0003900000 */
[----:B------:R-:W2:Y:S02]  /*a260*/  @!P0 SYNCS.PHASECHK.TRANS64 P0, [R0+URZ+0xe0], R5 ;  /* 0x0000e005000085a7 */ /* 0x000ea400080010ff */
[----:B--2---:R-:W-:Y:S05]  /*a270*/  @!P0 BRA `(.L_x_65) ;  /* 0xfffffffc00f08947 */ /* 0x004fea000383ffff */
[----:B------:R-:W-:Y:S05]  /*a280*/  BRA `(.L_x_172) ;  /* 0xffffff9400d47947 */ /* 0x000fea000383ffff */
.L_x_67:
[----:B------:R-:W-:-:S07]  /*a290*/  MOV R0, UR46 ;  /* 0x0000002e00007c02 */ /* 0x000fce0008000f00 */
.L_x_173:
[----:B-1----:R1:W2:Y:S02]  /*a2a0*/  SYNCS.PHASECHK.TRANS64.TRYWAIT P0, [R0+URZ+0x110], R5 ;  /* 0x00011005000075a7 */ /* 0x0022a400080011ff */
[----:B--2---:R-:W-:Y:S05]  /*a2b0*/  @!P0 NANOSLEEP.SYNCS 0x989680 ;  /* 0x009896800000895d */ /* 0x004fea0003900000 */
[----:B------:R-:W2:Y:S02]  /*a2c0*/  @!P0 SYNCS.PHASECHK.TRANS64 P0, [R0+URZ+0x110], R5 ;  /* 0x00011005000085a7 */ /* 0x000ea400080010ff */
[----:B--2---:R-:W-:Y:S05]  /*a2d0*/  @!P0 BRA `(.L_x_173) ;  /* 0xfffffffc00f08947 */ /* 0x004fea000383ffff */
[----:B------:R-:W-:Y:S05]  /*a2e0*/  BRA `(.L_x_174) ;  /* 0xffffff9800207947 */ /* 0x000fea000383ffff */
.L_x_70:
[----:B------:R-:W-:Y:S07]  /*a2f0*/  MOV R0, UR7 ;  /* 0x0000000700007c02 */ /* 0x000fee0008000f00 */
.L_x_175:
[----:B-1----:R1:W2:Y:S02]  /*a300*/  SYNCS.PHASECHK.TRANS64.TRYWAIT P0, [R0+URZ], R5 ;  /* 0x00000005000075a7 */ /* 0x0022a400080011ff */
[----:B--2---:R-:W-:Y:S05]  /*a310*/  @!P0 NANOSLEEP.SYNCS 0x989680 ;  /* 0x009896800000895d */ /* 0x004fea0003900000 */
[----:B------:R-:W2:Y:S02]  /*a320*/  @!P0 SYNCS.PHASECHK.TRANS64 P0, [R0+URZ], R5 ;  /* 0x00000005000085a7 */ /* 0x000ea400080010ff */
[----:B--2---:R-:W-:Y:S05]  /*a330*/  @!P0 BRA `(.L_x_175) ;  /* 0xfffffffc00f08947 */ /* 0x004fea000383ffff */
[----:B------:R-:W-:Y:S05]  /*a340*/  BRA `(.L_x_69) ;  /* 0xffffff9800387947 */ /* 0x000fea000383ffff */
.L_x_74:
[----:B-1----:R-:W-:-:S07]  /*a350*/  MOV R0, UR4 ;  /* 0x0000000400007c02 */ /* 0x002fce0008000f00 */
.L_x_176:
[----:B-1----:R1:W2:Y:S02]  /*a360*/  SYNCS.PHASECHK.TRANS64.TRYWAIT P0, [R0+URZ], R3 ;  /* 0x00000003000075a7 */ /* 0x0022a400080011ff */
[----:B--2---:R-:W-:Y:S05]  /*a370*/  @!P0 NANOSLEEP.SYNCS 0x989680 ;  /* 0x009896800000895d */ /* 0x004fea0003900000 */
[----:B------:R-:W2:Y:S02]  /*a380*/  @!P0 SYNCS.PHASECHK.TRANS64 P0, [R0+URZ], R3 ;  /* 0x00000003000085a7 */ /* 0x000ea400080010ff */
[----:B--2---:R-:W-:Y:S05]  /*a390*/  @!P0 BRA `(.L_x_176) ;  /* 0xfffffffc00f08947 */ /* 0x004fea000383ffff */
[----:B------:R-:W-:Y:S05]  /*a3a0*/  BRA `(.L_x_177) ;  /* 0xffffff9c00387947 */ /* 0x000fea000383ffff */
.L_x_77:
[----:B------:R-:W-:-:S07]  /*a3b0*/  MOV R0, UR29 ;  /* 0x0000001d00007c02 */ /* 0x000fce0008000f00 */
.L_x_178:
[----:B-1----:R1:W2:Y:S02]  /*a3c0*/  SYNCS.PHASECHK.TRANS64.TRYWAIT P1, [R0+URZ+0x140], R3 ;  /* 0x00014003000075a7 */ /* 0x0022a400080211ff */
[----:B--2---:R-:W-:Y:S05]  /*a3d0*/  @!P1 NANOSLEEP.SYNCS 0x989680 ;  /* 0x009896800000995d */ /* 0x004fea0003900000 */
[----:B------:R-:W2:Y:S02]  /*a3e0*/  @!P1 SYNCS.PHASECHK.TRANS64 P1, [R0+URZ+0x140], R3 ;  /* 0x00014003000095a7 */ /* 0x000ea400080210ff */
[----:B--2---:R-:W-:Y:S05]  /*a3f0*/  @!P1 BRA `(.L_x_178) ;  /* 0xfffffffc00f09947 */ /* 0x004fea000383ffff */
[----:B------:R-:W-:Y:S05]  /*a400*/  BRA `(.L_x_179) ;  /* 0xffffff9c00847947 */ /* 0x000fea000383ffff */
.L_x_82:
[----:B-1----:R1:W2:Y:S02]  /*a410*/  SYNCS.PHASECHK.TRANS64.TRYWAIT P0, [R8+URZ+0xe0], R5 ;  /* 0x0000e005080075a7 */ /* 0x0022a400080011ff */
[----:B--2---:R-:W-:Y:S05]  /*a420*/  @!P0 NANOSLEEP.SYNCS 0x989680 ;  /* 0x009896800000895d */ /* 0x004fea0003900000 */
[----:B------:R-:W2:Y:S02]  /*a430*/  @!P0 SYNCS.PHASECHK.TRANS64 P0, [R8+URZ+0xe0], R5 ;  /* 0x0000e005080085a7 */ /* 0x000ea400080010ff */
[----:B--2---:R-:W-:Y:S05]  /*a440*/  @!P0 BRA `(.L_x_82) ;  /* 0xfffffffc00f08947 */ /* 0x004fea000383ffff */
[----:B------:R-:W-:Y:S05]  /*a450*/  BRA `(.L_x_180) ;  /* 0xffffffa000c47947 */ /* 0x000fea000383ffff */
.L_x_85:
[----:B------:R-:W-:Y:S07]  /*a460*/  MOV R0, UR21 ;  /* 0x0000001500007c02 */ /* 0x000fee0008000f00 */
.L_x_181:
[----:B-1----:R1:W2:Y:S02]  /*a470*/  SYNCS.PHASECHK.TRANS64.TRYWAIT P1, [R0+URZ+0xd8], R5 ;  /* 0x0000d805000075a7 */ /* 0x0022a400080211ff */
[----:B--2---:R-:W-:Y:S05]  /*a480*/  @!P1 NANOSLEEP.SYNCS 0x989680 ;  /* 0x009896800000995d */ /* 0x004fea0003900000 */
[----:B------:R-:W2:Y:S02]  /*a490*/  @!P1 SYNCS.PHASECHK.TRANS64 P1, [R0+URZ+0xd8], R5 ;  /* 0x0000d805000095a7 */ /* 0x000ea400080210ff */
[----:B--2---:R-:W-:Y:S05]  /*a4a0*/  @!P1 BRA `(.L_x_181) ;  /* 0xfffffffc00f09947 */ /* 0x004fea000383ffff */
[----:B------:R-:W-:Y:S05]  /*a4b0*/  BRA `(.L_x_84) ;  /* 0xffffffa800407947 */ /* 0x000fea000383ffff */
.L_x_88:
[----:B-1----:R-:W-:Y:S07]  /*a4c0*/  MOV R5, UR21 ;  /* 0x0000001500057c02 */ /* 0x002fee0008000f00 */
.L_x_182:
[----:B-1----:R1:W2:Y:S02]  /*a4d0*/  SYNCS.PHASECHK.TRANS64.TRYWAIT P0, [R5+URZ+0xb0], R4 ;  /* 0x0000b004050075a7 */ /* 0x0022a400080011ff */
[----:B--2---:R-:W-:Y:S05]  /*a4e0*/  @!P0 NANOSLEEP.SYNCS 0x989680 ;  /* 0x009896800000895d */ /* 0x004fea0003900000 */
[----:B------:R-:W2:Y:S02]  /*a4f0*/  @!P0 SYNCS.PHASECHK.TRANS64 P0, [R5+URZ+0xb0], R4 ;  /* 0x0000b004050085a7 */ /* 0x000ea400080010ff */
[----:B--2---:R-:W-:Y:S05]  /*a500*/  @!P0 BRA `(.L_x_182) ;  /* 0xfffffffc00f08947 */ /* 0x004fea000383ffff */
[----:B------:R-:W-:Y:S05]  /*a510*/  BRA `(.L_x_183) ;  /* 0xffffffa800987947 */ /* 0x000fea000383ffff */
.L_x_89:
[----:B------:R-:W-:Y:S07]  /*a520*/  MOV R5, UR21 ;  /* 0x0000001500057c02 */ /* 0x000fee0008000f00 */
.L_x_184:
[----:B-1----:R1:W2:Y:S02]  /*a530*/  SYNCS.PHASECHK.TRANS64.TRYWAIT P0, [R5+URZ+0xb8], R4 ;  /* 0x0000b804050075a7 */ /* 0x0022a400080011ff */
[----:B--2---:R-:W-:Y:S05]  /*a540*/  @!P0 NANOSLEEP.SYNCS 0x989680 ;  /* 0x009896800000895d */ /* 0x004fea0003900000 */
[----:B------:R-:W2:Y:S02]  /*a550*/  @!P0 SYNCS.PHASECHK.TRANS64 P0, [R5+URZ+0xb8], R4 ;  /* 0x0000b804050085a7 */ /* 0x000ea400080010ff */
[----:B--2---:R-:W-:Y:S05]  /*a560*/  @!P0 BRA `(.L_x_184) ;  /* 0xfffffffc00f08947 */ /* 0x004fea000383ffff */
[----:B------:R-:W-:Y:S05]  /*a570*/  BRA `(.L_x_185) ;  /* 0xffffffa800d87947 */ /* 0x000fea000383ffff */
.L_x_90:
[----:B-1----:R-:W-:Y:S07]  /*a580*/  MOV R5, UR21 ;  /* 0x0000001500057c02 */ /* 0x002fee0008000f00 */
.L_x_186:
[----:B-1----:R1:W2:Y:S02]  /*a590*/  SYNCS.PHASECHK.TRANS64.TRYWAIT P0, [R5+URZ+0xc0], R4 ;  /* 0x0000c004050075a7 */ /* 0x0022a400080011ff */
[----:B--2---:R-:W-:Y:S05]  /*a5a0*/  @!P0 NANOSLEEP.SYNCS 0x989680 ;  /* 0x009896800000895d */ /* 0x004fea0003900000 */
[----:B------:R-:W2:Y:S02]  /*a5b0*/  @!P0 SYNCS.PHASECHK.TRANS64 P0, [R5+URZ+0xc0], R4 ;  /* 0x0000c004050085a7 */ /* 0x000ea400080010ff */
[----:B--2---:R-:W-:Y:S05]  /*a5c0*/  @!P0 BRA `(.L_x_186) ;  /* 0xfffffffc00f08947 */ /* 0x004fea000383ffff */
[----:B------:R-:W-:Y:S05]  /*a5d0*/  BRA `(.L_x_187) ;  /* 0xffffffac00207947 */ /* 0x000fea000383ffff */
.L_x_91:
[----:B-1----:R-:W-:Y:S07]  /*a5e0*/  MOV R5, UR21 ;  /* 0x0000001500057c02 */ /* 0x002fee0008000f00 */
.L_x_188:
[----:B-1----:R1:W2:Y:S02]  /*a5f0*/  SYNCS.PHASECHK.TRANS64.TRYWAIT P0, [R5+URZ+0xc8], R4 ;  /* 0x0000c804050075a7 */ /* 0x0022a400080011ff */
[----:B--2---:R-:W-:Y:S05]  /*a600*/  @!P0 NANOSLEEP.SYNCS 0x989680 ;  /* 0x009896800000895d */ /* 0x004fea0003900000 */
[----:B------:R-:W2:Y:S02]  /*a610*/  @!P0 SYNCS.PHASECHK.TRANS64 P0, [R5+URZ+0xc8], R4 ;  /* 0x0000c804050085a7 */ /* 0x000ea400080010ff */
[----:B--2---:R-:W-:Y:S05]  /*a620*/  @!P0 BRA `(.L_x_188) ;  /* 0xfffffffc00f08947 */ /* 0x004fea000383ffff */
[----:B------:R-:W-:Y:S05]  /*a630*/  BRA `(.L_x_189) ;  /* 0xffffffac006c7947 */ /* 0x000fea000383ffff */
.L_x_93:
[----:B------:R-:W-:-:S07]  /*a640*/  MOV R0, UR21 ;  /* 0x0000001500007c02 */ /* 0x000fce0008000f00 */
.L_x_190:
[----:B-1----:R1:W2:Y:S02]  /*a650*/  SYNCS.PHASECHK.TRANS64.TRYWAIT P0, [R0+URZ+0xb0], R3 ;  /* 0x0000b003000075a7 */ /* 0x0022a400080011ff */
[----:B--2---:R-:W-:Y:S05]  /*a660*/  @!P0 NANOSLEEP.SYNCS 0x989680 ;  /* 0x009896800000895d */ /* 0x004fea0003900000 */
[----:B------:R-:W2:Y:S02]  /*a670*/  @!P0 SYNCS.PHASECHK.TRANS64 P0, [R0+URZ+0xb0], R3 ;  /* 0x0000b003000085a7 */ /* 0x000ea400080010ff */
[----:B--2---:R-:W-:Y:S05]  /*a680*/  @!P0 BRA `(.L_x_190) ;  /* 0xfffffffc00f08947 */ /* 0x004fea000383ffff */
[----:B------:R-:W-:Y:S05]  /*a690*/  BRA `(.L_x_191) ;  /* 0xffffffac00e07947 */ /* 0x000fea000383ffff */
.L_x_94:
[----:B-1----:R-:W-:-:S07]  /*a6a0*/  MOV R0, UR21 ;  /* 0x0000001500007c02 */ /* 0x002fce0008000f00 */
.L_x_192:
[----:B-1----:R1:W2:Y:S02]  /*a6b0*/  SYNCS.PHASECHK.TRANS64.TRYWAIT P0, [R0+URZ+0xb8], R3 ;  /* 0x0000b803000075a7 */ /* 0x0022a400080011ff */
[----:B--2---:R-:W-:Y:S05]  /*a6c0*/  @!P0 NANOSLEEP.SYNCS 0x989680 ;  /* 0x009896800000895d */ /* 0x004fea0003900000 */
[----:B------:R-:W2:Y:S02]  /*a6d0*/  @!P0 SYNCS.PHASECHK.TRANS64 P0, [R0+URZ+0xb8], R3 ;  /* 0x0000b803000085a7 */ /* 0x000ea400080010ff */
[----:B--2---:R-:W-:Y:S05]  /*a6e0*/  @!P0 BRA `(.L_x_192) ;  /* 0xfffffffc00f08947 */ /* 0x004fea000383ffff */
[----:B------:R-:W-:Y:S05]  /*a6f0*/  BRA `(.L_x_193) ;  /* 0xffffffac00d07947 */ /* 0x000fea000383ffff */
.L_x_95:
[----:B-1----:R-:W-:-:S07]  /*a700*/  MOV R0, UR21 ;  /* 0x0000001500007c02 */ /* 0x002fce0008000f00 */
.L_x_194:
[----:B-1----:R1:W2:Y:S02]  /*a710*/  SYNCS.PHASECHK.TRANS64.TRYWAIT P0, [R0+URZ+0xc0], R3 ;  /* 0x0000c003000075a7 */ /* 0x0022a400080011ff */
[----:B--2---:R-:W-:Y:S05]  /*a720*/  @!P0 NANOSLEEP.SYNCS 0x989680 ;  /* 0x009896800000895d */ /* 0x004fea0003900000 */
[----:B------:R-:W2:Y:S02]  /*a730*/  @!P0 SYNCS.PHASECHK.TRANS64 P0, [R0+URZ+0xc0], R3 ;  /* 0x0000c003000085a7 */ /* 0x000ea400080010ff */
[----:B--2---:R-:W-:Y:S05]  /*a740*/  @!P0 BRA `(.L_x_194) ;  /* 0xfffffffc00f08947 */ /* 0x004fea000383ffff */
[----:B------:R-:W-:Y:S05]  /*a750*/  BRA `(.L_x_195) ;  /* 0xffffffac00c07947 */ /* 0x000fea000383ffff */
.L_x_97:
[----:B-1----:R1:W2:Y:S02]  /*a760*/  SYNCS.PHASECHK.TRANS64.TRYWAIT P0, [R3+URZ+0xe0], R0 ;  /* 0x0000e000030075a7 */ /* 0x0022a400080011ff */
[----:B--2---:R-:W-:Y:S05]  /*a770*/  @!P0 NANOSLEEP.SYNCS 0x989680 ;  /* 0x009896800000895d */ /* 0x004fea0003900000 */
[----:B------:R-:W2:Y:S02]  /*a780*/  @!P0 SYNCS.PHASECHK.TRANS64 P0, [R3+URZ+0xe0], R0 ;  /* 0x0000e000030085a7 */ /* 0x000ea400080010ff */
[----:B--2---:R-:W-:Y:S05]  /*a790*/  @!P0 BRA `(.L_x_97) ;  /* 0xfffffffc00f08947 */ /* 0x004fea000383ffff */
[----:B------:R-:W-:Y:S05]  /*a7a0*/  BRA `(.L_x_196) ;  /* 0xffffffb000807947 */ /* 0x000fea000383ffff */
.L_x_108:
[----:B-1----:R-:W-:Y:S04]  /*a7b0*/  MOV R2, UR43 ;  /* 0x0000002b00027c02 */ /* 0x002fe80008000f00 */
[----:B------:R1:W2:Y:S03]  /*a7c0*/  SYNCS.PHASECHK.TRANS64.TRYWAIT P1, [R2+URZ+0x90], R3 ;  /* 0x00009003020075a7 */ /* 0x0002a600080211ff */
[----:B--2---:R-:W-:Y:S05]  /*a7d0*/  @!P1 NANOSLEEP.SYNCS 0x989680 ;  /* 0x009896800000995d */ /* 0x004fea0003900000 */
[----:B------:R-:W2:Y:S02]  /*a7e0*/  @!P1 SYNCS.PHASECHK.TRANS64 P1, [R2+URZ+0x90], R3 ;  /* 0x00009003020095a7 */ /* 0x000ea400080210ff */
[----:B--2---:R-:W-:Y:S05]  /*a7f0*/  @!P1 BRA `(.L_x_108) ;  /* 0xfffffffc00ec9947 */ /* 0x004fea000383ffff */
[----:B------:R-:W-:Y:S05]  /*a800*/  BRA `(.L_x_107) ;  /* 0xffffffbc00f07947 */ /* 0x000fea000383ffff */
.L_x_110:
[----:B-1----:R1:W4:Y:S02]  /*a810*/  SYNCS.PHASECHK.TRANS64.TRYWAIT P0, [R99+URZ+0x100], R0 ;  /* 0x00010000630075a7 */ /* 0x00232400080011ff */
[----:B----4-:R-:W-:Y:S05]  /*a820*/  @!P0 NANOSLEEP.SYNCS 0x989680 ;  /* 0x009896800000895d */ /* 0x010fea0003900000 */
[----:B------:R-:W4:Y:S02]  /*a830*/  @!P0 SYNCS.PHASECHK.TRANS64 P0, [R99+URZ+0x100], R0 ;  /* 0x00010000630085a7 */ /* 0x000f2400080010ff */
[----:B----4-:R-:W-:Y:S05]  /*a840*/  @!P0 BRA `(.L_x_110) ;  /* 0xfffffffc00f08947 */ /* 0x010fea000383ffff */
[----:B------:R-:W-:Y:S05]  /*a850*/  BRA `(.L_x_109) ;  /* 0xffffffc000187947 */ /* 0x000fea000383ffff */
.L_x_119:
[----:B---3--:R3:W4:Y:S02]  /*a860*/  SYNCS.PHASECHK.TRANS64.TRYWAIT P0, [R3+URZ+0x90], R0 ;  /* 0x00009000030075a7 */ /* 0x00872400080011ff */
[----:B----4-:R-:W-:Y:S05]  /*a870*/  @!P0 NANOSLEEP.SYNCS 0x989680 ;  /* 0x009896800000895d */ /* 0x010fea0003900000 */
[----:B------:R-:W4:Y:S02]  /*a880*/  @!P0 SYNCS.PHASECHK.TRANS64 P0, [R3+URZ+0x90], R0 ;  /* 0x00009000030085a7 */ /* 0x000f2400080010ff */
[----:B----4-:R-:W-:Y:S05]  /*a890*/  @!P0 BRA `(.L_x_119) ;  /* 0xfffffffc00f08947 */ /* 0x010fea000383ffff */
[----:B------:R-:W-:Y:S05]  /*a8a0*/  BRA `(.L_x_118) ;  /* 0xffffffc800f47947 */ /* 0x000fea000383ffff */
.L_x_127:
[----:B---3--:R3:W4:Y:S02]  /*a8b0*/  SYNCS.PHASECHK.TRANS64.TRYWAIT P0, [R62+URZ+0x90], R5 ;  /* 0x000090053e0075a7 */ /* 0x00872400080011ff */
[----:B----4-:R-:W-:Y:S05]  /*a8c0*/  @!P0 NANOSLEEP.SYNCS 0x989680 ;  /* 0x009896800000895d */ /* 0x010fea0003900000 */
[----:B------:R-:W4:Y:S02]  /*a8d0*/  @!P0 SYNCS.PHASECHK.TRANS64 P0, [R62+URZ+0x90], R5 ;  /* 0x000090053e0085a7 */ /* 0x000f2400080010ff */
[----:B----4-:R-:W-:Y:S05]  /*a8e0*/  @!P0 BRA `(.L_x_127) ;  /* 0xfffffffc00f08947 */ /* 0x010fea000383ffff */
[----:B------:R-:W-:Y:S05]  /*a8f0*/  BRA `(.L_x_126) ;  /* 0xffffffd400f87947 */ /* 0x000fea000383ffff */
.L_x_135:
[----:B---3--:R3:W4:Y:S02]  /*a900*/  SYNCS.PHASECHK.TRANS64.TRYWAIT P0, [R62+URZ+0x90], R5 ;  /* 0x000090053e0075a7 */ /* 0x00872400080011ff */
[----:B----4-:R-:W-:Y:S05]  /*a910*/  @!P0 NANOSLEEP.SYNCS 0x989680 ;  /* 0x009896800000895d */ /* 0x010fea0003900000 */
[----:B------:R-:W4:Y:S02]  /*a920*/  @!P0 SYNCS.PHASECHK.TRANS64 P0, [R62+URZ+0x90], R5 ;  /* 0x000090053e0085a7 */ /* 0x000f2400080010ff */
[----:B----4-:R-:W-:Y:S05]  /*a930*/  @!P0 BRA `(.L_x_135) ;  /* 0xfffffffc00f08947 */ /* 0x010fea000383ffff */
[----:B------:R-:W-:Y:S05]  /*a940*/  BRA `(.L_x_134) ;  /* 0xffffffe000fc7947 */ /* 0x000fea000383ffff */
        .weak           $__internal_0_$__cuda_sm10x_tcgen05_guardrail_trap_col_being_dealloced_not_returned_by_alloc
        .type           $__internal_0_$__cuda_sm10x_tcgen05_guardrail_trap_col_being_dealloced_not_returned_by_alloc,@function
        .size           $__internal_0_$__cuda_sm10x_tcgen05_guardrail_trap_col_being_dealloced_not_returned_by_alloc,($__internal_1_$__cuda_sm10x_tcgen05_guardrail_trap_phase_invalid_during_alloc - $__internal_0_$__cuda_sm10x_tcgen05_guardrail_trap_col_being_dealloced_not_returned_by_alloc)
$__internal_0_$__cuda_sm10x_tcgen05_guardrail_trap_col_being_dealloced_not_returned_by_alloc:
[----:B------:R-:W-:Y:S05]  /*a950*/  BPT.TRAP 0x1 ;  /* 0x000000040000795c */ /* 0x000fea0000300000 */
[----:B------:R-:W-:-:S04]  /*a960*/  HFMA2 R3, -RZ, RZ, 0, 0 ;  /* 0x00000000ff037431 */ /* 0x000fc800000001ff */
[----:B------:R-:W-:Y:S05]  /*a970*/  RET.REL.NODEC R2 `(_ZN7cutlass13device_kernelINS_4gemm6kernel13GemmUniversalIN4cute5tupleIJiiiiEEENS1_10collective13CollectiveMmaINS1_52MainloopSm100TmaUmmaWarpSpecializedBlockScaledSparseILi9ELi2ELi2ENS5_IJNS4_1CILi2EEENSA_ILi1EEESC_EEEEENS5_IJNSA_ILi256EEENSA_ILi128EEESF_EEENS5_IJNS_12float_e2m1_tENS_13float_ue4m3_tEEEENS5_IJNS4_6LayoutINS5_IJiNS5_IJSB_iEEEiEEENS5_IJlNS5_IJSC_SB_EEElEEEEENSL_INS5_IJNS5_IJSG_iEEENS5_IJSF_iEEEiEEENS5_IJNS5_IJSF_NSA_ILi32768EEEEEENS5_IJSC_lEEElEEEEENSL_INS5_IJNS5_IJNS5_IJNSA_ILi32EEENSA_ILi4EEEEEEiEEES12_NS5_IJSC_iEEEEEENS5_IJNS5_IJNS5_IJNSA_ILi16EEES10_EEEiEEENS5_IJNS5_IJNSA_ILi0EEESC_EEENSA_ILi512EEEEEENS5_IJS18_iEEEEEEEEEEESK_NS5_IJNS5_IJlSC_lEEES1E_EEENS4_8TiledMMAINS4_8MMA_AtomIJNS4_34SM100_MMA_MXF4NVF4_2x1SM_SS_SPARSEISI_SI_fSJ_Li256ELi128ELi32ELNS4_4UMMA5MajorE0ELS1M_0ELNS1L_7ScaleInE0ELS1N_0EEEEEENSL_INS5_IJSC_SC_SC_EEENS5_IJS18_S18_S18_EEEEENS5_IJNS4_10UnderscoreES1T_S1T_EEEEENS5_IJNS4_18SM100_TMA_2SM_LOADES1W_EEENS5_IJNS4_14ComposedLayoutINS4_7SwizzleILi2ELi4ELi3EEENS4_25smem_sparse_ptr_flag_bitsILi4ELi8EEENSL_INS5_IJNS5_IJSC_NSA_ILi8EEEEEENS5_IJS10_NSA_ILi64EEEEEEEEENS5_IJNS5_IJS18_SF_EEENS5_IJSC_S10_EEEEEEEEEENSL_INS5_IJNS5_IJNS5_IJS11_SC_EEES11_EEESC_SO_EEENS5_IJNS5_IJNS5_IJS16_S1A_EEES19_EEES18_NS5_IJS10_S1A_EEEEEEEEEEEvNS4_8identityENS5_IJS1W_NS4_28SM100_TMA_2SM_LOAD_MULTICASTEEEENS5_IJNS1Y_INS1Z_ILi3ELi4ELi3EEENS4_18smem_ptr_flag_bitsILi4EEENSL_INS5_IJS23_SF_EEENS5_IJSF_SC_EEEEEEES2K_EEEvS2M_EENS_8epilogue10collective18CollectiveEpilogueINS2Y_23Sm100TmaWarpSpecializedILi4ELi2ELi32ELb1ELb0EEEJNS5_IJSG_SG_SF_EEENS5_IJNSL_ISG_SC_EENSL_ISZ_SC_EEEEENS_10bfloat16_tES1G_S37_S1G_NS2Y_6fusion15FusionCallbacksIS32_NS38_17LinearCombinationIS37_fS37_fLNS_15FloatRoundStyleE2EEES33_S36_JEEENS4_5SM1004TMEM4LOAD26SM100_TMEM_LOAD_32dp32b32xENS4_13SM90_TMA_LOADENS1Y_IS20_NS2Q_ILi16EEENSL_INS5_IJS23_SZ_EEENS5_IJSZ_SC_EEEEEEENS4_39AutoVectorizingCopyWithAssumedAlignmentILi128EEENS4_14SM90_TMA_STOREES3N_S3P_S3P_EEEvvEEEEvNT_6ParamsE) ;  /* 0xffffff5402a07950 */ /* 0x000fea0003c3ffff */
        .weak           $__internal_1_$__cuda_sm10x_tcgen05_guardrail_trap_phase_invalid_during_alloc
        .type           $__internal_1_$__cuda_sm10x_tcgen05_guardrail_trap_phase_invalid_during_alloc,@function
        .size           $__internal_1_$__cuda_sm10x_tcgen05_guardrail_trap_phase_invalid_during_alloc,($__internal_2_$__cuda_sm10x_tcgen05_guardrail_trap_unallocated_columns_being_dealloced - $__internal_1_$__cuda_sm10x_tcgen05_guardrail_trap_phase_invalid_during_alloc)
$__internal_1_$__cuda_sm10x_tcgen05_guardrail_trap_phase_invalid_during_alloc:
[----:B------:R-:W-:Y:S05]  /*a980*/  BPT.TRAP 0x1 ;  /* 0x000000040000795c */ /* 0x000fea0000300000 */
[----:B------:R-:W-:-:S04]  /*a990*/  MOV R5, 0x0 ;  /* 0x0000000000057802 */ /* 0x000fc80000000f00 */
[----:B------:R-:W-:Y:S05]  /*a9a0*/  RET.REL.NODEC R4 `(_ZN7cutlass13device_kernelINS_4gemm6kernel13GemmUniversalIN4cute5tupleIJiiiiEEENS1_10collective13CollectiveMmaINS1_52MainloopSm100TmaUmmaWarpSpecializedBlockScaledSparseILi9ELi2ELi2ENS5_IJNS4_1CILi2EEENSA_ILi1EEESC_EEEEENS5_IJNSA_ILi256EEENSA_ILi128EEESF_EEENS5_IJNS_12float_e2m1_tENS_13float_ue4m3_tEEEENS5_IJNS4_6LayoutINS5_IJiNS5_IJSB_iEEEiEEENS5_IJlNS5_IJSC_SB_EEElEEEEENSL_INS5_IJNS5_IJSG_iEEENS5_IJSF_iEEEiEEENS5_IJNS5_IJSF_NSA_ILi32768EEEEEENS5_IJSC_lEEElEEEEENSL_INS5_IJNS5_IJNS5_IJNSA_ILi32EEENSA_ILi4EEEEEEiEEES12_NS5_IJSC_iEEEEEENS5_IJNS5_IJNS5_IJNSA_ILi16EEES10_EEEiEEENS5_IJNS5_IJNSA_ILi0EEESC_EEENSA_ILi512EEEEEENS5_IJS18_iEEEEEEEEEEESK_NS5_IJNS5_IJlSC_lEEES1E_EEENS4_8TiledMMAINS4_8MMA_AtomIJNS4_34SM100_MMA_MXF4NVF4_2x1SM_SS_SPARSEISI_SI_fSJ_Li256ELi128ELi32ELNS4_4UMMA5MajorE0ELS1M_0ELNS1L_7ScaleInE0ELS1N_0EEEEEENSL_INS5_IJSC_SC_SC_EEENS5_IJS18_S18_S18_EEEEENS5_IJNS4_10UnderscoreES1T_S1T_EEEEENS5_IJNS4_18SM100_TMA_2SM_LOADES1W_EEENS5_IJNS4_14ComposedLayoutINS4_7SwizzleILi2ELi4ELi3EEENS4_25smem_sparse_ptr_flag_bitsILi4ELi8EEENSL_INS5_IJNS5_IJSC_NSA_ILi8EEEEEENS5_IJS10_NSA_ILi64EEEEEEEEENS5_IJNS5_IJS18_SF_EEENS5_IJSC_S10_EEEEEEEEEENSL_INS5_IJNS5_IJNS5_IJS11_SC_EEES11_EEESC_SO_EEENS5_IJNS5_IJNS5_IJS16_S1A_EEES19_EEES18_NS5_IJS10_S1A_EEEEEEEEEEEvNS4_8identityENS5_IJS1W_NS4_28SM100_TMA_2SM_LOAD_MULTICASTEEEENS5_IJNS1Y_INS1Z_ILi3ELi4ELi3EEENS4_18smem_ptr_flag_bitsILi4EEENSL_INS5_IJS23_SF_EEENS5_IJSF_SC_EEEEEEES2K_EEEvS2M_EENS_8epilogue10collective18CollectiveEpilogueINS2Y_23Sm100TmaWarpSpecializedILi4ELi2ELi32ELb1ELb0EEEJNS5_IJSG_SG_SF_EEENS5_IJNSL_ISG_SC_EENSL_ISZ_SC_EEEEENS_10bfloat16_tES1G_S37_S1G_NS2Y_6fusion15FusionCallbacksIS32_NS38_17LinearCombinationIS37_fS37_fLNS_15FloatRoundStyleE2EEES33_S36_JEEENS4_5SM1004TMEM4LOAD26SM100_TMEM_LOAD_32dp32b32xENS4_13SM90_TMA_LOADENS1Y_IS20_NS2Q_ILi16EEENSL_INS5_IJS23_SZ_EEENS5_IJSZ_SC_EEEEEEENS4_39AutoVectorizingCopyWithAssumedAlignmentILi128EEENS4_14SM90_TMA_STOREES3N_S3P_S3P_EEEvvEEEEvNT_6ParamsE) ;  /* 0xffffff5404947950 */ /* 0x000fea0003c3ffff */
        .weak           $__internal_2_$__cuda_sm10x_tcgen05_guardrail_trap_unallocated_columns_being_dealloced
        .type           $__internal_2_$__cuda_sm10x_tcgen05_guardrail_trap_unallocated_columns_being_dealloced,@function
        .size           $__internal_2_$__cuda_sm10x_tcgen05_guardrail_trap_unallocated_columns_being_dealloced,(.L_x_630 - $__internal_2_$__cuda_sm10x_tcgen05_guardrail_trap_unallocated_columns_being_dealloced)
$__internal_2_$__cuda_sm10x_tcgen05_guardrail_trap_unallocated_columns_being_dealloced:
[----:B------:R-:W-:Y:S05]  /*a9b0*/  BPT.TRAP 0x1 ;  /* 0x000000040000795c */ /* 0x000fea0000300000 */
[----:B------:R-:W-:-:S04]  /*a9c0*/  HFMA2 R3, -RZ, RZ, 0, 0 ;  /* 0x00000000ff037431 */ /* 0x000fc800000001ff */
[----:B------:R-:W-:Y:S05]  /*a9d0*/  RET.REL.NODEC R2 `(_ZN7cutlass13device_kernelINS_4gemm6kernel13GemmUniversalIN4cute5tupleIJiiiiEEENS1_10collective13CollectiveMmaINS1_52MainloopSm100TmaUmmaWarpSpecializedBlockScaledSparseILi9ELi2ELi2ENS5_IJNS4_1CILi2EEENSA_ILi1EEESC_EEEEENS5_IJNSA_ILi256EEENSA_ILi128EEESF_EEENS5_IJNS_12float_e2m1_tENS_13float_ue4m3_tEEEENS5_IJNS4_6LayoutINS5_IJiNS5_IJSB_iEEEiEEENS5_IJlNS5_IJSC_SB_EEElEEEEENSL_INS5_IJNS5_IJSG_iEEENS5_IJSF_iEEEiEEENS5_IJNS5_IJSF_NSA_ILi32768EEEEEENS5_IJSC_lEEElEEEEENSL_INS5_IJNS5_IJNS5_IJNSA_ILi32EEENSA_ILi4EEEEEEiEEES12_NS5_IJSC_iEEEEEENS5_IJNS5_IJNS5_IJNSA_ILi16EEES10_EEEiEEENS5_IJNS5_IJNSA_ILi0EEESC_EEENSA_ILi512EEEEEENS5_IJS18_iEEEEEEEEEEESK_NS5_IJNS5_IJlSC_lEEES1E_EEENS4_8TiledMMAINS4_8MMA_AtomIJNS4_34SM100_MMA_MXF4NVF4_2x1SM_SS_SPARSEISI_SI_fSJ_Li256ELi128ELi32ELNS4_4UMMA5MajorE0ELS1M_0ELNS1L_7ScaleInE0ELS1N_0EEEEEENSL_INS5_IJSC_SC_SC_EEENS5_IJS18_S18_S18_EEEEENS5_IJNS4_10UnderscoreES1T_S1T_EEEEENS5_IJNS4_18SM100_TMA_2SM_LOADES1W_EEENS5_IJNS4_14ComposedLayoutINS4_7SwizzleILi2ELi4ELi3EEENS4_25smem_sparse_ptr_flag_bitsILi4ELi8EEENSL_INS5_IJNS5_IJSC_NSA_ILi8EEEEEENS5_IJS10_NSA_ILi64EEEEEEEEENS5_IJNS5_IJS18_SF_EEENS5_IJSC_S10_EEEEEEEEEENSL_INS5_IJNS5_IJNS5_IJS11_SC_EEES11_EEESC_SO_EEENS5_IJNS5_IJNS5_IJS16_S1A_EEES19_EEES18_NS5_IJS10_S1A_EEEEEEEEEEEvNS4_8identityENS5_IJS1W_NS4_28SM100_TMA_2SM_LOAD_MULTICASTEEEENS5_IJNS1Y_INS1Z_ILi3ELi4ELi3EEENS4_18smem_ptr_flag_bitsILi4EEENSL_INS5_IJS23_SF_EEENS5_IJSF_SC_EEEEEEES2K_EEEvS2M_EENS_8epilogue10collective18CollectiveEpilogueINS2Y_23Sm100TmaWarpSpecializedILi4ELi2ELi32ELb1ELb0EEEJNS5_IJSG_SG_SF_EEENS5_IJNSL_ISG_SC_EENSL_ISZ_SC_EEEEENS_10bfloat16_tES1G_S37_S1G_NS2Y_6fusion15FusionCallbacksIS32_NS38_17LinearCombinationIS37_fS37_fLNS_15FloatRoundStyleE2EEES33_S36_JEEENS4_5SM1004TMEM4LOAD26SM100_TMEM_LOAD_32dp32b32xENS4_13SM90_TMA_LOADENS1Y_IS20_NS2Q_ILi16EEENSL_INS5_IJS23_SZ_EEENS5_IJSZ_SC_EEEEEEENS4_39AutoVectorizingCopyWithAssumedAlignmentILi128EEENS4_14SM90_TMA_STOREES3N_S3P_S3P_EEEvvEEEEvNT_6ParamsE) ;  /* 0xffffff5402887950 */ /* 0x000fea0003c3ffff */
.L_x_197:
[----:B------:R-:W-:-:S00]  /*a9e0*/  BRA `(.L_x_197) ;  /* 0xfffffffc00fc7947 */ /* 0x000fc0000383ffff */
[----:B------:R-:W-:-:S00]  /*a9f0*/  NOP ;  /* 0x0000000000007918 */ /* 0x000fc00000000000 */
        /* <DEDUP_REMOVED lines=8> */
.L_x_630:


//--------------------- .text._ZN7cutlass13device_kernelINS_9transform6kernel30SM90StructuredSparseCompressorIN4cute5tupleIJiiiiEEENS_12float_e2m1_tENS_6layout8RowMajorENS_21Sm1xxGemmSparseConfigINS4_11sparse_elemILi4EhEES9_NSB_ILi16EhEEEEEEEEvNT_6ParamsE --------------------------
	.section	.text._ZN7cutlass13device_kernelINS_9transform6kernel30SM90StructuredSparseCompressorIN4cute5tupleIJiiiiEEENS_12float_e2m1_tENS_6layout8RowMajorENS_21Sm1xxGemmSparseConfigINS4_11sparse_elemILi4EhEES9_NSB_ILi16EhEEEEEEEEvNT_6ParamsE,"ax",@progbits
	.align	128
.text._ZN7cutlass13device_kernelINS_9transform6kernel30SM90StructuredSparseCompressorIN4cute5tupleIJiiiiEEENS_12float_e2m1_tENS_6layout8RowMajorENS_21Sm1xxGemmSparseConfigINS4_11sparse_elemILi4EhEES9_NSB_ILi16EhEEEEEEEEvNT_6ParamsE:
        .type           _ZN7cutlass13device_kernelINS_9transform6kernel30SM90StructuredSparseCompressorIN4cute5tupleIJiiiiEEENS_12float_e2m1_tENS_6layout8RowMajorENS_21Sm1xxGemmSparseConfigINS4_11sparse_elemILi4EhEES9_NSB_ILi16EhEEEEEEEEvNT_6ParamsE,@function
        .size           _ZN7cutlass13device_kernelINS_9transform6kernel30SM90StructuredSparseCompressorIN4cute5tupleIJiiiiEEENS_12float_e2m1_tENS_6layout8RowMajorENS_21Sm1xxGemmSparseConfigINS4_11sparse_elemILi4EhEES9_NSB_ILi16EhEEEEEEEEvNT_6ParamsE,(.L_x_634 - _ZN7cutlass13device_kernelINS_9transform6kernel30SM90StructuredSparseCompressorIN4cute5tupleIJiiiiEEENS_12float_e2m1_tENS_6layout8RowMajorENS_21Sm1xxGemmSparseConfigINS4_11sparse_elemILi4EhEES9_NSB_ILi16EhEEEEEEEEvNT_6ParamsE)
        .other          _ZN7cutlass13device_kernelINS_9transform6kernel30SM90StructuredSparseCompressorIN4cute5tupleIJiiiiEEENS_12float_e2m1_tENS_6layout8RowMajorENS_21Sm1xxGemmSparseConfigINS4_11sparse_elemILi4EhEES9_NSB_ILi16EhEEEEEEEEvNT_6ParamsE,@"STO_CUDA_ENTRY STV_DEFAULT"
_ZN7cutlass13device_kernelINS_9transform6kernel30SM90StructuredSparseCompressorIN4cute5tupleIJiiiiEEENS_12float_e2m1_tENS_6layout8RowMajorENS_21Sm1xxGemmSparseConfigINS4_11sparse_elemILi4EhEES9_NSB_ILi16EhEEEEEEEEvNT_6ParamsE:
[----:B------:R-:W0:Y:S01]  /*0000*/  LDC R1, c[0x0][0x37c] ;  /* 0x0000df00ff017b82 */ /* 0x000e220000000800 */
[----:B------:R-:W1:Y:S07]  /*0010*/  S2R R36, SR_CTAID.X ;  /* 0x0000000000247919 */ /* 0x000e6e0000002500 */
[----:B------:R-:W2:Y:S01]  /*0020*/  LDC.64 R10, c[0x0][0x398] ;  /* 0x0000e600ff0a7b82 */ /* 0x000ea20000000a00 */
[----:B------:R-:W3:Y:S01]  /*0030*/  LDCU.64 UR6, c[0x0][0x3a0] ;  /* 0x00007400ff0677ac */ /* 0x000ee20008000a00 */
[----:B------:R-:W-:-:S06]  /*0040*/  UMOV UR37, URZ ;  /* 0x000000ff00257c82 */ /* 0x000fcc0008000000 */
[----:B------:R-:W4:Y:S08]  /*0050*/  LDC.64 R26, c[0x0][0x388] ;  /* 0x0000e200ff1a7b82 */ /* 0x000f300000000a00 */
[----:B------:R-:W5:Y:S08]  /*0060*/  LDC R13, c[0x0][0x380] ;  /* 0x0000e000ff0d7b82 */ /* 0x000f700000000800 */
[----:B------:R-:W3:Y:S01]  /*0070*/  S2UR UR38, SR_CTAID.Y ;  /* 0x00000000002679c3 */ /* 0x000ee20000002600 */
[----:B-1----:R-:W-:-:S07]  /*0080*/  IMAD.WIDE.U32 R16, R36, 0x80, RZ ;  /* 0x0000008024107825 */ /* 0x002fce00078e00ff */
[----:B------:R-:W1:Y:S01]  /*0090*/  S2UR UR39, SR_CTAID.Z ;  /* 0x00000000002779c3 */ /* 0x000e620000002700 */
[----:B--2---:R-:W-:Y:S02]  /*00a0*/  IMAD R0, R17, R10, RZ ;  /* 0x0000000a11007224 */ /* 0x004fe400078e02ff */
[----:B----4-:R-:W-:Y:S02]  /*00b0*/  VIADD R4, R26, 0xff ;  /* 0x000000ff1a047836 */ /* 0x010fe40000000000 */
[----:B------:R-:W-:-:S03]  /*00c0*/  IMAD R11, R16, R11, R0 ;  /* 0x0000000b100b7224 */ /* 0x000fc600078e0200 */
[----:B------:R-:W2:Y:S01]  /*00d0*/  LDC.64 R14, c[0x0][0x390] ;  /* 0x0000e400ff0e7b82 */ /* 0x000ea20000000a00 */
[----:B-----5:R-:W-:Y:S01]  /*00e0*/  VIADD R0, R13, 0x7f ;  /* 0x0000007f0d007836 */ /* 0x020fe20000000000 */
[----:B------:R-:W-:Y:S01]  /*00f0*/  SHF.R.S32.HI R9, RZ, 0x1f, R4 ;  /* 0x0000001fff097819 */ /* 0x000fe20000011404 */
[----:B------:R-:W-:-:S03]  /*0100*/  VIADD R26, R26, 0x3f ;  /* 0x0000003f1a1a7836 */ /* 0x000fc60000000000 */
[----:B------:R-:W-:Y:S01]  /*0110*/  SHF.R.S32.HI R7, RZ, 0x1f, R0 ;  /* 0x0000001fff077819 */ /* 0x000fe20000011400 */
[----:B---3--:R-:W-:Y:S01]  /*0120*/  USHF.L.U32 UR36, UR38, 0x8, URZ ;  /* 0x0000000826247899 */ /* 0x008fe200080006ff */
[----:B------:R-:W-:Y:S02]  /*0130*/  SHF.R.S32.HI R5, RZ, 0x1f, R26 ;  /* 0x0000001fff057819 */ /* 0x000fe4000001141a */
[----:B------:R-:W-:Y:S02]  /*0140*/  LEA.HI R9, R9, R4, RZ, 0x8 ;  /* 0x0000000409097211 */ /* 0x000fe400078f40ff */
[----:B------:R-:W-:Y:S01]  /*0150*/  LEA.HI R7, R7, R0, RZ, 0x7 ;  /* 0x0000000007077211 */ /* 0x000fe200078f38ff */
[----:B------:R-:W-:Y:S01]  /*0160*/  IMAD.WIDE.U32 R2, R16, R10, UR36 ;  /* 0x0000002410027e25 */ /* 0x000fe2000f8e000a */
[----:B------:R-:W-:Y:S01]  /*0170*/  LEA.HI R5, R5, R26, RZ, 0x6 ;  /* 0x0000001a05057211 */ /* 0x000fe200078f30ff */
[----:B-1----:R-:W-:Y:S01]  /*0180*/  UIMAD.WIDE.U32 UR4, UR39, UR6, URZ ;  /* 0x00000006270472a5 */ /* 0x002fe2000f8e00ff */
[----:B------:R-:W-:-:S02]  /*0190*/  SHF.R.U32.HI R0, RZ, 0x8, R9 ;  /* 0x00000008ff007819 */ /* 0x000fc40000011609 */
[----:B------:R-:W-:Y:S01]  /*01a0*/  LOP3.LUT R7, R7, 0xffff80, RZ, 0xc0, !PT ;  /* 0x00ffff8007077812 */ /* 0x000fe200078ec0ff */
[----:B------:R-:W-:Y:S01]  /*01b0*/  UIMAD UR5, UR39, UR7, UR5 ;  /* 0x00000007270572a4 */ /* 0x000fe2000f8e0205 */
[----:B------:R-:W-:Y:S02]  /*01c0*/  LOP3.LUT R18, R5, 0xffffffc0, RZ, 0xc0, !PT ;  /* 0xffffffc005127812 */ /* 0x000fe400078ec0ff */
[----:B------:R-:W-:Y:S01]  /*01d0*/  IADD3 R25, P0, PT, R2, UR4, RZ ;  /* 0x0000000402197c10 */ /* 0x000fe2000ff1e0ff */
[----:B------:R-:W-:Y:S01]  /*01e0*/  ULOP3.LUT UR4, UR4, 0x1, URZ, 0xc0, !UPT ;  /* 0x0000000104047892 */ /* 0x000fe2000f8ec0ff */
[----:B------:R-:W-:Y:S01]  /*01f0*/  IMAD R7, R7, R0, RZ ;  /* 0x0000000007077224 */ /* 0x000fe200078e02ff */
[----:B------:R-:W-:Y:S01]  /*0200*/  SHF.R.S32.HI R19, RZ, 0x1, R18 ;  /* 0x00000001ff137819 */ /* 0x000fe20000011412 */
[----:B------:R-:W-:Y:S01]  /*0210*/  IMAD R0, R18, R13, RZ ;  /* 0x0000000d12007224 */ /* 0x000fe200078e02ff */
[----:B------:R-:W-:Y:S01]  /*0220*/  UISETP.NE.U32.AND UP0, UPT, UR4, 0x1, UPT ;  /* 0x000000010400788c */ /* 0x000fe2000bf05070 */
[----:B------:R-:W-:Y:S01]  /*0230*/  IADD3.X R2, PT, PT, R3, UR5, R11, P0, !PT ;  /* 0x0000000503027c10 */ /* 0x000fe200087fe40b */
[----:B------:R-:W-:Y:S01]  /*0240*/  IMAD.SHL.U32 R7, R7, 0x100, RZ ;  /* 0x0000010007077824 */ /* 0x000fe200078e00ff */
[----:B------:R-:W-:Y:S01]  /*0250*/  ISETP.NE.AND P0, PT, R27, 0x1, PT ;  /* 0x000000011b00780c */ /* 0x000fe20003f05270 */
[----:B------:R-:W-:Y:S01]  /*0260*/  UISETP.NE.U32.AND.EX UP0, UPT, URZ, URZ, UPT, UP0 ;  /* 0x000000ffff00728c */ /* 0x000fe2000bf05100 */
[----:B------:R-:W-:-:S02]  /*0270*/  SHF.R.U64 R25, R25, 0x1, R2 ;  /* 0x0000000119197819 */ /* 0x000fc40000001202 */
[----:B------:R-:W-:Y:S02]  /*0280*/  SHF.R.U32.HI R2, RZ, 0x1, R2 ;  /* 0x00000001ff027819 */ /* 0x000fe40000011602 */
[----:B------:R-:W-:Y:S02]  /*0290*/  SHF.R.S32.HI R0, RZ, 0x1, R0 ;  /* 0x00000001ff007819 */ /* 0x000fe40000011400 */
[----:B------:R-:W-:Y:S02]  /*02a0*/  SHF.R.S32.HI R7, RZ, 0x4, R7 ;  /* 0x00000004ff077819 */ /* 0x000fe40000011407 */
[----:B--2---:R-:W-:Y:S02]  /*02b0*/  IADD3 R25, P1, PT, R25, R14, RZ ;  /* 0x0000000e19197210 */ /* 0x004fe40007f3e0ff */
[----:B------:R-:W-:Y:S02]  /*02c0*/  LOP3.LUT R2, R2, 0x1fffffff, RZ, 0xc0, !PT ;  /* 0x1fffffff02027812 */ /* 0x000fe400078ec0ff */
[----:B------:R-:W-:-:S02]  /*02d0*/  SEL R22, R0, RZ, P0 ;  /* 0x000000ff00167207 */ /* 0x000fc40000000000 */
[----:B------:R-:W-:Y:S01]  /*02e0*/  SEL R29, R7, RZ, P0 ;  /* 0x000000ff071d7207 */ /* 0x000fe20000000000 */
[----:B------:R-:W-:Y:S01]  /*02f0*/  IMAD.X R27, R2, 0x1, R15, P1 ;  /* 0x00000001021b7824 */ /* 0x000fe200008e060f */
[----:B------:R-:W-:Y:S02]  /*0300*/  SHF.R.S32.HI R23, RZ, 0x1f, R19 ;  /* 0x0000001fff177819 */ /* 0x000fe40000011413 */
[----:B------:R-:W-:Y:S02]  /*0310*/  SHF.R.S32.HI R28, RZ, 0x1f, R22 ;  /* 0x0000001fff1c7819 */ /* 0x000fe40000011416 */
[----:B------:R-:W-:Y:S01]  /*0320*/  SHF.R.S32.HI R30, RZ, 0x1f, R29 ;  /* 0x0000001fff1e7819 */ /* 0x000fe2000001141d */
[----:B0-----:R-:W-:Y:S06]  /*0330*/  BRA.U UP0, `(.L_x_198) ;  /* 0x0000000100407547 */ /* 0x001fec000b800000 */
[----:B------:R-:W-:Y:S01]  /*0340*/  MOV R0, 0x0 ;  /* 0x0000000000007802 */ /* 0x000fe20000000f00 */
[----:B------:R-:W0:Y:S01]  /*0350*/  LDCU.64 UR4, c[0x4][0xb8] ;  /* 0x01001700ff0477ac */ /* 0x000e220008000a00 */
[----:B------:R-:W-:Y:S02]  /*0360*/  IMAD.MOV.U32 R8, RZ, RZ, 0x150 ;  /* 0x00000150ff087424 */ /* 0x000fe400078e00ff */
[----:B------:R1:W2:Y:S01]  /*0370*/  LDC.64 R2, c[0x4][R0] ;  /* 0x0100000000027b82 */ /* 0x0002a20000000a00 */
[----:B------:R-:W3:Y:S01]  /*0380*/  LDCU.64 UR6, c[0x4][0xc0] ;  /* 0x01001800ff0677ac */ /* 0x000ee20008000a00 */
[----:B------:R-:W-:Y:S02]  /*0390*/  IMAD.MOV.U32 R12, RZ, RZ, 0x1 ;  /* 0x00000001ff0c7424 */ /* 0x000fe400078e00ff */
[----:B------:R-:W-:Y:S01]  /*03a0*/  IMAD.MOV.U32 R13, RZ, RZ, RZ ;  /* 0x000000ffff0d7224 */ /* 0x000fe200078e00ff */
[----:B------:R-:W4:Y:S01]  /*03b0*/  LDCU.64 UR8, c[0x4][0x8] ;  /* 0x01000100ff0877ac */ /* 0x000f220008000a00 */
[----:B0-----:R-:W-:-:S02]  /*03c0*/  IMAD.U32 R4, RZ, RZ, UR4 ;  /* 0x00000004ff047e24 */ /* 0x001fc4000f8e00ff */
[----:B------:R-:W-:Y:S02]  /*03d0*/  IMAD.U32 R5, RZ, RZ, UR5 ;  /* 0x00000005ff057e24 */ /* 0x000fe4000f8e00ff */
[----:B---3--:R-:W-:Y:S02]  /*03e0*/  IMAD.U32 R6, RZ, RZ, UR6 ;  /* 0x00000006ff067e24 */ /* 0x008fe4000f8e00ff */
[----:B------:R-:W-:Y:S02]  /*03f0*/  IMAD.U32 R7, RZ, RZ, UR7 ;  /* 0x00000007ff077e24 */ /* 0x000fe4000f8e00ff */
[----:B----4-:R-:W-:Y:S02]  /*0400*/  IMAD.U32 R10, RZ, RZ, UR8 ;  /* 0x00000008ff0a7e24 */ /* 0x010fe4000f8e00ff */
[----:B-1----:R-:W-:-:S07]  /*0410*/  IMAD.U32 R11, RZ, RZ, UR9 ;  /* 0x00000009ff0b7e24 */ /* 0x002fce000f8e00ff */
[----:B------:R-:W-:-:S07]  /*0420*/  LEPC R20, `(.L_x_198) ;  /* 0x000000001014794e */ /* 0x000fce0000000000 */
[----:B--2---:R-:W-:Y:S05]  /*0430*/  CALL.ABS.NOINC R2 ;  /* 0x0000000002007343 */ /* 0x004fea0003c00000 */
.L_x_198:
[----:B------:R-:W0:Y:S01]  /*0440*/  LDC R4, c[0x0][0x380] ;  /* 0x0000e000ff047b82 */ /* 0x000e220000000800 */
[----:B------:R-:W-:Y:S01]  /*0450*/  USHF.L.U32 UR4, UR38, 0x7, URZ ;  /* 0x0000000726047899 */ /* 0x000fe200080006ff */
[----:B------:R-:W-:Y:S01]  /*0460*/  IMAD R0, R17, R19, RZ ;  /* 0x0000001311007224 */ /* 0x000fe200078e02ff */
[----:B------:R-:W-:Y:S01]  /*0470*/  UMOV UR5, URZ ;  /* 0x000000ff00057c82 */ /* 0x000fe20008000000 */
[----:B------:R-:W-:Y:S01]  /*0480*/  IMAD.WIDE.U32 R2, R22, UR39, RZ ;  /* 0x0000002716027c25 */ /* 0x000fe2000f8e00ff */
[----:B------:R-:W1:Y:S01]  /*0490*/  S2R R24, SR_TID.X ;  /* 0x0000000000187919 */ /* 0x000e620000002100 */
[----:B------:R-:W-:Y:S02]  /*04a0*/  SHF.R.S32.HI R5, RZ, 0x1f, R18 ;  /* 0x0000001fff057819 */ /* 0x000fe40000011412 */
[----:B------:R-:W-:Y:S01]  /*04b0*/  IMAD R7, R16, R23, R0 ;  /* 0x0000001710077224 */ /* 0x000fe200078e0200 */
[----:B------:R-:W-:Y:S01]  /*04c0*/  LOP3.LUT R0, R2, 0x1, RZ, 0xc0, !PT ;  /* 0x0000000102007812 */ /* 0x000fe200078ec0ff */
[----:B------:R-:W-:Y:S01]  /*04d0*/  IMAD.WIDE.U32 R16, R19, R16, UR4 ;  /* 0x0000000413107e25 */ /* 0x000fe2000f8e0010 */
[----:B------:R-:W-:Y:S01]  /*04e0*/  LEA.HI R5, R5, R18, RZ, 0x2 ;  /* 0x0000001205057211 */ /* 0x000fe200078f10ff */
[----:B------:R-:W2:Y:S02]  /*04f0*/  LDCU.64 UR4, c[0x0][0x3a8] ;  /* 0x00007500ff0477ac */ /* 0x000ea40008000a00 */
[----:B------:R-:W-:Y:S01]  /*0500*/  IMAD R28, R28, UR39, RZ ;  /* 0x000000271c1c7c24 */ /* 0x000fe2000f8e02ff */
[----:B------:R-:W-:Y:S01]  /*0510*/  IADD3 R23, P0, PT, R16, R2, RZ ;  /* 0x0000000210177210 */ /* 0x000fe20007f1e0ff */
[----:B------:R-:W-:Y:S01]  /*0520*/  IMAD.IADD R7, R17, 0x1, R7 ;  /* 0x0000000111077824 */ /* 0x000fe200078e0207 */
[----:B------:R-:W-:-:S04]  /*0530*/  SHF.R.S32.HI R22, RZ, 0x2, R5 ;  /* 0x00000002ff167819 */ /* 0x000fc80000011405 */
[----:B------:R-:W-:Y:S02]  /*0540*/  IADD3.X R2, PT, PT, R7, R3, R28, P0, !PT ;  /* 0x0000000307027210 */ /* 0x000fe400007fe41c */
[----:B------:R-:W-:Y:S01]  /*0550*/  ISETP.NE.U32.AND P0, PT, R0, 0x1, PT ;  /* 0x000000010000780c */ /* 0x000fe20003f05070 */
[----:B0-----:R-:W-:Y:S01]  /*0560*/  VIADD R4, R4, 0x7f ;  /* 0x0000007f04047836 */ /* 0x001fe20000000000 */
[----:B------:R-:W-:Y:S02]  /*0570*/  SHF.R.U32.HI R19, RZ, 0x1, R2 ;  /* 0x00000001ff137819 */ /* 0x000fe40000011602 */
[----:B------:R-:W-:Y:S02]  /*0580*/  ISETP.NE.U32.AND.EX P0, PT, RZ, RZ, PT, P0 ;  /* 0x000000ffff00720c */ /* 0x000fe40003f05100 */
[----:B------:R-:W-:Y:S02]  /*0590*/  SHF.R.S32.HI R9, RZ, 0x1f, R4 ;  /* 0x0000001fff097819 */ /* 0x000fe40000011404 */
[----:B------:R-:W-:-:S02]  /*05a0*/  SHF.R.U64 R23, R23, 0x1, R2 ;  /* 0x0000000117177819 */ /* 0x000fc40000001202 */
[----:B------:R-:W-:Y:S02]  /*05b0*/  LEA.HI R0, R9, R4, RZ, 0x7 ;  /* 0x0000000409007211 */ /* 0x000fe400078f38ff */
[----:B------:R-:W-:Y:S02]  /*05c0*/  SHF.R.S32.HI R3, RZ, 0x1f, R26 ;  /* 0x0000001fff037819 */ /* 0x000fe4000001141a */
[----:B------:R-:W-:Y:S01]  /*05d0*/  LOP3.LUT R19, R19, 0x1fffffff, RZ, 0xc0, !PT ;  /* 0x1fffffff13137812 */ /* 0x000fe200078ec0ff */
[----:B------:R-:W-:Y:S01]  /*05e0*/  IMAD.SHL.U32 R0, R0, 0x10, RZ ;  /* 0x0000001000007824 */ /* 0x000fe200078e00ff */
[----:B--2---:R-:W-:Y:S02]  /*05f0*/  IADD3 R23, P1, PT, R23, UR4, RZ ;  /* 0x0000000417177c10 */ /* 0x004fe4000ff3e0ff */
[----:B------:R-:W-:Y:S02]  /*0600*/  LEA.HI R3, R3, R26, RZ, 0x6 ;  /* 0x0000001a03037211 */ /* 0x000fe400078f30ff */
[----:B------:R-:W-:-:S02]  /*0610*/  LOP3.LUT R17, R0, 0xfffff800, RZ, 0xc0, !PT ;  /* 0xfffff80000117812 */ /* 0x000fc400078ec0ff */
[----:B------:R-:W-:Y:S02]  /*0620*/  IADD3.X R19, PT, PT, R19, UR5, RZ, P1, !PT ;  /* 0x0000000513137c10 */ /* 0x000fe40008ffe4ff */
[----:B------:R-:W-:Y:S02]  /*0630*/  LOP3.LUT R31, R3, 0xffffffc0, RZ, 0xc0, !PT ;  /* 0xffffffc0031f7812 */ /* 0x000fe400078ec0ff */
[----:B------:R-:W-:Y:S02]  /*0640*/  SHF.R.S32.HI R18, RZ, 0x1f, R22 ;  /* 0x0000001fff127819 */ /* 0x000fe40000011416 */
[----:B------:R-:W-:Y:S01]  /*0650*/  SHF.R.S32.HI R16, RZ, 0x1f, R17 ;  /* 0x0000001fff107819 */ /* 0x000fe20000011411 */
[----:B-1----:R-:W-:Y:S06]  /*0660*/  @P0 BRA `(.L_x_199) ;  /* 0x0000000000400947 */ /* 0x002fec0003800000 */
        /* <DEDUP_REMOVED lines=16> */
.L_x_199:
[----:B------:R-:W0:Y:S01]  /*0770*/  S2R R0, SR_CgaCtaId ;  /* 0x0000000000007919 */ /* 0x000e220000008800 */
[----:B------:R-:W1:Y:S01]  /*0780*/  LDC R6, c[0x0][0x388] ;  /* 0x0000e200ff067b82 */ /* 0x000e620000000800 */
[----:B------:R-:W-:Y:S01]  /*0790*/  MOV R37, 0x400 ;  /* 0x0000040000257802 */ /* 0x000fe20000000f00 */
[----:B------:R-:W-:Y:S01]  /*07a0*/  IMAD.SHL.U32 R28, R24, 0x40, RZ ;  /* 0x00000040181c7824 */ /* 0x000fe200078e00ff */
[----:B------:R-:W-:Y:S01]  /*07b0*/  IADD3 R5, PT, PT, R26, UR36, -R31 ;  /* 0x000000241a057c10 */ /* 0x000fe2000fffe81f */
[----:B------:R-:W-:Y:S01]  /*07c0*/  IMAD.SHL.U32 R2, R36, 0x800, RZ ;  /* 0x0000080024027824 */ /* 0x000fe200078e00ff */
[----:B------:R-:W-:Y:S05]  /*07d0*/  WARPSYNC.ALL ;  /* 0x0000000000007948 */ /* 0x000fea0003800000 */
[----:B------:R-:W2:Y:S01]  /*07e0*/  LDC R9, c[0x0][0x380] ;  /* 0x0000e000ff097b82 */ /* 0x000ea20000000800 */
[----:B------:R-:W-:-:S02]  /*07f0*/  IMAD.MOV.U32 R3, RZ, RZ, RZ ;  /* 0x000000ffff037224 */ /* 0x000fc400078e00ff */
[----:B------:R-:W-:Y:S02]  /*0800*/  IMAD R7, R16, UR38, RZ ;  /* 0x0000002610077c24 */ /* 0x000fe4000f8e02ff */
[----:B------:R-:W-:-:S04]  /*0810*/  IMAD.WIDE.U32 R2, R17, UR38, R2 ;  /* 0x0000002611027c25 */ /* 0x000fc8000f8e0002 */
[----:B------:R-:W-:Y:S02]  /*0820*/  IMAD.IADD R5, R26, 0x1, -R5 ;  /* 0x000000011a057824 */ /* 0x000fe400078e0a05 */
[----:B------:R-:W-:-:S03]  /*0830*/  IMAD.IADD R3, R3, 0x1, R7 ;  /* 0x0000000103037824 */ /* 0x000fc600078e0207 */
[----:B------:R-:W-:Y:S01]  /*0840*/  ISETP.GT.AND P1, PT, R5, 0x100, PT ;  /* 0x000001000500780c */ /* 0x000fe20003f24270 */
[----:B------:R-:W-:Y:S01]  /*0850*/  IMAD.WIDE.U32 R16, R29, UR39, R2 ;  /* 0x000000271d107c25 */ /* 0x000fe2000f8e0002 */
[----:B------:R-:W-:-:S03]  /*0860*/  LEA.HI R5, R5, R5, RZ, 0x1 ;  /* 0x0000000505057211 */ /* 0x000fc600078f08ff */
[----:B------:R-:W-:Y:S01]  /*0870*/  IMAD R3, R30, UR39, RZ ;  /* 0x000000271e037c24 */ /* 0x000fe2000f8e02ff */
[----:B------:R-:W-:Y:S02]  /*0880*/  SHF.R.S32.HI R5, RZ, 0x1, R5 ;  /* 0x00000001ff057819 */ /* 0x000fe40000011405 */
[----:B0-----:R-:W-:Y:S01]  /*0890*/  LEA R37, R0, R37, 0x18 ;  /* 0x0000002500257211 */ /* 0x001fe200078ec0ff */
[----:B------:R-:W-:Y:S01]  /*08a0*/  IMAD.IADD R32, R17, 0x1, R3 ;  /* 0x0000000111207824 */ /* 0x000fe200078e0203 */
[----:B------:R-:W-:Y:S01]  /*08b0*/  LOP3.LUT R0, R28, 0x1fc0, RZ, 0xc0, !PT ;  /* 0x00001fc01c007812 */ /* 0x000fe200078ec0ff */
[----:B--2---:R-:W-:Y:S01]  /*08c0*/  IMAD R36, R36, -0x80, R9 ;  /* 0xffffff8024247824 */ /* 0x004fe200078e0209 */
[----:B------:R-:W-:-:S03]  /*08d0*/  SEL R34, R5, 0x80, !P1 ;  /* 0x0000008005227807 */ /* 0x000fc60004800000 */
[----:B------:R-:W-:Y:S01]  /*08e0*/  IMAD.IADD R4, R0, 0x1, R37 ;  /* 0x0000000100047824 */ /* 0x000fe200078e0225 */
[----:B------:R-:W-:Y:S01]  /*08f0*/  VIMNMX R35, PT, PT, R36, 0x80, PT ;  /* 0x0000008024237848 */ /* 0x000fe20003fe0100 */
[----:B-1----:R-:W-:-:S03]  /*0900*/  VIADD R0, R6, -UR36 ;  /* 0x8000002406007c36 */ /* 0x002fc60008000000 */
[----:B------:R0:W-:Y:S02]  /*0910*/  STS.128 [R4+0x8000], RZ ;  /* 0x008000ff04007388 */ /* 0x0001e40000000c00 */
[C---:B------:R-:W-:Y:S02]  /*0920*/  LEA.HI R2, R0.reuse, R0, RZ, 0x1 ;  /* 0x0000000000027211 */ /* 0x040fe400078f08ff */
[----:B------:R0:W-:Y:S01]  /*0930*/  STS.128 [R4+0x8010], RZ ;  /* 0x008010ff04007388 */ /* 0x0001e20000000c00 */
[----:B------:R-:W-:Y:S02]  /*0940*/  ISETP.GT.AND P0, PT, R0, 0x100, PT ;  /* 0x000001000000780c */ /* 0x000fe40003f04270 */
[----:B------:R-:W-:Y:S01]  /*0950*/  SHF.R.S32.HI R2, RZ, 0x1, R2 ;  /* 0x00000001ff027819 */ /* 0x000fe20000011402 */
[----:B------:R0:W-:Y:S03]  /*0960*/  STS.128 [R4+0x8020], RZ ;  /* 0x008020ff04007388 */ /* 0x0001e60000000c00 */
[----:B------:R-:W-:Y:S01]  /*0970*/  SEL R33, R2, 0x80, !P0 ;  /* 0x0000008002217807 */ /* 0x000fe20004000000 */
[----:B------:R0:W-:Y:S01]  /*0980*/  STS.128 [R4+0x8030], RZ ;  /* 0x008030ff04007388 */ /* 0x0001e20000000c00 */
[----:B------:R-:W1:Y:S01]  /*0990*/  LDCU.64 UR4, c[0x0][0x398] ;  /* 0x00007300ff0477ac */ /* 0x000e620008000a00 */
[----:B------:R-:W-:Y:S01]  /*09a0*/  IMAD.SHL.U32 R31, R24, 0x10, RZ ;  /* 0x00000010181f7824 */ /* 0x000fe200078e00ff */
[----:B------:R-:W-:Y:S01]  /*09b0*/  BAR.SYNC.DEFER_BLOCKING 0x0 ;  /* 0x0000000000007b1d */ /* 0x000fe20000010000 */
[----:B------:R-:W-:-:S03]  /*09c0*/  ISETP.NE.AND P0, PT, R33, 0x100, PT ;  /* 0x000001002100780c */ /* 0x000fc60003f05270 */
[----:B------:R-:W-:Y:S02]  /*09d0*/  LOP3.LUT R0, R31, 0x7f0, RZ, 0xc0, !PT ;  /* 0x000007f01f007812 */ /* 0x000fe400078ec0ff */
[----:B------:R-:W-:Y:S01]  /*09e0*/  ISETP.LT.OR P0, PT, R36, 0x80, P0 ;  /* 0x000000802400780c */ /* 0x000fe20000701670 */
[----:B------:R-:W2:Y:S02]  /*09f0*/  LDCU.64 UR36, c[0x0][0x358] ;  /* 0x00006b00ff2477ac */ /* 0x000ea40008000a00 */
[----:B------:R-:W-:Y:S01]  /*0a00*/  IMAD.IADD R0, R37, 0x1, R0 ;  /* 0x0000000125007824 */ /* 0x000fe200078e0200 */
[----:B-1----:R-:W-:-:S04]  /*0a10*/  ULEA.HI UR4, UP0, UR5, UR4, URZ, 0x1 ;  /* 0x0000000405047291 */ /* 0x002fc8000f8108ff */
[----:B------:R-:W-:Y:S01]  /*0a20*/  UIADD3.X UR5, UPT, UPT, URZ, UR5, URZ, UP0, !UPT ;  /* 0x00000005ff057290 */ /* 0x000fe200087fe4ff */
[----:B------:R0:W-:Y:S03]  /*0a30*/  STS.128 [R0], RZ ;  /* 0x000000ff00007388 */ /* 0x0001e60000000c00 */
[----:B------:R-:W-:Y:S02]  /*0a40*/  USHF.R.S64 UR4, UR4, 0x1, UR5 ;  /* 0x0000000104047899 */ /* 0x000fe40008001005 */
[----:B------:R-:W-:Y:S01]  /*0a50*/  USHF.R.S32.HI UR5, URZ, 0x1, UR5 ;  /* 0x00000001ff057899 */ /* 0x000fe20008011405 */
[----:B------:R-:W-:Y:S06]  /*0a60*/  BAR.SYNC.DEFER_BLOCKING 0x0 ;  /* 0x0000000000007b1d */ /* 0x000fec0000010000 */
[----:B--2---:R-:W-:Y:S05]  /*0a70*/  @P0 BRA `(.L_x_200) ;  /* 0x0000001000580947 */ /* 0x004fea0003800000 */
[----:B------:R-:W-:Y:S01]  /*0a80*/  LOP3.LUT R6, R31, 0x70, RZ, 0xc0, !PT ;  /* 0x000000701f067812 */ /* 0x000fe200078ec0ff */
[----:B------:R-:W-:Y:S01]  /*0a90*/  IMAD.MOV.U32 R7, RZ, RZ, RZ ;  /* 0x000000ffff077224 */ /* 0x000fe200078e00ff */
[----:B------:R-:W-:-:S05]  /*0aa0*/  SHF.R.U32.HI R15, RZ, 0x3, R24 ;  /* 0x00000003ff0f7819 */ /* 0x000fca0000011618 */
[----:B------:R-:W-:-:S04]  /*0ab0*/  IMAD.WIDE.U32 R2, R15, UR4, R6 ;  /* 0x000000040f027c25 */ /* 0x000fc8000f8e0006 */
[----:B------:R-:W-:Y:S01]  /*0ac0*/  VIADD R11, R15, 0x20 ;  /* 0x000000200f0b7836 */ /* 0x000fe20000000000 */
[----:B------:R-:W-:Y:S01]  /*0ad0*/  IADD3 R20, P0, PT, R25, R2, RZ ;  /* 0x0000000219147210 */ /* 0x000fe20007f1e0ff */
[C---:B0-----:R-:W-:Y:S02]  /*0ae0*/  IMAD R0, R15.reuse, UR5, RZ ;  /* 0x000000050f007c24 */ /* 0x041fe4000f8e02ff */
[----:B------:R-:W-:Y:S02]  /*0af0*/  VIADD R9, R15, 0x10 ;  /* 0x000000100f097836 */ /* 0x000fe40000000000 */
[----:B------:R-:W-:Y:S01]  /*0b00*/  IMAD.WIDE.U32 R4, R11, UR4, R6 ;  /* 0x000000040b047c25 */ /* 0x000fe2000f8e0006 */
[----:B------:R-:W-:-:S03]  /*0b10*/  IADD3.X R21, PT, PT, R27, R3, R0, P0, !PT ;  /* 0x000000031b157210 */ /* 0x000fc600007fe400 */
[----:B------:R-:W-:Y:S01]  /*0b20*/  VIADD R13, R15, 0x30 ;  /* 0x000000300f0d7836 */ /* 0x000fe20000000000 */
[----:B------:R-:W-:Y:S01]  /*0b30*/  IADD3 R40, P1, PT, R25, R4, RZ ;  /* 0x0000000419287210 */ /* 0x000fe20007f3e0ff */
[--C-:B------:R-:W-:Y:S01]  /*0b40*/  IMAD.WIDE.U32 R2, R9, UR4, R6.reuse ;  /* 0x0000000409027c25 */ /* 0x100fe2000f8e0006 */
[----:B------:R-:W2:Y:S03]  /*0b50*/  LDG.E.U8 R94, desc[UR36][R20.64+0x7] ;  /* 0x00000724145e7981 */ /* 0x000ea6000c1e1100 */
[----:B------:R-:W-:Y:S01]  /*0b60*/  IMAD R11, R11, UR5, RZ ;  /* 0x000000050b0b7c24 */ /* 0x000fe2000f8e02ff */
[----:B------:R-:W-:Y:S01]  /*0b70*/  IADD3 R38, P0, PT, R25, R2, RZ ;  /* 0x0000000219267210 */ /* 0x000fe20007f1e0ff */
[----:B------:R-:W-:Y:S01]  /*0b80*/  IMAD R0, R9, UR5, RZ ;  /* 0x0000000509007c24 */ /* 0x000fe2000f8e02ff */
[----:B------:R-:W2:Y:S01]  /*0b90*/  LDG.E.U8 R97, desc[UR36][R20.64+0x6] ;  /* 0x0000062414617981 */ /* 0x000ea2000c1e1100 */
[----:B------:R-:W-:Y:S01]  /*0ba0*/  IMAD.WIDE.U32 R8, R13, UR4, R6 ;  /* 0x000000040d087c25 */ /* 0x000fe2000f8e0006 */
[----:B------:R-:W-:-:S02]  /*0bb0*/  IADD3.X R41, PT, PT, R27, R5, R11, P1, !PT ;  /* 0x000000051b297210 */ /* 0x000fc40000ffe40b */
[----:B------:R-:W-:Y:S01]  /*0bc0*/  IADD3.X R39, PT, PT, R27, R3, R0, P0, !PT ;  /* 0x000000031b277210 */ /* 0x000fe200007fe400 */
[----:B------:R-:W-:Y:S01]  /*0bd0*/  IMAD R13, R13, UR5, RZ ;  /* 0x000000050d0d7c24 */ /* 0x000fe2000f8e02ff */
[----:B------:R-:W-:Y:S01]  /*0be0*/  IADD3 R12, P2, PT, R25, R8, RZ ;  /* 0x00000008190c7210 */ /* 0x000fe20007f5e0ff */
[C---:B------:R-:W-:Y:S01]  /*0bf0*/  VIADD R5, R15.reuse, 0x50 ;  /* 0x000000500f057836 */ /* 0x040fe20000000000 */
[C---:B------:R-:W-:Y:S01]  /*0c00*/  IADD3 R3, PT, PT, R15.reuse, 0x40, RZ ;  /* 0x000000400f037810 */ /* 0x040fe20007ffe0ff */
[----:B------:R-:W-:Y:S01]  /*0c10*/  VIADD R43, R15, 0x60 ;  /* 0x000000600f2b7836 */ /* 0x000fe20000000000 */
[----:B------:R-:W-:Y:S01]  /*0c20*/  IADD3.X R13, PT, PT, R27, R9, R13, P2, !PT ;  /* 0x000000091b0d7210 */ /* 0x000fe200017fe40d */
[C---:B------:R-:W-:Y:S01]  /*0c30*/  IMAD R14, R5.reuse, UR5, RZ ;  /* 0x00000005050e7c24 */ /* 0x040fe2000f8e02ff */
[----:B------:R-:W3:Y:S01]  /*0c40*/  LDG.E.U8 R95, desc[UR36][R20.64+0x4] ;  /* 0x00000424145f7981 */ /* 0x000ee2000c1e1100 */
[----:B------:R-:W-:-:S03]  /*0c50*/  IMAD.WIDE.U32 R4, R5, UR4, R6 ;  /* 0x0000000405047c25 */ /* 0x000fc6000f8e0006 */
[----:B------:R-:W4:Y:S01]  /*0c60*/  LDG.E.U8 R123, desc[UR36][R38.64+0xf] ;  /* 0x00000f24267b7981 */ /* 0x000f22000c1e1100 */
[----:B------:R-:W-:Y:S01]  /*0c70*/  VIADD R9, R15, 0x70 ;  /* 0x000000700f097836 */ /* 0x000fe20000000000 */
[----:B------:R-:W-:Y:S01]  /*0c80*/  IADD3 R8, P1, PT, R25, R4, RZ ;  /* 0x0000000419087210 */ /* 0x000fe20007f3e0ff */
[C---:B------:R-:W-:Y:S01]  /*0c90*/  IMAD R0, R3.reuse, UR5, RZ ;  /* 0x0000000503007c24 */ /* 0x040fe2000f8e02ff */
[----:B------:R-:W4:Y:S01]  /*0ca0*/  LDG.E.U8 R130, desc[UR36][R38.64+0xe] ;  /* 0x00000e2426827981 */ /* 0x000f22000c1e1100 */
[----:B------:R-:W-:-:S03]  /*0cb0*/  IMAD.WIDE.U32 R2, R3, UR4, R6 ;  /* 0x0000000403027c25 */ /* 0x000fc6000f8e0006 */
[----:B------:R-:W5:Y:S01]  /*0cc0*/  LDG.E.U8 R119, desc[UR36][R38.64+0xd] ;  /* 0x00000d2426777981 */ /* 0x000f62000c1e1100 */
[----:B------:R-:W-:Y:S01]  /*0cd0*/  IMAD R26, R43, UR5, RZ ;  /* 0x000000052b1a7c24 */ /* 0x000fe2000f8e02ff */
[----:B------:R-:W-:Y:S01]  /*0ce0*/  IADD3 R10, P0, PT, R25, R2, RZ ;  /* 0x00000002190a7210 */ /* 0x000fe20007f1e0ff */
[----:B------:R-:W-:Y:S01]  /*0cf0*/  IMAD.WIDE.U32 R44, R9, UR4, R6 ;  /* 0x00000004092c7c25 */ /* 0x000fe2000f8e0006 */
[----:B------:R-:W5:Y:S02]  /*0d00*/  LDG.E.U8 R128, desc[UR36][R38.64+0xc] ;  /* 0x00000c2426807981 */ /* 0x000f64000c1e1100 */
[----:B------:R-:W-:Y:S01]  /*0d10*/  IADD3.X R11, PT, PT, R27, R3, R0, P0, !PT ;  /* 0x000000031b0b7210 */ /* 0x000fe200007fe400 */
[----:B------:R-:W-:Y:S01]  /*0d20*/  IMAD.WIDE.U32 R42, R43, UR4, R6 ;  /* 0x000000042b2a7c25 */ /* 0x000fe2000f8e0006 */
[----:B------:R-:W-:Y:S01]  /*0d30*/  IADD3 R2, P3, PT, R25, R44, RZ ;  /* 0x0000002c19027210 */ /* 0x000fe20007f7e0ff */
[----:B------:R-:W5:Y:S02]  /*0d40*/  LDG.E.U8 R122, desc[UR36][R38.64+0xb] ;  /* 0x00000b24267a7981 */ /* 0x000f64000c1e1100 */
[----:B------:R-:W-:Y:S01]  /*0d50*/  IMAD R7, R9, UR5, RZ ;  /* 0x0000000509077c24 */ /* 0x000fe2000f8e02ff */
[----:B------:R-:W-:Y:S01]  /*0d60*/  IADD3.X R9, PT, PT, R27, R5, R14, P1, !PT ;  /* 0x000000051b097210 */ /* 0x000fe20000ffe40e */
[----:B------:R-:W5:Y:S01]  /*0d70*/  LDG.E.U8 R129, desc[UR36][R38.64+0xa] ;  /* 0x00000a2426817981 */ /* 0x000f62000c1e1100 */
[----:B------:R-:W-:-:S02]  /*0d80*/  IADD3 R4, P2, PT, R25, R42, RZ ;  /* 0x0000002a19047210 */ /* 0x000fc40007f5e0ff */
[C---:B------:R-:W-:Y:S01]  /*0d90*/  IADD3.X R3, PT, PT, R27.reuse, R45, R7, P3, !PT ;  /* 0x0000002d1b037210 */ /* 0x040fe20001ffe407 */
[----:B------:R-:W3:Y:S01]  /*0da0*/  LDG.E.U8 R14, desc[UR36][R20.64+0x5] ;  /* 0x00000524140e7981 */ /* 0x000ee2000c1e1100 */
[----:B------:R-:W-:-:S03]  /*0db0*/  IADD3.X R5, PT, PT, R27, R43, R26, P2, !PT ;  /* 0x0000002b1b057210 */ /* 0x000fc600017fe41a */
[----:B------:R-:W5:Y:S04]  /*0dc0*/  LDG.E.U8 R118, desc[UR36][R38.64+0x9] ;  /* 0x0000092426767981 */ /* 0x000f68000c1e1100 */
        /* <DEDUP_REMOVED lines=56> */
[----:B------:R0:W5:Y:S04]  /*1150*/  LDG.E.U8 R45, desc[UR36][R12.64] ;  /* 0x000000240c2d7981 */ /* 0x000168000c1e1100 */
        /* <DEDUP_REMOVED lines=59> */
[----:B------:R1:W5:Y:S01]  /*1510*/  LDG.E.U8 R131, desc[UR36][R2.64] ;  /* 0x0000002402837981 */ /* 0x000362000c1e1100 */
[----:B0-----:R-:W-:Y:S01]  /*1520*/  IMAD R12, R15, 0x80, R6 ;  /* 0x000000800f0c7824 */ /* 0x001fe200078e0206 */
[----:B--2---:R-:W-:-:S02]  /*1530*/  PRMT R5, R97, 0x3340, R94 ;  /* 0x0000334061057816 */ /* 0x004fc4000000005e */
[----:B---3--:R-:W-:Y:S02]  /*1540*/  PRMT R14, R95, 0x3340, R14 ;  /* 0x000033405f0e7816 */ /* 0x008fe4000000000e */
[----:B----4-:R-:W-:Y:S02]  /*1550*/  PRMT R11, R130, 0x3340, R123 ;  /* 0x00003340820b7816 */ /* 0x010fe4000000007b */
[----:B-----5:R-:W-:Y:S02]  /*1560*/  PRMT R128, R128, 0x3340, R119 ;  /* 0x0000334080807816 */ /* 0x020fe40000000077 */
[----:B------:R-:W-:Y:S02]  /*1570*/  PRMT R10, R129, 0x3340, R122 ;  /* 0x00003340810a7816 */ /* 0x000fe4000000007a */
[----:B------:R-:W-:Y:S02]  /*1580*/  PRMT R127, R127, 0x3340, R118 ;  /* 0x000033407f7f7816 */ /* 0x000fe40000000076 */
[----:B------:R-:W-:-:S02]  /*1590*/  PRMT R9, R126, 0x3340, R121 ;  /* 0x000033407e097816 */ /* 0x000fc40000000079 */
[----:B------:R-:W-:Y:S02]  /*15a0*/  PRMT R124, R124, 0x3340, R117 ;  /* 0x000033407c7c7816 */ /* 0x000fe40000000075 */
[----:B------:R-:W-:Y:S02]  /*15b0*/  PRMT R8, R125, 0x3340, R120 ;  /* 0x000033407d087816 */ /* 0x000fe40000000078 */
[----:B------:R-:W-:Y:S02]  /*15c0*/  PRMT R147, R147, 0x3340, R116 ;  /* 0x0000334093937816 */ /* 0x000fe40000000074 */
[----:B------:R-:W-:Y:S02]  /*15d0*/  PRMT R15, R145, 0x3340, R140 ;  /* 0x00003340910f7816 */ /* 0x000fe4000000008c */
[----:B------:R-:W-:Y:S02]  /*15e0*/  PRMT R136, R143, 0x3340, R136 ;  /* 0x000033408f887816 */ /* 0x000fe40000000088 */
[----:B------:R-:W-:-:S02]  /*15f0*/  PRMT R139, R148, 0x3340, R139 ;  /* 0x00003340948b7816 */ /* 0x000fc4000000008b */
[----:B------:R-:W-:Y:S02]  /*1600*/  PRMT R146, R146, 0x3340, R135 ;  /* 0x0000334092927816 */ /* 0x000fe40000000087 */
[----:B------:R-:W-:Y:S02]  /*1610*/  PRMT R13, R141, 0x3340, R138 ;  /* 0x000033408d0d7816 */ /* 0x000fe4000000008a */
[----:B------:R-:W-:Y:S02]  /*1620*/  PRMT R144, R144, 0x3340, R133 ;  /* 0x0000334090907816 */ /* 0x000fe40000000085 */
[----:B------:R-:W-:Y:S02]  /*1630*/  PRMT R137, R142, 0x3340, R137 ;  /* 0x000033408e897816 */ /* 0x000fe40000000089 */
[----:B------:R-:W-:Y:S01]  /*1640*/  PRMT R134, R149, 0x3340, R134 ;  /* 0x0000334095867816 */ /* 0x000fe20000000086 */
[----:B-1----:R-:W-:Y:S01]  /*1650*/  IMAD.IADD R2, R37, 0x1, R12 ;  /* 0x0000000125027824 */ /* 0x002fe200078e020c */
        /* <DEDUP_REMOVED lines=15> */
[----:B------:R-:W-:Y:S01]  /*1750*/  PRMT R7, R153, 0x5410, R4 ;  /* 0x0000541099077816 */ /* 0x000fe20000000004 */
[----:B------:R0:W-:Y:S01]  /*1760*/  STS.128 [R2+0x10800], R8 ;  /* 0x0108000802007388 */ /* 0x0001e20000000c00 */
[----:B------:R-:W-:Y:S02]  /*1770*/  PRMT R6, R99, 0x5410, R6 ;  /* 0x0000541063067816 */ /* 0x000fe40000000006 */
[----:B------:R-:W-:Y:S01]  /*1780*/  PRMT R4, R132, 0x5410, R93 ;  /* 0x0000541084047816 */ /* 0x000fe2000000005d */
[----:B------:R-:W-:Y:S01]  /*1790*/  STS.128 [R2+0x11000], R12 ;  /* 0x0110000c02007388 */ /* 0x000fe20000000c00 */
        /* <DEDUP_REMOVED lines=11> */
[----:B0-----:R-:W-:Y:S02]  /*1850*/  PRMT R11, R49, 0x3340, R48 ;  /* 0x00003340310b7816 */ /* 0x001fe40000000030 */
[----:B------:R-:W-:-:S02]  /*1860*/  PRMT R10, R51, 0x3340, R50 ;  /* 0x00003340330a7816 */ /* 0x000fc40000000032 */
[----:B------:R-:W-:Y:S02]  /*1870*/  PRMT R53, R53, 0x3340, R52 ;  /* 0x0000334035357816 */ /* 0x000fe40000000034 */
[----:B------:R-:W-:Y:S01]  /*1880*/  PRMT R9, R55, 0x3340, R54 ;  /* 0x0000334037097816 */ /* 0x000fe20000000036 */
[----:B------:R0:W-:Y:S01]  /*1890*/  STS.128 [R2+0x10000], R4 ;  /* 0x0100000402007388 */ /* 0x0001e20000000c00 */
[----:B------:R-:W-:Y:S02]  /*18a0*/  PRMT R11, R11, 0x5410, R46 ;  /* 0x000054100b0b7816 */ /* 0x000fe4000000002e */
[----:B------:R-:W-:Y:S02]  /*18b0*/  PRMT R56, R57, 0x3340, R56 ;  /* 0x0000334039387816 */ /* 0x000fe40000000038 */
[----:B------:R-:W-:Y:S02]  /*18c0*/  PRMT R10, R53, 0x5410, R10 ;  /* 0x00005410350a7816 */ /* 0x000fe4000000000a */
[----:B------:R-:W-:-:S02]  /*18d0*/  PRMT R9, R56, 0x5410, R9 ;  /* 0x0000541038097816 */ /* 0x000fc40000000009 */
[----:B------:R-:W-:Y:S02]  /*18e0*/  PRMT R8, R59, 0x3340, R58 ;  /* 0x000033403b087816 */ /* 0x000fe4000000003a */
[----:B0-----:R-:W-:Y:S02]  /*18f0*/  PRMT R7, R25, 0x5410, R0 ;  /* 0x0000541019077816 */ /* 0x001fe40000000000 */
[----:B------:R-:W-:Y:S02]  /*1900*/  PRMT R77, R77, 0x3340, R60 ;  /* 0x000033404d4d7816 */ /* 0x000fe4000000003c */
[----:B------:R-:W-:Y:S02]  /*1910*/  PRMT R6, R29, 0x5410, R26 ;  /* 0x000054101d067816 */ /* 0x000fe4000000001a */
[----:B------:R-:W-:Y:S02]  /*1920*/  PRMT R5, R41, 0x5410, R38 ;  /* 0x0000541029057816 */ /* 0x000fe40000000026 */
[----:B------:R-:W-:-:S02]  /*1930*/  PRMT R15, R75, 0x3340, R68 ;  /* 0x000033404b0f7816 */ /* 0x000fc40000000044 */
[----:B------:R-:W-:Y:S02]  /*1940*/  PRMT R4, R45, 0x5410, R42 ;  /* 0x000054102d047816 */ /* 0x000fe4000000002a */
[----:B------:R-:W-:Y:S02]  /*1950*/  PRMT R8, R77, 0x5410, R8 ;  /* 0x000054104d087816 */ /* 0x000fe40000000008 */
[----:B------:R-:W-:-:S04]  /*1960*/  PRMT R64, R73, 0x3340, R64 ;  /* 0x0000334049407816 */ /* 0x000fc80000000040 */
        /* <DEDUP_REMOVED lines=31> */
[----:B------:R-:W-:Y:S01]  /*1b60*/  PRMT R104, R131, 0x5410, R104 ;  /* 0x0000541083687816 */ /* 0x000fe20000000068 */
[----:B------:R1:W-:Y:S04]  /*1b70*/  STS.128 [R2+0x11800], R4 ;  /* 0x0118000402007388 */ /* 0x0003e80000000c00 */
[----:B------:R1:W-:Y:S04]  /*1b80*/  STS.128 [R2+0x12000], R8 ;  /* 0x0120000802007388 */ /* 0x0003e80000000c00 */
[----:B------:R1:W-:Y:S04]  /*1b90*/  STS.128 [R2+0x12800], R12 ;  /* 0x0128000c02007388 */ /* 0x0003e80000000c00 */
[----:B------:R1:W-:Y:S04]  /*1ba0*/  STS.128 [R2+0x13000], R80 ;  /* 0x0130005002007388 */ /* 0x0003e80000000c00 */
[----:B------:R1:W-:Y:S01]  /*1bb0*/  STS.128 [R2+0x13800], R104 ;  /* 0x0138006802007388 */ /* 0x0003e20000000c00 */
[----:B------:R-:W-:Y:S06]  /*1bc0*/  BAR.SYNC.DEFER_BLOCKING 0x0 ;  /* 0x0000000000007b1d */ /* 0x000fec0000010000 */
[----:B------:R-:W-:Y:S05]  /*1bd0*/  BRA `(.L_x_201) ;  /* 0x00000020004c7947 */ /* 0x000fea0003800000 */
.L_x_200:
[----:B------:R-:W-:Y:S01]  /*1be0*/  LOP3.LUT R54, R31, 0x70, RZ, 0xc0, !PT ;  /* 0x000000701f367812 */ /* 0x000fe200078ec0ff */
[----:B------:R-:W-:Y:S01]  /*1bf0*/  IMAD.MOV.U32 R55, RZ, RZ, RZ ;  /* 0x000000ffff377224 */ /* 0x000fe200078e00ff */
[----:B------:R-:W-:Y:S02]  /*1c00*/  SHF.R.U32.HI R60, RZ, 0x3, R24 ;  /* 0x00000003ff3c7819 */ /* 0x000fe40000011618 */
[C---:B------:R-:W-:Y:S01]  /*1c10*/  ISETP.GE.AND P5, PT, R54.reuse, R33, PT ;  /* 0x000000213600720c */ /* 0x040fe20003fa6270 */
[C---:B0-----:R-:W-:Y:S02]  /*1c20*/  VIADD R4, R54.reuse, 0x2 ;  /* 0x0000000236047836 */ /* 0x041fe40000000000 */
[----:B------:R-:W-:Y:S01]  /*1c30*/  VIADD R0, R54, 0x1 ;  /* 0x0000000136007836 */ /* 0x000fe20000000000 */
[C---:B------:R-:W-:Y:S01]  /*1c40*/  ISETP.GE.OR P2, PT, R60.reuse, R35, P5 ;  /* 0x000000233c00720c */ /* 0x040fe20002f46670 */
[----:B------:R-:W-:Y:S01]  /*1c50*/  IMAD.WIDE.U32 R2, R60, UR4, R54 ;  /* 0x000000043c027c25 */ /* 0x000fe2000f8e0036 */
[----:B------:R-:W-:-:S02]  /*1c60*/  ISETP.GE.AND P0, PT, R4, R33, PT ;  /* 0x000000210400720c */ /* 0x000fc40003f06270 */
[----:B------:R-:W-:Y:S01]  /*1c70*/  ISETP.GE.AND P4, PT, R0, R33, PT ;  /* 0x000000210000720c */ /* 0x000fe20003f86270 */
[C---:B------:R-:W-:Y:S01]  /*1c80*/  IMAD R0, R60.reuse, UR5, RZ ;  /* 0x000000053c007c24 */ /* 0x040fe2000f8e02ff */
[----:B------:R-:W-:Y:S02]  /*1c90*/  P2R R29, PR, RZ, 0x1 ;  /* 0x00000001ff1d7803 */ /* 0x000fe40000000000 */
[-C--:B------:R-:W-:Y:S02]  /*1ca0*/  ISETP.GE.OR P0, PT, R60, R35.reuse, P0 ;  /* 0x000000233c00720c */ /* 0x080fe40000706670 */
[----:B------:R-:W-:Y:S01]  /*1cb0*/  IADD3 R56, P3, PT, R25, R2, RZ ;  /* 0x0000000219387210 */ /* 0x000fe20007f7e0ff */
[----:B------:R-:W-:Y:S01]  /*1cc0*/  VIADD R14, R54, 0x4 ;  /* 0x00000004360e7836 */ /* 0x000fe20000000000 */
[C---:B------:R-:W-:Y:S02]  /*1cd0*/  ISETP.GE.OR P1, PT, R60.reuse, R35, P4 ;  /* 0x000000233c00720c */ /* 0x040fe40002726670 */
[----:B------:R-:W-:Y:S01]  /*1ce0*/  IADD3.X R57, PT, PT, R27, R3, R0, P3, !PT ;  /* 0x000000031b397210 */ /* 0x000fe20001ffe400 */
[----:B------:R-:W-:-:S06]  /*1cf0*/  IMAD R0, R60, 0x80, R54 ;  /* 0x000000803c007824 */ /* 0x000fcc00078e0236 */
[----:B------:R-:W2:Y:S01]  /*1d00*/  @!P0 LDG.E.U8 R7, desc[UR36][R56.64+0x2] ;  /* 0x0000022438078981 */ /* 0x000ea2000c1e1100 */
[----:B------:R-:W-:Y:S01]  /*1d10*/  IMAD.IADD R0, R37, 0x1, R0 ;  /* 0x0000000125007824 */ /* 0x000fe200078e0200 */
[----:B------:R-:W-:Y:S02]  /*1d20*/  ISETP.GE.AND P6, PT, R14, R33, PT ;  /* 0x000000210e00720c */ /* 0x000fe40003fc6270 */
[----:B------:R-:W3:Y:S04]  /*1d30*/  @!P2 LDG.E.U8 R3, desc[UR36][R56.64] ;  /* 0x000000243803a981 */ /* 0x000ee8000c1e1100 */
[----:B------:R-:W4:Y:S04]  /*1d40*/  @!P1 LDG.E.U8 R5, desc[UR36][R56.64+0x1] ;  /* 0x0000012438059981 */ /* 0x000f28000c1e1100 */
[----:B--2---:R-:W-:Y:S01]  /*1d50*/  @!P0 STS.U8 [R0+0x10002], R7 ;  /* 0x0100020700008388 */ /* 0x004fe20000000000 */
[----:B------:R-:W-:-:S13]  /*1d60*/  ISETP.GE.OR P0, PT, R60, R35, P6 ;  /* 0x000000233c00720c */ /* 0x000fda0003706670 */
[----:B------:R-:W2:Y:S01]  /*1d70*/  @!P0 LDG.E.U8 R11, desc[UR36][R56.64+0x4] ;  /* 0x00000424380b8981 */ /* 0x000ea2000c1e1100 */
[----:B------:R-:W-:-:S03]  /*1d80*/  VIADD R26, R54, 0x5 ;  /* 0x00000005361a7836 */ /* 0x000fc60000000000 */
[----:B---3--:R0:W-:Y:S02]  /*1d90*/  @!P2 STS.U8 [R0+0x10000], R3 ;  /* 0x010000030000a388 */ /* 0x0081e40000000000 */
[-C--:B------:R-:W-:Y:S01]  /*1da0*/  ISETP.GE.AND P2, PT, R26, R33.reuse, PT ;  /* 0x000000211a00720c */ /* 0x080fe20003f46270 */
[----:B------:R-:W-:Y:S01]  /*1db0*/  VIADD R20, R54, 0x3 ;  /* 0x0000000336147836 */ /* 0x000fe20000000000 */
[----:B----4-:R1:W-:Y:S04]  /*1dc0*/  @!P1 STS.U8 [R0+0x10001], R5 ;  /* 0x0100010500009388 */ /* 0x0103e80000000000 */
[----:B------:R-:W-:-:S04]  /*1dd0*/  ISETP.GE.AND P3, PT, R20, R33, PT ;  /* 0x000000211400720c */ /* 0x000fc80003f66270 */
[----:B------:R-:W-:-:S13]  /*1de0*/  ISETP.GE.OR P1, PT, R60, R35, P3 ;  /* 0x000000233c00720c */ /* 0x000fda0001f26670 */
[----:B------:R-:W3:Y:S04]  /*1df0*/  @!P1 LDG.E.U8 R9, desc[UR36][R56.64+0x3] ;  /* 0x0000032438099981 */ /* 0x000ee8000c1e1100 */
[----:B--2---:R-:W-:Y:S01]  /*1e00*/  @!P0 STS.U8 [R0+0x10004], R11 ;  /* 0x0100040b00008388 */ /* 0x004fe20000000000 */
[----:B------:R-:W-:-:S13]  /*1e10*/  ISETP.GE.OR P0, PT, R60, R35, P2 ;  /* 0x000000233c00720c */ /* 0x000fda0001706670 */
[----:B------:R-:W2:Y:S01]  /*1e20*/  @!P0 LDG.E.U8 R13, desc[UR36][R56.64+0x5] ;  /* 0x00000524380d8981 */ /* 0x000ea2000c1e1100 */
[C---:B------:R-:W-:Y:S02]  /*1e30*/  VIADD R62, R60.reuse, 0x10 ;  /* 0x000000103c3e7836 */ /* 0x040fe40000000000 */
[----:B------:R-:W-:Y:S02]  /*1e40*/  VIADD R64, R60, 0x20 ;  /* 0x000000203c407836 */ /* 0x000fe40000000000 */
[----:B0-----:R-:W-:-:S04]  /*1e50*/  IMAD.WIDE.U32 R2, R62, UR4, R54 ;  /* 0x000000043e027c25 */ /* 0x001fc8000f8e0036 */
[----:B------:R-:W-:Y:S02]  /*1e60*/  IMAD R6, R62, UR5, RZ ;  /* 0x000000053e067c24 */ /* 0x000fe4000f8e02ff */
[----:B-1----:R-:W-:-:S04]  /*1e70*/  IMAD.WIDE.U32 R4, R64, UR4, R54 ;  /* 0x0000000440047c25 */ /* 0x002fc8000f8e0036 */
[C---:B------:R-:W-:Y:S02]  /*1e80*/  VIADD R66, R60.reuse, 0x30 ;  /* 0x000000303c427836 */ /* 0x040fe40000000000 */
[C---:B------:R-:W-:Y:S01]  /*1e90*/  VIADD R68, R60.reuse, 0x40 ;  /* 0x000000403c447836 */ /* 0x040fe20000000000 */
[----:B---3--:R0:W-:Y:S01]  /*1ea0*/  @!P1 STS.U8 [R0+0x10003], R9 ;  /* 0x0100030900009388 */ /* 0x0081e20000000000 */
[----:B------:R-:W-:Y:S02]  /*1eb0*/  VIADD R70, R60, 0x50 ;  /* 0x000000503c467836 */ /* 0x000fe40000000000 */
[----:B0-----:R-:W-:-:S04]  /*1ec0*/  IMAD.WIDE.U32 R8, R68, UR4, R54 ;  /* 0x0000000444087c25 */ /* 0x001fc8000f8e0036 */
[----:B------:R-:W-:-:S04]  /*1ed0*/  IMAD.WIDE.U32 R10, R70, UR4, R54 ;  /* 0x00000004460a7c25 */ /* 0x000fc8000f8e0036 */
[C---:B------:R-:W-:Y:S02]  /*1ee0*/  VIADD R38, R60.reuse, 0x60 ;  /* 0x000000603c267836 */ /* 0x040fe40000000000 */
[----:B------:R-:W-:-:S04]  /*1ef0*/  VIADD R30, R60, 0x70 ;  /* 0x000000703c1e7836 */ /* 0x000fc80000000000 */
[----:B------:R-:W-:Y:S01]  /*1f00*/  IMAD.WIDE.U32 R40, R30, UR4, R54 ;  /* 0x000000041e287c25 */ /* 0x000fe2000f8e0036 */
[----:B--2---:R0:W-:Y:S01]  /*1f10*/  @!P0 STS.U8 [R0+0x10005], R13 ;  /* 0x0100050d00008388 */ /* 0x0041e20000000000 */
[----:B------:R-:W-:-:S04]  /*1f20*/  IADD3 R50, P0, PT, R25, R2, RZ ;  /* 0x0000000219327210 */ /* 0x000fc80007f1e0ff */
[----:B------:R-:W-:Y:S01]  /*1f30*/  IADD3.X R51, PT, PT, R27, R3, R6, P0, !PT ;  /* 0x000000031b337210 */ /* 0x000fe200007fe406 */
[----:B------:R-:W-:Y:S01]  /*1f40*/  IMAD R3, R64, UR5, RZ ;  /* 0x0000000540037c24 */ /* 0x000fe2000f8e02ff */
[----:B------:R-:W-:Y:S01]  /*1f50*/  IADD3 R2, P0, PT, R25, R4, RZ ;  /* 0x0000000419027210 */ /* 0x000fe20007f1e0ff */
[----:B------:R-:W-:-:S03]  /*1f60*/  IMAD.WIDE.U32 R6, R66, UR4, R54 ;  /* 0x0000000442067c25 */ /* 0x000fc6000f8e0036 */
[----:B------:R-:W-:Y:S01]  /*1f70*/  IADD3.X R3, PT, PT, R27, R5, R3, P0, !PT ;  /* 0x000000051b037210 */ /* 0x000fe200007fe403 */
[----:B------:R-:W-:Y:S01]  /*1f80*/  IMAD R5, R66, UR5, RZ ;  /* 0x0000000542057c24 */ /* 0x000fe2000f8e02ff */
[----:B------:R-:W-:-:S04]  /*1f90*/  IADD3 R4, P0, PT, R25, R6, RZ ;  /* 0x0000000619047210 */ /* 0x000fc80007f1e0ff */
[----:B------:R-:W-:Y:S01]  /*1fa0*/  IADD3.X R5, PT, PT, R27, R7, R5, P0, !PT ;  /* 0x000000071b057210 */ /* 0x000fe200007fe405 */
[----:B------:R-:W-:Y:S01]  /*1fb0*/  IMAD R7, R68, UR5, RZ ;  /* 0x0000000544077c24 */ /* 0x000fe2000f8e02ff */
[----:B------:R-:W-:Y:S01]  /*1fc0*/  IADD3 R6, P0, PT, R25, R8, RZ ;  /* 0x0000000819067210 */ /* 0x000fe20007f1e0ff */
[----:B0-----:R-:W-:-:S03]  /*1fd0*/  IMAD.WIDE.U32 R12, R38, UR4, R54 ;  /* 0x00000004260c7c25 */ /* 0x001fc6000f8e0036 */
[----:B------:R-:W-:Y:S01]  /*1fe0*/  IADD3.X R7, PT, PT, R27, R9, R7, P0, !PT ;  /* 0x000000091b077210 */ /* 0x000fe200007fe407 */
[----:B------:R-:W-:Y:S01]  /*1ff0*/  IMAD R9, R70, UR5, RZ ;  /* 0x0000000546097c24 */ /* 0x000fe2000f8e02ff */
[----:B------:R-:W-:-:S04]  /*2000*/  IADD3 R8, P0, PT, R25, R10, RZ ;  /* 0x0000000a19087210 */ /* 0x000fc80007f1e0ff */
[----:B------:R-:W-:Y:S01]  /*2010*/  IADD3.X R9, PT, PT, R27, R11, R9, P0, !PT ;  /* 0x0000000b1b097210 */ /* 0x000fe200007fe409 */
[----:B------:R-:W-:Y:S01]  /*2020*/  IMAD R11, R38, UR5, RZ ;  /* 0x00000005260b7c24 */ /* 0x000fe2000f8e02ff */
[----:B------:R-:W-:-:S04]  /*2030*/  IADD3 R10, P0, PT, R25, R12, RZ ;  /* 0x0000000c190a7210 */ /* 0x000fc80007f1e0ff */
[----:B------:R-:W-:Y:S02]  /*2040*/  IADD3.X R11, PT, PT, R27, R13, R11, P0, !PT ;  /* 0x0000000d1b0b7210 */ /* 0x000fe400007fe40b */
[----:B------:R-:W-:Y:S01]  /*2050*/  IADD3 R12, P0, PT, R25, R40, RZ ;  /* 0x00000028190c7210 */ /* 0x000fe20007f1e0ff */
[----:B------:R-:W-:Y:S02]  /*2060*/  VIADD R40, R54, 0x6 ;  /* 0x0000000636287836 */ /* 0x000fe40000000000 */
[----:B------:R-:W-:-:S03]  /*2070*/  IMAD R13, R30, UR5, RZ ;  /* 0x000000051e0d7c24 */ /* 0x000fc6000f8e02ff */
[----:B------:R-:W-:Y:S02]  /*2080*/  ISETP.GE.AND P1, PT, R40, R33, PT ;  /* 0x000000212800720c */ /* 0x000fe40003f26270 */
[----:B------:R-:W-:Y:S02]  /*2090*/  IADD3.X R13, PT, PT, R27, R41, R13, P0, !PT ;  /* 0x000000291b0d7210 */ /* 0x000fe400007fe40d */
[----:B------:R-:W-:-:S13]  /*20a0*/  ISETP.GE.OR P0, PT, R60, R35, P1 ;  /* 0x000000233c00720c */ /* 0x000fda0000f06670 */
[----:B------:R-:W2:Y:S01]  /*20b0*/  @!P0 LDG.E.U8 R15, desc[UR36][R56.64+0x6] ;  /* 0x00000624380f8981 */ /* 0x000ea2000c1e1100 */
[----:B------:R-:W-:-:S05]  /*20c0*/  VIADD R44, R54, 0x7 ;  /* 0x00000007362c7836 */ /* 0x000fca0000000000 */
[----:B------:R-:W-:Y:S01]  /*20d0*/  ISETP.GE.AND P1, PT, R44, R33, PT ;  /* 0x000000212c00720c */ /* 0x000fe20003f26270 */
[----:B--2---:R0:W-:Y:S03]  /*20e0*/  @!P0 STS.U8 [R0+0x10006], R15 ;  /* 0x0100060f00008388 */ /* 0x0041e60000000000 */
        /* <DEDUP_REMOVED lines=11> */
[----:B0-----:R-:W3:Y:S01]  /*21a0*/  @!P0 LDG.E.U8 R15, desc[UR36][R56.64+0x9] ;  /* 0x00000924380f8981 */ /* 0x001ee2000c1e1100 */
[----:B------:R-:W-:-:S05]  /*21b0*/  VIADD R48, R54, 0xa ;  /* 0x0000000a36307836 */ /* 0x000fca0000000000 */
[----:B------:R-:W-:Y:S01]  /*21c0*/  ISETP.GE.AND P1, PT, R48, R33, PT ;  /* 0x000000213000720c */ /* 0x000fe20003f26270 */
[----:B---3--:R0:W-:Y:S03]  /*21d0*/  @!P0 STS.U8 [R0+0x10009], R15 ;  /* 0x0100090f00008388 */ /* 0x0081e60000000000 */
[----:B------:R-:W-:-:S13]  /*21e0*/  ISETP.GE.OR P0, PT, R60, R35, P1 ;  /* 0x000000233c00720c */ /* 0x000fda0000f06670 */
[----:B-1----:R-:W3:Y:S01]  /*21f0*/  @!P0 LDG.E.U8 R21, desc[UR36][R56.64+0xa] ;  /* 0x00000a2438158981 */ /* 0x002ee2000c1e1100 */
[----:B------:R-:W-:-:S05]  /*2200*/  VIADD R52, R54, 0xb ;  /* 0x0000000b36347836 */ /* 0x000fca0000000000 */
[----:B------:R-:W-:Y:S01]  /*2210*/  ISETP.GE.AND P1, PT, R52, R33, PT ;  /* 0x000000213400720c */ /* 0x000fe20003f26270 */
[----:B---3--:R1:W-:Y:S03]  /*2220*/  @!P0 STS.U8 [R0+0x1000a], R21 ;  /* 0x01000a1500008388 */ /* 0x0083e60000000000 */
[----:B------:R-:W-:-:S13]  /*2230*/  ISETP.GE.OR P0, PT, R60, R35, P1 ;  /* 0x000000233c00720c */ /* 0x000fda0000f06670 */
[----:B--2---:R-:W2:Y:S01]  /*2240*/  @!P0 LDG.E.U8 R25, desc[UR36][R56.64+0xb] ;  /* 0x00000b2438198981 */ /* 0x004ea2000c1e1100 */
        /* <DEDUP_REMOVED lines=15> */
[----:B------:R-:W-:-:S03]  /*2340*/  VIADD R54, R54, 0xf ;  /* 0x0000000f36367836 */ /* 0x000fc60000000000 */
[----:B--2---:R2:W-:Y:S02]  /*2350*/  @!P0 STS.U8 [R0+0x1000e], R25 ;  /* 0x01000e1900008388 */ /* 0x0045e40000000000 */
[----:B------:R-:W-:-:S04]  /*2360*/  ISETP.GE.AND P0, PT, R54, R33, PT ;  /* 0x000000213600720c */ /* 0x000fc80003f06270 */
[----:B------:R-:W-:-:S13]  /*2370*/  ISETP.GE.OR P6, PT, R60, R35, P0 ;  /* 0x000000233c00720c */ /* 0x000fda00007c6670 */
[----:B0-----:R-:W3:Y:S04]  /*2380*/  @!P6 LDG.E.U8 R15, desc[UR36][R56.64+0xf] ;  /* 0x00000f24380fe981 */ /* 0x001ee8000c1e1100 */
[----:B---3--:R0:W-:Y:S01]  /*2390*/  @!P6 STS.U8 [R0+0x1000f], R15 ;  /* 0x01000f0f0000e388 */ /* 0x0081e20000000000 */
[----:B------:R-:W-:-:S13]  /*23a0*/  ISETP.GE.OR P6, PT, R62, R35, P5 ;  /* 0x000000233e00720c */ /* 0x000fda0002fc6670 */
[----:B-1----:R-:W3:Y:S04]  /*23b0*/  @!P6 LDG.E.U8 R21, desc[UR36][R50.64] ;  /* 0x000000243215e981 */ /* 0x002ee8000c1e1100 */
[----:B---3--:R1:W-:Y:S01]  /*23c0*/  @!P6 STS.U8 [R0+0x10800], R21 ;  /* 0x010800150000e388 */ /* 0x0083e20000000000 */
[----:B------:R-:W-:-:S13]  /*23d0*/  ISETP.GE.OR P6, PT, R62, R35, P4 ;  /* 0x000000233e00720c */ /* 0x000fda00027c6670 */
[----:B------:R-:W3:Y:S04]  /*23e0*/  @!P6 LDG.E.U8 R27, desc[UR36][R50.64+0x1] ;  /* 0x00000124321be981 */ /* 0x000ee8000c1e1100 */
[----:B---3--:R3:W-:Y:S01]  /*23f0*/  @!P6 STS.U8 [R0+0x10801], R27 ;  /* 0x0108011b0000e388 */ /* 0x0087e20000000000 */
[----:B------:R-:W-:-:S04]  /*2400*/  ISETP.NE.AND P6, PT, R29, RZ, PT ;  /* 0x000000ff1d00720c */ /* 0x000fc80003fc5270 */
[----:B------:R-:W-:-:S13]  /*2410*/  ISETP.GE.OR P6, PT, R62, R35, P6 ;  /* 0x000000233e00720c */ /* 0x000fda00037c6670 */
[----:B--2---:R-:W2:Y:S04]  /*2420*/  @!P6 LDG.E.U8 R25, desc[UR36][R50.64+0x2] ;  /* 0x000002243219e981 */ /* 0x004ea8000c1e1100 */
[----:B--2---:R2:W-:Y:S01]  /*2430*/  @!P6 STS.U8 [R0+0x10802], R25 ;  /* 0x010802190000e388 */ /* 0x0045e20000000000 */
[----:B------:R-:W-:-:S04]  /*2440*/  ISETP.GE.AND P6, PT, R20, R33, PT ;  /* 0x000000211400720c */ /* 0x000fc80003fc6270 */
[----:B------:R-:W-:-:S13]  /*2450*/  ISETP.GE.OR P6, PT, R62, R35, P6 ;  /* 0x000000233e00720c */ /* 0x000fda00037c6670 */
[----:B0-----:R-:W4:Y:S04]  /*2460*/  @!P6 LDG.E.U8 R15, desc[UR36][R50.64+0x3] ;  /* 0x00000324320fe981 */ /* 0x001f28000c1e1100 */
[----:B----4-:R0:W-:Y:S01]  /*2470*/  @!P6 STS.U8 [R0+0x10803], R15 ;  /* 0x0108030f0000e388 */ /* 0x0101e20000000000 */
[----:B------:R-:W-:-:S04]  /*2480*/  ISETP.GE.AND P6, PT, R14, R33, PT ;  /* 0x000000210e00720c */ /* 0x000fc80003fc6270 */
[----:B------:R-:W-:-:S13]  /*2490*/  ISETP.GE.OR P6, PT, R62, R35, P6 ;  /* 0x000000233e00720c */ /* 0x000fda00037c6670 */
[----:B-1----:R-:W4:Y:S04]  /*24a0*/  @!P6 LDG.E.U8 R21, desc[UR36][R50.64+0x4] ;  /* 0x000004243215e981 */ /* 0x002f28000c1e1100 */
[----:B----4-:R1:W-:Y:S01]  /*24b0*/  @!P6 STS.U8 [R0+0x10804], R21 ;  /* 0x010804150000e388 */ /* 0x0103e20000000000 */
[----:B------:R-:W-:-:S04]  /*24c0*/  ISETP.GE.AND P6, PT, R26, R33, PT ;  /* 0x000000211a00720c */ /* 0x000fc80003fc6270 */
[----:B------:R-:W-:-:S13]  /*24d0*/  ISETP.GE.OR P6, PT, R62, R35, P6 ;  /* 0x000000233e00720c */ /* 0x000fda00037c6670 */
[----:B---3--:R-:W3:Y:S04]  /*24e0*/  @!P6 LDG.E.U8 R27, desc[UR36][R50.64+0x5] ;  /* 0x00000524321be981 */ /* 0x008ee8000c1e1100 */
[----:B---3--:R3:W-:Y:S01]  /*24f0*/  @!P6 STS.U8 [R0+0x10805], R27 ;  /* 0x0108051b0000e388 */ /* 0x0087e20000000000 */
[----:B------:R-:W-:-:S04]  /*2500*/  ISETP.GE.AND P6, PT, R40, R33, PT ;  /* 0x000000212800720c */ /* 0x000fc80003fc6270 */
        /* <DEDUP_REMOVED lines=23> */
[----:B------:R-:W-:-:S13]  /*2680*/  ISETP.GE.OR P6, PT, R62, R35, P3 ;  /* 0x000000233e00720c */ /* 0x000fda0001fc6670 */
[----:B-1----:R-:W4:Y:S04]  /*2690*/  @!P6 LDG.E.U8 R21, desc[UR36][R50.64+0xc] ;  /* 0x00000c243215e981 */ /* 0x002f28000c1e1100 */
[----:B----4-:R1:W-:Y:S01]  /*26a0*/  @!P6 STS.U8 [R0+0x1080c], R21 ;  /* 0x01080c150000e388 */ /* 0x0103e20000000000 */
[----:B------:R-:W-:-:S13]  /*26b0*/  ISETP.GE.OR P6, PT, R62, R35, P2 ;  /* 0x000000233e00720c */ /* 0x000fda00017c6670 */
[----:B---3--:R-:W3:Y:S04]  /*26c0*/  @!P6 LDG.E.U8 R27, desc[UR36][R50.64+0xd] ;  /* 0x00000d24321be981 */ /* 0x008ee8000c1e1100 */
[----:B---3--:R3:W-:Y:S01]  /*26d0*/  @!P6 STS.U8 [R0+0x1080d], R27 ;  /* 0x01080d1b0000e388 */ /* 0x0087e20000000000 */
[----:B------:R-:W-:-:S13]  /*26e0*/  ISETP.GE.OR P6, PT, R62, R35, P1 ;  /* 0x000000233e00720c */ /* 0x000fda0000fc6670 */
[----:B--2---:R-:W2:Y:S04]  /*26f0*/  @!P6 LDG.E.U8 R25, desc[UR36][R50.64+0xe] ;  /* 0x00000e243219e981 */ /* 0x004ea8000c1e1100 */
[----:B--2---:R2:W-:Y:S01]  /*2700*/  @!P6 STS.U8 [R0+0x1080e], R25 ;  /* 0x01080e190000e388 */ /* 0x0045e20000000000 */
        /* <DEDUP_REMOVED lines=66> */
[----:B---3--:R-:W-:Y:S01]  /*2b30*/  @!P6 STS.U8 [R0+0x11801], R27 ;  /* 0x0118011b0000e388 */ /* 0x008fe20000000000 */
[----:B------:R-:W-:-:S04]  /*2b40*/  ISETP.NE.AND P6, PT, R29, RZ, PT ;  /* 0x000000ff1d00720c */ /* 0x000fc80003fc5270 */
[----:B------:R-:W-:-:S13]  /*2b50*/  ISETP.GE.OR P6, PT, R66, R35, P6 ;  /* 0x000000234200720c */ /* 0x000fda00037c6670 */
[----:B--2---:R-:W2:Y:S04]  /*2b60*/  @!P6 LDG.E.U8 R25, desc[UR36][R4.64+0x2] ;  /* 0x000002240419e981 */ /* 0x004ea8000c1e1100 */
[----:B--2---:R2:W-:Y:S01]  /*2b70*/  @!P6 STS.U8 [R0+0x11802], R25 ;  /* 0x011802190000e388 */ /* 0x0045e20000000000 */
[----:B------:R-:W-:-:S04]  /*2b80*/  ISETP.GE.AND P6, PT, R20, R33, PT ;  /* 0x000000211400720c */ /* 0x000fc80003fc6270 */
[----:B------:R-:W-:-:S13]  /*2b90*/  ISETP.GE.OR P6, PT, R66, R35, P6 ;  /* 0x000000234200720c */ /* 0x000fda00037c6670 */
[----:B------:R-:W3:Y:S04]  /*2ba0*/  @!P6 LDG.E.U8 R3, desc[UR36][R4.64+0x3] ;  /* 0x000003240403e981 */ /* 0x000ee8000c1e1100 */
[----:B---3--:R3:W-:Y:S01]  /*2bb0*/  @!P6 STS.U8 [R0+0x11803], R3 ;  /* 0x011803030000e388 */ /* 0x0087e20000000000 */
        /* <DEDUP_REMOVED lines=10> */
[----:B--2---:R-:W2:Y:S04]  /*2c60*/  @!P6 LDG.E.U8 R25, desc[UR36][R4.64+0x6] ;  /* 0x000006240419e981 */ /* 0x004ea8000c1e1100 */
[----:B--2---:R2:W-:Y:S01]  /*2c70*/  @!P6 STS.U8 [R0+0x11806], R25 ;  /* 0x011806190000e388 */ /* 0x0045e20000000000 */
[----:B------:R-:W-:-:S04]  /*2c80*/  ISETP.GE.AND P6, PT, R44, R33, PT ;  /* 0x000000212c00720c */ /* 0x000fc80003fc6270 */
[----:B------:R-:W-:-:S13]  /*2c90*/  ISETP.GE.OR P6, PT, R66, R35, P6 ;  /* 0x000000234200720c */ /* 0x000fda00037c6670 */
[----:B---3--:R-:W3:Y:S04]  /*2ca0*/  @!P6 LDG.E.U8 R3, desc[UR36][R4.64+0x7] ;  /* 0x000007240403e981 */ /* 0x008ee8000c1e1100 */
        /* <DEDUP_REMOVED lines=17> */
[----:B------:R-:W-:-:S13]  /*2dc0*/  ISETP.GE.OR P6, PT, R66, R35, P3 ;  /* 0x000000234200720c */ /* 0x000fda0001fc6670 */
[----:B0-----:R-:W4:Y:S04]  /*2dd0*/  @!P6 LDG.E.U8 R15, desc[UR36][R4.64+0xc] ;  /* 0x00000c24040fe981 */ /* 0x001f28000c1e1100 */
[----:B----4-:R0:W-:Y:S01]  /*2de0*/  @!P6 STS.U8 [R0+0x1180c], R15 ;  /* 0x01180c0f0000e388 */ /* 0x0101e20000000000 */
[----:B------:R-:W-:-:S13]  /*2df0*/  ISETP.GE.OR P6, PT, R66, R35, P2 ;  /* 0x000000234200720c */ /* 0x000fda00017c6670 */
[----:B-1----:R-:W4:Y:S04]  /*2e00*/  @!P6 LDG.E.U8 R21, desc[UR36][R4.64+0xd] ;  /* 0x00000d240415e981 */ /* 0x002f28000c1e1100 */
[----:B----4-:R1:W-:Y:S01]  /*2e10*/  @!P6 STS.U8 [R0+0x1180d], R21 ;  /* 0x01180d150000e388 */ /* 0x0103e20000000000 */
[----:B------:R-:W-:-:S13]  /*2e20*/  ISETP.GE.OR P6, PT, R66, R35, P1 ;  /* 0x000000234200720c */ /* 0x000fda0000fc6670 */
[----:B--2---:R-:W2:Y:S04]  /*2e30*/  @!P6 LDG.E.U8 R25, desc[UR36][R4.64+0xe] ;  /* 0x00000e240419e981 */ /* 0x004ea8000c1e1100 */
[----:B--2---:R2:W-:Y:S01]  /*2e40*/  @!P6 STS.U8 [R0+0x1180e], R25 ;  /* 0x01180e190000e388 */ /* 0x0045e20000000000 */
        /* <DEDUP_REMOVED lines=9> */
[----:B------:R-:W-:-:S04]  /*2ee0*/  ISETP.NE.AND P6, PT, R29, RZ, PT ;  /* 0x000000ff1d00720c */ /* 0x000fc80003fc5270 */
[----:B------:R-:W-:-:S13]  /*2ef0*/  ISETP.GE.OR P6, PT, R68, R35, P6 ;  /* 0x000000234400720c */ /* 0x000fda00037c6670 */
[----:B--2---:R-:W2:Y:S04]  /*2f00*/  @!P6 LDG.E.U8 R25, desc[UR36][R6.64+0x2] ;  /* 0x000002240619e981 */ /* 0x004ea8000c1e1100 */
[----:B--2---:R-:W-:Y:S01]  /*2f10*/  @!P6 STS.U8 [R0+0x12002], R25 ;  /* 0x012002190000e388 */ /* 0x004fe20000000000 */
[----:B------:R-:W-:-:S04]  /*2f20*/  ISETP.GE.AND P6, PT, R20, R33, PT ;  /* 0x000000211400720c */ /* 0x000fc80003fc6270 */
[----:B------:R-:W-:-:S13]  /*2f30*/  ISETP.GE.OR P6, PT, R68, R35, P6 ;  /* 0x000000234400720c */ /* 0x000fda00037c6670 */
[----:B---3--:R-:W2:Y:S04]  /*2f40*/  @!P6 LDG.E.U8 R3, desc[UR36][R6.64+0x3] ;  /* 0x000003240603e981 */ /* 0x008ea8000c1e1100 */
        /* <DEDUP_REMOVED lines=51> */
[----:B------:R-:W-:-:S04]  /*3280*/  ISETP.NE.AND P6, PT, R29, RZ, PT ;  /* 0x000000ff1d00720c */ /* 0x000fc80003fc5270 */
[----:B------:R-:W-:-:S13]  /*3290*/  ISETP.GE.OR P6, PT, R70, R35, P6 ;  /* 0x000000234600720c */ /* 0x000fda00037c6670 */
[----:B-1----:R-:W4:Y:S04]  /*32a0*/  @!P6 LDG.E.U8 R21, desc[UR36][R8.64+0x2] ;  /* 0x000002240815e981 */ /* 0x002f28000c1e1100 */
[----:B----4-:R-:W-:Y:S01]  /*32b0*/  @!P6 STS.U8 [R0+0x12802], R21 ;  /* 0x012802150000e388 */ /* 0x010fe20000000000 */
[----:B------:R-:W-:-:S04]  /*32c0*/  ISETP.GE.AND P6, PT, R20, R33, PT ;  /* 0x000000211400720c */ /* 0x000fc80003fc6270 */
[----:B------:R-:W-:-:S13]  /*32d0*/  ISETP.GE.OR P6, PT, R70, R35, P6 ;  /* 0x000000234600720c */ /* 0x000fda00037c6670 */
[----:B--2---:R-:W2:Y:S04]  /*32e0*/  @!P6 LDG.E.U8 R3, desc[UR36][R8.64+0x3] ;  /* 0x000003240803e981 */ /* 0x004ea8000c1e1100 */
[----:B--2---:R1:W-:Y:S01]  /*32f0*/  @!P6 STS.U8 [R0+0x12803], R3 ;  /* 0x012803030000e388 */ /* 0x0043e20000000000 */
        /* <DEDUP_REMOVED lines=50> */
[----:B------:R-:W-:-:S04]  /*3620*/  ISETP.NE.AND P6, PT, R29, RZ, PT ;  /* 0x000000ff1d00720c */ /* 0x000fc80003fc5270 */
[----:B------:R-:W-:-:S13]  /*3630*/  ISETP.GE.OR P6, PT, R38, R35, P6 ;  /* 0x000000232600720c */ /* 0x000fda00037c6670 */
[----:B0-----:R-:W4:Y:S04]  /*3640*/  @!P6 LDG.E.U8 R15, desc[UR36][R10.64+0x2] ;  /* 0x000002240a0fe981 */ /* 0x001f28000c1e1100 */
[----:B----4-:R-:W-:Y:S01]  /*3650*/  @!P6 STS.U8 [R0+0x13002], R15 ;  /* 0x0130020f0000e388 */ /* 0x010fe20000000000 */
        /* <DEDUP_REMOVED lines=35> */
[----:B----4-:R-:W-:Y:S01]  /*3890*/  @!P6 STS.U8 [R0+0x1300b], R3 ;  /* 0x01300b030000e388 */ /* 0x010fe20000000000 */
[----:B------:R-:W-:-:S13]  /*38a0*/  ISETP.GE.OR P6, PT, R38, R35, P3 ;  /* 0x000000232600720c */ /* 0x000fda0001fc6670 */
[----:B-1----:R-:W4:Y:S04]  /*38b0*/  @!P6 LDG.E.U8 R5, desc[UR36][R10.64+0xc] ;  /* 0x00000c240a05e981 */ /* 0x002f28000c1e1100 */
[----:B----4-:R-:W-:Y:S01]  /*38c0*/  @!P6 STS.U8 [R0+0x1300c], R5 ;  /* 0x01300c050000e388 */ /* 0x010fe20000000000 */
[----:B------:R-:W-:-:S13]  /*38d0*/  ISETP.GE.OR P6, PT, R38, R35, P2 ;  /* 0x000000232600720c */ /* 0x000fda00017c6670 */
[----:B--2---:R-:W2:Y:S04]  /*38e0*/  @!P6 LDG.E.U8 R7, desc[UR36][R10.64+0xd] ;  /* 0x00000d240a07e981 */ /* 0x004ea8000c1e1100 */
[----:B--2---:R0:W-:Y:S01]  /*38f0*/  @!P6 STS.U8 [R0+0x1300d], R7 ;  /* 0x01300d070000e388 */ /* 0x0041e20000000000 */
[----:B------:R-:W-:-:S13]  /*3900*/  ISETP.GE.OR P6, PT, R38, R35, P1 ;  /* 0x000000232600720c */ /* 0x000fda0000fc6670 */
[----:B---3--:R-:W2:Y:S01]  /*3910*/  @!P6 LDG.E.U8 R9, desc[UR36][R10.64+0xe] ;  /* 0x00000e240a09e981 */ /* 0x008ea2000c1e1100 */
[----:B------:R-:W-:-:S13]  /*3920*/  ISETP.GE.OR P4, PT, R30, R35, P4 ;  /* 0x000000231e00720c */ /* 0x000fda0002786670 */
[----:B0-----:R-:W3:Y:S04]  /*3930*/  @!P4 LDG.E.U8 R7, desc[UR36][R12.64+0x1] ;  /* 0x000001240c07c981 */ /* 0x001ee8000c1e1100 */
[----:B--2---:R0:W-:Y:S01]  /*3940*/  @!P6 STS.U8 [R0+0x1300e], R9 ;  /* 0x01300e090000e388 */ /* 0x0041e20000000000 */
[----:B------:R-:W-:-:S13]  /*3950*/  ISETP.GE.OR P6, PT, R38, R35, P0 ;  /* 0x000000232600720c */ /* 0x000fda00007c6670 */
[----:B------:R-:W2:Y:S01]  /*3960*/  @!P6 LDG.E.U8 R3, desc[UR36][R10.64+0xf] ;  /* 0x00000f240a03e981 */ /* 0x000ea2000c1e1100 */
[----:B------:R-:W-:-:S03]  /*3970*/  ISETP.GE.OR P5, PT, R30, R35, P5 ;  /* 0x000000231e00720c */ /* 0x000fc60002fa6670 */
[----:B---3--:R-:W-:Y:S10]  /*3980*/  @!P4 STS.U8 [R0+0x13801], R7 ;  /* 0x013801070000c388 */ /* 0x008ff40000000000 */
[----:B------:R-:W3:Y:S04]  /*3990*/  @!P5 LDG.E.U8 R5, desc[UR36][R12.64] ;  /* 0x000000240c05d981 */ /* 0x000ee8000c1e1100 */
[----:B--2---:R1:W-:Y:S01]  /*39a0*/  @!P6 STS.U8 [R0+0x1300f], R3 ;  /* 0x01300f030000e388 */ /* 0x0043e20000000000 */
[----:B------:R-:W-:-:S04]  /*39b0*/  ISETP.NE.AND P6, PT, R29, RZ, PT ;  /* 0x000000ff1d00720c */ /* 0x000fc80003fc5270 */
[----:B------:R-:W-:-:S13]  /*39c0*/  ISETP.GE.OR P4, PT, R30, R35, P6 ;  /* 0x000000231e00720c */ /* 0x000fda0003786670 */
[----:B0-----:R-:W2:Y:S04]  /*39d0*/  @!P4 LDG.E.U8 R9, desc[UR36][R12.64+0x2] ;  /* 0x000002240c09c981 */ /* 0x001ea8000c1e1100 */
[----:B---3--:R0:W-:Y:S01]  /*39e0*/  @!P5 STS.U8 [R0+0x13800], R5 ;  /* 0x013800050000d388 */ /* 0x0081e20000000000 */
[----:B------:R-:W-:-:S03]  /*39f0*/  ISETP.GE.AND P5, PT, R20, R33, PT ;  /* 0x000000211400720c */ /* 0x000fc60003fa6270 */
[----:B--2---:R2:W-:Y:S01]  /*3a00*/  @!P4 STS.U8 [R0+0x13802], R9 ;  /* 0x013802090000c388 */ /* 0x0045e20000000000 */
[----:B------:R-:W-:-:S13]  /*3a10*/  ISETP.GE.OR P4, PT, R30, R35, P5 ;  /* 0x000000231e00720c */ /* 0x000fda0002f86670 */
[----:B-1----:R-:W3:Y:S01]  /*3a20*/  @!P4 LDG.E.U8 R3, desc[UR36][R12.64+0x3] ;  /* 0x000003240c03c981 */ /* 0x002ee2000c1e1100 */
[----:B------:R-:W-:-:S03]  /*3a30*/  ISETP.GE.AND P6, PT, R14, R33, PT ;  /* 0x000000210e00720c */ /* 0x000fc60003fc6270 */
[----:B---3--:R1:W-:Y:S01]  /*3a40*/  @!P4 STS.U8 [R0+0x13803], R3 ;  /* 0x013803030000c388 */ /* 0x0083e20000000000 */
[----:B------:R-:W-:-:S13]  /*3a50*/  ISETP.GE.OR P4, PT, R30, R35, P6 ;  /* 0x000000231e00720c */ /* 0x000fda0003786670 */
[----:B0-----:R-:W3:Y:S01]  /*3a60*/  @!P4 LDG.E.U8 R5, desc[UR36][R12.64+0x4] ;  /* 0x000004240c05c981 */ /* 0x001ee2000c1e1100 */
[----:B------:R-:W-:-:S03]  /*3a70*/  ISETP.GE.AND P5, PT, R26, R33, PT ;  /* 0x000000211a00720c */ /* 0x000fc60003fa6270 */
[----:B---3--:R0:W-:Y:S01]  /*3a80*/  @!P4 STS.U8 [R0+0x13804], R5 ;  /* 0x013804050000c388 */ /* 0x0081e20000000000 */
[----:B------:R-:W-:-:S13]  /*3a90*/  ISETP.GE.OR P4, PT, R30, R35, P5 ;  /* 0x000000231e00720c */ /* 0x000fda0002f86670 */
[----:B------:R-:W3:Y:S01]  /*3aa0*/  @!P4 LDG.E.U8 R7, desc[UR36][R12.64+0x5] ;  /* 0x000005240c07c981 */ /* 0x000ee2000c1e1100 */
[----:B------:R-:W-:-:S03]  /*3ab0*/  ISETP.GE.AND P6, PT, R40, R33, PT ;  /* 0x000000212800720c */ /* 0x000fc60003fc6270 */
[----:B---3--:R3:W-:Y:S01]  /*3ac0*/  @!P4 STS.U8 [R0+0x13805], R7 ;  /* 0x013805070000c388 */ /* 0x0087e20000000000 */
[----:B------:R-:W-:-:S13]  /*3ad0*/  ISETP.GE.OR P4, PT, R30, R35, P6 ;  /* 0x000000231e00720c */ /* 0x000fda0003786670 */
[----:B--2---:R-:W2:Y:S01]  /*3ae0*/  @!P4 LDG.E.U8 R9, desc[UR36][R12.64+0x6] ;  /* 0x000006240c09c981 */ /* 0x004ea2000c1e1100 */
[----:B------:R-:W-:-:S03]  /*3af0*/  ISETP.GE.AND P5, PT, R44, R33, PT ;  /* 0x000000212c00720c */ /* 0x000fc60003fa6270 */
[----:B--2---:R2:W-:Y:S01]  /*3b00*/  @!P4 STS.U8 [R0+0x13806], R9 ;  /* 0x013806090000c388 */ /* 0x0045e20000000000 */
[----:B------:R-:W-:-:S13]  /*3b10*/  ISETP.GE.OR P4, PT, R30, R35, P5 ;  /* 0x000000231e00720c */ /* 0x000fda0002f86670 */
[----:B-1----:R-:W4:Y:S01]  /*3b20*/  @!P4 LDG.E.U8 R3, desc[UR36][R12.64+0x7] ;  /* 0x000007240c03c981 */ /* 0x002f22000c1e1100 */
[----:B------:R-:W-:-:S03]  /*3b30*/  ISETP.GE.AND P6, PT, R46, R33, PT ;  /* 0x000000212e00720c */ /* 0x000fc60003fc6270 */
[----:B----4-:R-:W-:Y:S01]  /*3b40*/  @!P4 STS.U8 [R0+0x13807], R3 ;  /* 0x013807030000c388 */ /* 0x010fe20000000000 */
[----:B------:R-:W-:-:S13]  /*3b50*/  ISETP.GE.OR P4, PT, R30, R35, P6 ;  /* 0x000000231e00720c */ /* 0x000fda0003786670 */
[----:B0-----:R-:W4:Y:S01]  /*3b60*/  @!P4 LDG.E.U8 R5, desc[UR36][R12.64+0x8] ;  /* 0x000008240c05c981 */ /* 0x001f22000c1e1100 */
[-C--:B------:R-:W-:Y:S02]  /*3b70*/  ISETP.GE.AND P5, PT, R48, R33.reuse, PT ;  /* 0x000000213000720c */ /* 0x080fe40003fa6270 */
[----:B------:R-:W-:Y:S02]  /*3b80*/  ISETP.GE.AND P6, PT, R52, R33, PT ;  /* 0x000000213400720c */ /* 0x000fe40003fc6270 */
[CC--:B------:R-:W-:Y:S02]  /*3b90*/  ISETP.GE.OR P5, PT, R30.reuse, R35.reuse, P5 ;  /* 0x000000231e00720c */ /* 0x0c0fe40002fa6670 */
[CC--:B------:R-:W-:Y:S02]  /*3ba0*/  ISETP.GE.OR P6, PT, R30.reuse, R35.reuse, P6 ;  /* 0x000000231e00720c */ /* 0x0c0fe400037c6670 */
[CC--:B------:R-:W-:Y:S02]  /*3bb0*/  ISETP.GE.OR P3, PT, R30.reuse, R35.reuse, P3 ;  /* 0x000000231e00720c */ /* 0x0c0fe40001f66670 */
[----:B------:R-:W-:-:S02]  /*3bc0*/  ISETP.GE.OR P2, PT, R30, R35, P2 ;  /* 0x000000231e00720c */ /* 0x000fc40001746670 */
[CC--:B------:R-:W-:Y:S02]  /*3bd0*/  ISETP.GE.OR P1, PT, R30.reuse, R35.reuse, P1 ;  /* 0x000000231e00720c */ /* 0x0c0fe40000f26670 */
[----:B------:R-:W-:-:S03]  /*3be0*/  ISETP.GE.OR P0, PT, R30, R35, P0 ;  /* 0x000000231e00720c */ /* 0x000fc60000706670 */
[----:B---3--:R-:W3:Y:S04]  /*3bf0*/  @!P5 LDG.E.U8 R7, desc[UR36][R12.64+0xa] ;  /* 0x00000a240c07d981 */ /* 0x008ee8000c1e1100 */
[----:B--2---:R-:W2:Y:S04]  /*3c00*/  @!P6 LDG.E.U8 R9, desc[UR36][R12.64+0xb] ;  /* 0x00000b240c09e981 */ /* 0x004ea8000c1e1100 */
[----:B------:R-:W5:Y:S04]  /*3c10*/  @!P2 LDG.E.U8 R11, desc[UR36][R12.64+0xd] ;  /* 0x00000d240c0ba981 */ /* 0x000f68000c1e1100 */
[----:B------:R-:W5:Y:S04]  /*3c20*/  @!P1 LDG.E.U8 R15, desc[UR36][R12.64+0xe] ;  /* 0x00000e240c0f9981 */ /* 0x000f68000c1e1100 */
[----:B------:R-:W5:Y:S04]  /*3c30*/  @!P0 LDG.E.U8 R21, desc[UR36][R12.64+0xf] ;  /* 0x00000f240c158981 */ /* 0x000f68000c1e1100 */
[----:B----4-:R0:W-:Y:S01]  /*3c40*/  @!P4 STS.U8 [R0+0x13808], R5 ;  /* 0x013808050000c388 */ /* 0x0101e20000000000 */
[----:B------:R-:W-:-:S04]  /*3c50*/  ISETP.GE.AND P4, PT, R42, R33, PT ;  /* 0x000000212a00720c */ /* 0x000fc80003f86270 */
[----:B------:R-:W-:Y:S01]  /*3c60*/  ISETP.GE.OR P4, PT, R30, R35, P4 ;  /* 0x000000231e00720c */ /* 0x000fe20002786670 */
[----:B0-----:R-:W4:-:S12]  /*3c70*/  @!P3 LDG.E.U8 R5, desc[UR36][R12.64+0xc] ;  /* 0x00000c240c05b981 */ /* 0x001f18000c1e1100 */
[----:B------:R-:W4:Y:S04]  /*3c80*/  @!P4 LDG.E.U8 R3, desc[UR36][R12.64+0x9] ;  /* 0x000009240c03c981 */ /* 0x000f28000c1e1100 */
[----:B---3--:R0:W-:Y:S04]  /*3c90*/  @!P5 STS.U8 [R0+0x1380a], R7 ;  /* 0x01380a070000d388 */ /* 0x0081e80000000000 */
[----:B--2---:R0:W-:Y:S04]  /*3ca0*/  @!P6 STS.U8 [R0+0x1380b], R9 ;  /* 0x01380b090000e388 */ /* 0x0041e80000000000 */
[----:B-----5:R0:W-:Y:S04]  /*3cb0*/  @!P2 STS.U8 [R0+0x1380d], R11 ;  /* 0x01380d0b0000a388 */ /* 0x0201e80000000000 */
[----:B------:R0:W-:Y:S04]  /*3cc0*/  @!P1 STS.U8 [R0+0x1380e], R15 ;  /* 0x01380e0f00009388 */ /* 0x0001e80000000000 */
[----:B------:R0:W-:Y:S04]  /*3cd0*/  @!P0 STS.U8 [R0+0x1380f], R21 ;  /* 0x01380f1500008388 */ /* 0x0001e80000000000 */
[----:B----4-:R0:W-:Y:S04]  /*3ce0*/  @!P3 STS.U8 [R0+0x1380c], R5 ;  /* 0x01380c050000b388 */ /* 0x0101e80000000000 */
[----:B------:R0:W-:Y:S01]  /*3cf0*/  @!P4 STS.U8 [R0+0x13809], R3 ;  /* 0x013809030000c388 */ /* 0x0001e20000000000 */
[----:B------:R-:W-:Y:S06]  /*3d00*/  BAR.SYNC.DEFER_BLOCKING 0x0 ;  /* 0x0000000000007b1d */ /* 0x000fec0000010000 */
.L_x_201:
[----:B------:R-:W-:Y:S01]  /*3d10*/  ISETP.GE.AND P0, PT, R33, 0x4, PT ;  /* 0x000000042100780c */ /* 0x000fe20003f06270 */
[----:B------:R-:W-:-:S03]  /*3d20*/  IMAD.IADD R30, R37, 0x1, R31 ;  /* 0x00000001251e7824 */ /* 0x000fc600078e021f */
[----:B------:R-:W-:-:S13]  /*3d30*/  ISETP.GE.OR P0, PT, R24, R35, !P0 ;  /* 0x000000231800720c */ /* 0x000fda0004706670 */
[----:B------:R-:W-:Y:S05]  /*3d40*/  @P0 BRA `(.L_x_202) ;  /* 0x000000e400140947 */ /* 0x000fea0003800000 */
[--C-:B------:R-:W-:Y:S01]  /*3d50*/  IMAD R29, R24, 0x80, R37.reuse ;  /* 0x00000080181d7824 */ /* 0x100fe200078e0225 */
[----:B------:R-:W-:Y:S01]  /*3d60*/  BSSY.RECONVERGENT B0, `(.L_x_203) ;  /* 0x0000013000007945 */ /* 0x000fe20003800200 */
[----:B------:R-:W-:Y:S01]  /*3d70*/  IMAD.IADD R28, R28, 0x1, R37 ;  /* 0x000000011c1c7824 */ /* 0x000fe200078e0225 */
[----:B------:R-:W-:Y:S01]  /*3d80*/  CS2R R26, SRZ ;  /* 0x00000000001a7805 */ /* 0x000fe2000001ff00 */
[----:B01----:R-:W-:Y:S01]  /*3d90*/  IMAD.MOV.U32 R5, RZ, RZ, RZ ;  /* 0x000000ffff057224 */ /* 0x003fe200078e00ff */
[----:B------:R-:W0:Y:S02]  /*3da0*/  LDS.U8 R3, [R29+0x10000] ;  /* 0x010000001d037984 */ /* 0x000e240000000000 */
[----:B0-----:R-:W-:-:S13]  /*3db0*/  LOP3.LUT P0, RZ, R3, 0x77, RZ, 0xc0, !PT ;  /* 0x0000007703ff7812 */ /* 0x001fda000780c0ff */
[----:B------:R-:W-:Y:S01]  /*3dc0*/  @P0 STS.U8 [R28+0x8000], R3 ;  /* 0x008000031c000388 */ /* 0x000fe20000000000 */
[----:B------:R-:W-:-:S03]  /*3dd0*/  @P0 IMAD.MOV.U32 R5, RZ, RZ, 0x1 ;  /* 0x00000001ff050424 */ /* 0x000fc600078e00ff */
[----:B------:R-:W0:Y:S02]  /*3de0*/  LDS.U8 R0, [R29+0x10001] ;  /* 0x010001001d007984 */ /* 0x000e240000000000 */
[----:B0-----:R-:W-:-:S13]  /*3df0*/  LOP3.LUT P1, RZ, R0, 0x77, RZ, 0xc0, !PT ;  /* 0x0000007700ff7812 */ /* 0x001fda000782c0ff */
[----:B------:R-:W-:Y:S05]  /*3e00*/  @!P1 BRA `(.L_x_204) ;  /* 0x0000000000209947 */ /* 0x000fea0003800000 */
[----:B------:R-:W-:Y:S02]  /*3e10*/  IMAD.IADD R3, R28, 0x1, R5 ;  /* 0x000000011c037824 */ /* 0x000fe400078e0205 */
[C---:B------:R-:W-:Y:S02]  /*3e20*/  IMAD.SHL.U32 R2, R5.reuse, 0x4, RZ ;  /* 0x0000000405027824 */ /* 0x040fe400078e00ff */
[----:B------:R-:W-:Y:S01]  /*3e30*/  VIADD R5, R5, 0x1 ;  /* 0x0000000105057836 */ /* 0x000fe20000000000 */
[----:B------:R0:W-:Y:S02]  /*3e40*/  STS.U8 [R3+0x8000], R0 ;  /* 0x0080000003007388 */ /* 0x0001e40000000000 */
[C---:B------:R-:W-:Y:S02]  /*3e50*/  ISETP.EQ.AND P0, PT, R2.reuse, RZ, PT ;  /* 0x000000ff0200720c */ /* 0x040fe40003f02270 */
[----:B------:R-:W-:-:S11]  /*3e60*/  ISETP.EQ.AND P1, PT, R2, 0x4, PT ;  /* 0x000000040200780c */ /* 0x000fd60003f22270 */
[----:B------:R-:W-:Y:S02]  /*3e70*/  @P0 IMAD.MOV.U32 R26, RZ, RZ, 0x1 ;  /* 0x00000001ff1a0424 */ /* 0x000fe400078e00ff */
[----:B0-----:R-:W-:-:S07]  /*3e80*/  @P1 MOV R27, 0x1 ;  /* 0x00000001001b1802 */ /* 0x001fce0000000f00 */
.L_x_204:
[----:B------:R-:W-:Y:S05]  /*3e90*/  BSYNC.RECONVERGENT B0 ;  /* 0x0000000000007941 */ /* 0x000fea0003800200 */
.L_x_203:
[----:B------:R-:W0:Y:S01]  /*3ea0*/  LDS.U8 R0, [R29+0x10002] ;  /* 0x010002001d007984 */ /* 0x000e220000000000 */
[----:B------:R-:W-:Y:S01]  /*3eb0*/  BSSY.RECONVERGENT B0, `(.L_x_205) ;  /* 0x000000b000007945 */ /* 0x000fe20003800200 */
        /* <DEDUP_REMOVED lines=9> */
[----:B0-----:R-:W-:-:S07]  /*3f50*/  @P1 IMAD.MOV.U32 R27, RZ, RZ, 0x2 ;  /* 0x00000002ff1b1424 */ /* 0x001fce00078e00ff */
.L_x_206:
[----:B------:R-:W-:Y:S05]  /*3f60*/  BSYNC.RECONVERGENT B0 ;  /* 0x0000000000007941 */ /* 0x000fea0003800200 */
.L_x_205:
        /* <DEDUP_REMOVED lines=12> */
.L_x_208:
[----:B------:R-:W-:Y:S05]  /*4030*/  BSYNC.RECONVERGENT B0 ;  /* 0x0000000000007941 */ /* 0x000fea0003800200 */
.L_x_207:
[----:B------:R-:W-:Y:S01]  /*4040*/  ISETP.NE.AND P0, PT, R26, 0x3, PT ;  /* 0x000000031a00780c */ /* 0x000fe20003f05270 */
[----:B------:R-:W-:Y:S03]  /*4050*/  BSSY.RECONVERGENT B0, `(.L_x_209) ;  /* 0x000000e000007945 */ /* 0x000fe60003800200 */
[----:B------:R-:W-:-:S13]  /*4060*/  ISETP.NE.OR P0, PT, R5, 0x1, P0 ;  /* 0x000000010500780c */ /* 0x000fda0000705670 */
[----:B------:R-:W0:Y:S01]  /*4070*/  @!P0 LDS.U8 R0, [R28+0x8000] ;  /* 0x008000001c008984 */ /* 0x000e220000000000 */
[----:B------:R-:W-:Y:S02]  /*4080*/  @!P0 IMAD.MOV.U32 R26, RZ, RZ, RZ ;  /* 0x000000ffff1a8224 */ /* 0x000fe400078e00ff */
[----:B------:R-:W-:-:S03]  /*4090*/  @!P0 IMAD.MOV.U32 R27, RZ, RZ, 0x3 ;  /* 0x00000003ff1b8424 */ /* 0x000fc600078e00ff */
[----:B------:R-:W-:Y:S02]  /*40a0*/  ISETP.GE.U32.AND P1, PT, R26, 0x4, PT ;  /* 0x000000041a00780c */ /* 0x000fe40003f26070 */
[----:B0-----:R-:W-:Y:S02]  /*40b0*/  @!P0 PRMT R3, R0, 0x7604, RZ ;  /* 0x0000760400038816 */ /* 0x001fe400000000ff */
[----:B------:R-:W-:-:S03]  /*40c0*/  SHF.R.S32.HI R0, RZ, 0x1f, R33 ;  /* 0x0000001fff007819 */ /* 0x000fc60000011421 */
[----:B------:R0:W-:Y:S01]  /*40d0*/  @!P0 STS.U16 [R28+0x8000], R3 ;  /* 0x008000031c008388 */ /* 0x0001e20000000400 */
[----:B------:R-:W-:Y:S01]  /*40e0*/  LEA.HI R0, R0, R33, RZ, 0x2 ;  /* 0x0000002100007211 */ /* 0x000fe200078f10ff */
[----:B------:R-:W-:Y:S06]  /*40f0*/  @!P0 BRA `(.L_x_210) ;  /* 0x00000000000c8947 */ /* 0x000fec0003800000 */
[----:B------:R-:W-:-:S13]  /*4100*/  ISETP.NE.AND P0, PT, R5, 0x1, PT ;  /* 0x000000010500780c */ /* 0x000fda0003f05270 */
[----:B------:R1:W-:Y:S01]  /*4110*/  @!P0 STS.U8 [R28+0x8001], RZ ;  /* 0x008001ff1c008388 */ /* 0x0003e20000000000 */
[----:B------:R-:W-:-:S07]  /*4120*/  @!P0 IMAD.MOV.U32 R27, RZ, RZ, 0x3 ;  /* 0x00000003ff1b8424 */ /* 0x000fce00078e00ff */
.L_x_210:
[----:B------:R-:W-:Y:S05]  /*4130*/  BSYNC.RECONVERGENT B0 ;  /* 0x0000000000007941 */ /* 0x000fea0003800200 */
.L_x_209:
[----:B------:R-:W-:Y:S01]  /*4140*/  BSSY.RECONVERGENT B6, `(.L_x_211) ;  /* 0x0000013000067945 */ /* 0x000fe20003800200 */
[----:B------:R-:W-:-:S03]  /*4150*/  LEA.HI.SX32 R25, R0, 0xffffffff, 0x1e ;  /* 0xffffffff00197811 */ /* 0x000fc600078ff2ff */
[----:B------:R-:W-:Y:S05]  /*4160*/  @!P1 BRA `(.L_x_212) ;  /* 0x0000000000409947 */ /* 0x000fea0003800000 */
[----:B------:R-:W-:Y:S01]  /*4170*/  MOV R0, 0x0 ;  /* 0x0000000000007802 */ /* 0x000fe20000000f00 */
[----:B------:R-:W2:Y:S01]  /*4180*/  LDCU.64 UR4, c[0x4][0x90] ;  /* 0x01001200ff0477ac */ /* 0x000ea20008000a00 */
[----:B------:R-:W-:Y:S02]  /*4190*/  IMAD.MOV.U32 R8, RZ, RZ, 0x104 ;  /* 0x00000104ff087424 */ /* 0x000fe400078e00ff */
[----:B0-----:R0:W3:Y:S01]  /*41a0*/  LDC.64 R2, c[0x4][R0] ;  /* 0x0100000000027b82 */ /* 0x0010e20000000a00 */
[----:B------:R-:W4:Y:S01]  /*41b0*/  LDCU.64 UR6, c[0x4][0x98] ;  /* 0x01001300ff0677ac */ /* 0x000f220008000a00 */
[----:B------:R-:W-:Y:S02]  /*41c0*/  IMAD.MOV.U32 R12, RZ, RZ, 0x1 ;  /* 0x00000001ff0c7424 */ /* 0x000fe400078e00ff */
[----:B------:R-:W-:Y:S01]  /*41d0*/  IMAD.MOV.U32 R13, RZ, RZ, RZ ;  /* 0x000000ffff0d7224 */ /* 0x000fe200078e00ff */
[----:B------:R-:W5:Y:S01]  /*41e0*/  LDCU.64 UR8, c[0x4][0x18] ;  /* 0x01000300ff0877ac */ /* 0x000f620008000a00 */
[----:B--2---:R-:W-:-:S02]  /*41f0*/  IMAD.U32 R4, RZ, RZ, UR4 ;  /* 0x00000004ff047e24 */ /* 0x004fc4000f8e00ff */
[----:B------:R-:W-:Y:S02]  /*4200*/  IMAD.U32 R5, RZ, RZ, UR5 ;  /* 0x00000005ff057e24 */ /* 0x000fe4000f8e00ff */
[----:B----4-:R-:W-:Y:S02]  /*4210*/  IMAD.U32 R6, RZ, RZ, UR6 ;  /* 0x00000006ff067e24 */ /* 0x010fe4000f8e00ff */
[----:B------:R-:W-:Y:S02]  /*4220*/  IMAD.U32 R7, RZ, RZ, UR7 ;  /* 0x00000007ff077e24 */ /* 0x000fe4000f8e00ff */
[----:B-----5:R-:W-:Y:S02]  /*4230*/  IMAD.U32 R10, RZ, RZ, UR8 ;  /* 0x00000008ff0a7e24 */ /* 0x020fe4000f8e00ff */
[----:B0-----:R-:W-:-:S07]  /*4240*/  IMAD.U32 R11, RZ, RZ, UR9 ;  /* 0x00000009ff0b7e24 */ /* 0x001fce000f8e00ff */
[----:B------:R-:W-:-:S07]  /*4250*/  LEPC R20, `(.L_x_212) ;  /* 0x000000001014794e */ /* 0x000fce0000000000 */
[----:B-1-3--:R-:W-:Y:S05]  /*4260*/  CALL.ABS.NOINC R2 ;  /* 0x0000000002007343 */ /* 0x00afea0003c00000 */
.L_x_212:
[----:B------:R-:W-:Y:S05]  /*4270*/  BSYNC.RECONVERGENT B6 ;  /* 0x0000000000067941 */ /* 0x000fea0003800200 */
.L_x_211:
[----:B------:R-:W-:Y:S02]  /*4280*/  ISETP.GE.U32.AND P0, PT, R26, 0x4, PT ;  /* 0x000000041a00780c */ /* 0x000fe40003f06070 */
[----:B------:R-:W-:-:S05]  /*4290*/  VIMNMX.U32 R38, PT, PT, R25, 0x1f, PT ;  /* 0x0000001f19267848 */ /* 0x000fca0003fe0000 */
[----:B------:R-:W-:-:S06]  /*42a0*/  VIADD R38, R38, 0x1 ;  /* 0x0000000126267836 */ /* 0x000fcc0000000000 */
[----:B------:R-:W-:Y:S05]  /*42b0*/  @!P0 BRA `(.L_x_213) ;  /* 0x0000000000408947 */ /* 0x000fea0003800000 */
.L_x_216:
[----:B------:R-:W-:Y:S01]  /*42c0*/  MOV R0, 0x0 ;  /* 0x0000000000007802 */ /* 0x000fe20000000f00 */
[----:B--2---:R-:W2:Y:S01]  /*42d0*/  LDCU.64 UR4, c[0x4][0xa0] ;  /* 0x01001400ff0477ac */ /* 0x004ea20008000a00 */
[----:B------:R-:W-:Y:S02]  /*42e0*/  IMAD.MOV.U32 R8, RZ, RZ, 0x10f ;  /* 0x0000010fff087424 */ /* 0x000fe400078e00ff */
[----:B0--3--:R0:W3:Y:S01]  /*42f0*/  LDC.64 R2, c[0x4][R0] ;  /* 0x0100000000027b82 */ /* 0x0090e20000000a00 */
[----:B----4-:R-:W4:Y:S01]  /*4300*/  LDCU.64 UR6, c[0x4][0x98] ;  /* 0x01001300ff0677ac */ /* 0x010f220008000a00 */
        /* <DEDUP_REMOVED lines=11> */
.L_x_213:
[----:B------:R-:W-:Y:S01]  /*43c0*/  ISETP.GE.U32.AND P0, PT, R27, 0x4, PT ;  /* 0x000000041b00780c */ /* 0x000fe20003f06070 */
[----:B------:R-:W-:-:S12]  /*43d0*/  BSSY.RECONVERGENT B6, `(.L_x_214) ;  /* 0x0000012000067945 */ /* 0x000fd80003800200 */
[----:B------:R-:W-:Y:S05]  /*43e0*/  @!P0 BRA `(.L_x_215) ;  /* 0x0000000000408947 */ /* 0x000fea0003800000 */
[----:B------:R-:W-:Y:S01]  /*43f0*/  MOV R0, 0x0 ;  /* 0x0000000000007802 */ /* 0x000fe20000000f00 */
[----:B------:R-:W2:Y:S01]  /*4400*/  LDCU.64 UR4, c[0x4][0x90] ;  /* 0x01001200ff0477ac */ /* 0x000ea20008000a00 */
[----:B------:R-:W-:Y:S02]  /*4410*/  HFMA2 R12, -RZ, RZ, 0, 5.9604644775390625e-08 ;  /* 0x00000001ff0c7431 */ /* 0x000fe400000001ff */
[----:B------:R-:W-:Y:S01]  /*4420*/  IMAD.MOV.U32 R8, RZ, RZ, 0x104 ;  /* 0x00000104ff087424 */ /* 0x000fe200078e00ff */
[----:B0-----:R0:W3:Y:S01]  /*4430*/  LDC.64 R2, c[0x4][R0] ;  /* 0x0100000000027b82 */ /* 0x0010e20000000a00 */
[----:B------:R-:W4:Y:S01]  /*4440*/  LDCU.64 UR6, c[0x4][0x98] ;  /* 0x01001300ff0677ac */ /* 0x000f220008000a00 */
[----:B------:R-:W-:Y:S01]  /*4450*/  IMAD.MOV.U32 R13, RZ, RZ, RZ ;  /* 0x000000ffff0d7224 */ /* 0x000fe200078e00ff */
[----:B------:R-:W5:Y:S01]  /*4460*/  LDCU.64 UR8, c[0x4][0x18] ;  /* 0x01000300ff0877ac */ /* 0x000f620008000a00 */
[----:B--2---:R-:W-:Y:S02]  /*4470*/  IMAD.U32 R4, RZ, RZ, UR4 ;  /* 0x00000004ff047e24 */ /* 0x004fe4000f8e00ff */
[----:B------:R-:W-:-:S02]  /*4480*/  IMAD.U32 R5, RZ, RZ, UR5 ;  /* 0x00000005ff057e24 */ /* 0x000fc4000f8e00ff */
[----:B----4-:R-:W-:Y:S02]  /*4490*/  IMAD.U32 R6, RZ, RZ, UR6 ;  /* 0x00000006ff067e24 */ /* 0x010fe4000f8e00ff */
[----:B------:R-:W-:Y:S02]  /*44a0*/  IMAD.U32 R7, RZ, RZ, UR7 ;  /* 0x00000007ff077e24 */ /* 0x000fe4000f8e00ff */
[----:B-----5:R-:W-:Y:S02]  /*44b0*/  IMAD.U32 R10, RZ, RZ, UR8 ;  /* 0x00000008ff0a7e24 */ /* 0x020fe4000f8e00ff */
[----:B0-----:R-:W-:-:S07]  /*44c0*/  IMAD.U32 R11, RZ, RZ, UR9 ;  /* 0x00000009ff0b7e24 */ /* 0x001fce000f8e00ff */
[----:B------:R-:W-:-:S07]  /*44d0*/  LEPC R20, `(.L_x_215) ;  /* 0x000000001014794e */ /* 0x000fce0000000000 */
[----:B-1-3--:R-:W-:Y:S05]  /*44e0*/  CALL.ABS.NOINC R2 ;  /* 0x0000000002007343 */ /* 0x00afea0003c00000 */
.L_x_215:
[----:B------:R-:W-:Y:S05]  /*44f0*/  BSYNC.RECONVERGENT B6 ;  /* 0x0000000000067941 */ /* 0x000fea0003800200 */
.L_x_214:
[----:B------:R-:W-:-:S13]  /*4500*/  ISETP.GT.U32.AND P0, PT, R27, 0x3, PT ;  /* 0x000000031b00780c */ /* 0x000fda0003f04070 */
[----:B------:R-:W-:Y:S05]  /*4510*/  @P0 BRA `(.L_x_216) ;  /* 0xfffffffc00680947 */ /* 0x000fea000383ffff */
[----:B------:R-:W2:Y:S01]  /*4520*/  LDS.U8 R0, [R30] ;  /* 0x000000001e007984 */ /* 0x000ea20000000000 */
[----:B------:R-:W-:Y:S01]  /*4530*/  IMAD.SHL.U32 R27, R27, 0x4, RZ ;  /* 0x000000041b1b7824 */ /* 0x000fe200078e00ff */
[----:B------:R-:W-:Y:S02]  /*4540*/  ISETP.NE.AND P0, PT, R25, RZ, PT ;  /* 0x000000ff1900720c */ /* 0x000fe40003f05270 */
[----:B--2---:R-:W-:-:S04]  /*4550*/  LOP3.LUT R0, R0, 0xf0, RZ, 0xc0, !PT ;  /* 0x000000f000007812 */ /* 0x004fc800078ec0ff */
[----:B------:R-:W-:-:S05]  /*4560*/  LOP3.LUT R27, R0, R27, R26, 0xfe, !PT ;  /* 0x0000001b001b7212 */ /* 0x000fca00078efe1a */
[----:B------:R2:W-:Y:S02]  /*4570*/  STS.U8 [R30], R27 ;  /* 0x0000001b1e007388 */ /* 0x0005e40000000000 */
[----:B------:R-:W-:Y:S05]  /*4580*/  @!P0 BRA `(.L_x_202) ;  /* 0x000000dc00048947 */ /* 0x000fea0003800000 */
[----:B0-----:R-:W0:Y:S01]  /*4590*/  LDS.U8 R3, [R29+0x10004] ;  /* 0x010004001d037984 */ /* 0x001e220000000000 */
[----:B------:R-:W-:Y:S01]  /*45a0*/  BSSY.RECONVERGENT B0, `(.L_x_217) ;  /* 0x0000012000007945 */ /* 0x000fe20003800200 */
[----:B------:R-:W-:Y:S02]  /*45b0*/  IMAD.MOV.U32 R5, RZ, RZ, RZ ;  /* 0x000000ffff057224 */ /* 0x000fe400078e00ff */
[----:B------:R-:W-:Y:S02]  /*45c0*/  IMAD.MOV.U32 R39, RZ, RZ, RZ ;  /* 0x000000ffff277224 */ /* 0x000fe400078e00ff */
[----:B--2---:R-:W-:Y:S01]  /*45d0*/  IMAD.MOV.U32 R27, RZ, RZ, RZ ;  /* 0x000000ffff1b7224 */ /* 0x004fe200078e00ff */
        /* <DEDUP_REMOVED lines=14> */
.L_x_218:
[----:B------:R-:W-:Y:S05]  /*46c0*/  BSYNC.RECONVERGENT B0 ;  /* 0x0000000000007941 */ /* 0x000fea0003800200 */
.L_x_217:
        /* <DEDUP_REMOVED lines=12> */
.L_x_220:
[----:B------:R-:W-:Y:S05]  /*4790*/  BSYNC.RECONVERGENT B0 ;  /* 0x0000000000007941 */ /* 0x000fea0003800200 */
.L_x_219:
        /* <DEDUP_REMOVED lines=12> */
.L_x_222:
[----:B------:R-:W-:Y:S05]  /*4860*/  BSYNC.RECONVERGENT B0 ;  /* 0x0000000000007941 */ /* 0x000fea0003800200 */
.L_x_221:
[----:B------:R-:W-:Y:S01]  /*4870*/  ISETP.NE.AND P0, PT, R39, 0x3, PT ;  /* 0x000000032700780c */ /* 0x000fe20003f05270 */
[----:B------:R-:W-:Y:S01]  /*4880*/  BSSY.RECONVERGENT B0, `(.L_x_223) ;  /* 0x000000d000007945 */ /* 0x000fe20003800200 */
[----:B------:R-:W-:-:S13]  /*4890*/  ISETP.EQ.AND P1, PT, R5, 0x1, PT ;  /* 0x000000010500780c */ /* 0x000fda0003f22270 */
[----:B------:R-:W-:Y:S05]  /*48a0*/  @!P0 BRA P1, `(.L_x_224) ;  /* 0x0000000000148947 */ /* 0x000fea0000800000 */
[----:B------:R-:W-:-:S13]  /*48b0*/  ISETP.NE.AND P0, PT, R5, 0x1, PT ;  /* 0x000000010500780c */ /* 0x000fda0003f05270 */
[----:B------:R-:W-:Y:S05]  /*48c0*/  @P0 BRA `(.L_x_225) ;  /* 0x0000000000200947 */ /* 0x000fea0003800000 */
[----:B------:R0:W-:Y:S01]  /*48d0*/  STS.U8 [R28+0x8003], RZ ;  /* 0x008003ff1c007388 */ /* 0x0001e20000000000 */
[----:B------:R-:W-:Y:S01]  /*48e0*/  IMAD.MOV.U32 R27, RZ, RZ, 0x3 ;  /* 0x00000003ff1b7424 */ /* 0x000fe200078e00ff */
[----:B------:R-:W-:Y:S06]  /*48f0*/  BRA `(.L_x_225) ;  /* 0x0000000000147947 */ /* 0x000fec0003800000 */
.L_x_224:
[----:B------:R-:W0:Y:S01]  /*4900*/  LDS.U8 R0, [R28+0x8002] ;  /* 0x008002001c007984 */ /* 0x000e220000000000 */
[----:B------:R-:W-:Y:S02]  /*4910*/  IMAD.MOV.U32 R27, RZ, RZ, 0x3 ;  /* 0x00000003ff1b7424 */ /* 0x000fe400078e00ff */
[----:B------:R-:W-:Y:S01]  /*4920*/  IMAD.MOV.U32 R39, RZ, RZ, RZ ;  /* 0x000000ffff277224 */ /* 0x000fe200078e00ff */
[----:B0-----:R-:W-:-:S05]  /*4930*/  PRMT R3, R0, 0x7604, RZ ;  /* 0x0000760400037816 */ /* 0x001fca00000000ff */
[----:B------:R2:W-:Y:S02]  /*4940*/  STS.U16 [R28+0x8002], R3 ;  /* 0x008002031c007388 */ /* 0x0005e40000000400 */
.L_x_225:
[----:B------:R-:W-:Y:S05]  /*4950*/  BSYNC.RECONVERGENT B0 ;  /* 0x0000000000007941 */ /* 0x000fea0003800200 */
.L_x_223:
[----:B------:R-:W-:Y:S01]  /*4960*/  ISETP.GE.U32.AND P0, PT, R39, 0x4, PT ;  /* 0x000000042700780c */ /* 0x000fe20003f06070 */
[----:B------:R-:W-:-:S12]  /*4970*/  BSSY.RECONVERGENT B6, `(.L_x_226) ;  /* 0x0000012000067945 */ /* 0x000fd80003800200 */
[----:B------:R-:W-:Y:S05]  /*4980*/  @!P0 BRA `(.L_x_227) ;  /* 0x0000000000408947 */ /* 0x000fea0003800000 */
[----:B------:R-:W-:Y:S01]  /*4990*/  MOV R0, 0x0 ;  /* 0x0000000000007802 */ /* 0x000fe20000000f00 */
[----:B------:R-:W3:Y:S01]  /*49a0*/  LDCU.64 UR4, c[0x4][0x90] ;  /* 0x01001200ff0477ac */ /* 0x000ee20008000a00 */
[----:B------:R-:W-:Y:S02]  /*49b0*/  IMAD.MOV.U32 R8, RZ, RZ, 0x104 ;  /* 0x00000104ff087424 */ /* 0x000fe400078e00ff */
[----:B--2---:R2:W4:Y:S01]  /*49c0*/  LDC.64 R2, c[0x4][R0] ;  /* 0x0100000000027b82 */ /* 0x0045220000000a00 */
[----:B------:R-:W5:Y:S01]  /*49d0*/  LDCU.64 UR6, c[0x4][0x98] ;  /* 0x01001300ff0677ac */ /* 0x000f620008000a00 */
[----:B------:R-:W-:Y:S02]  /*49e0*/  IMAD.MOV.U32 R12, RZ, RZ, 0x1 ;  /* 0x00000001ff0c7424 */ /* 0x000fe400078e00ff */
[----:B------:R-:W-:Y:S01]  /*49f0*/  IMAD.MOV.U32 R13, RZ, RZ, RZ ;  /* 0x000000ffff0d7224 */ /* 0x000fe200078e00ff */
[----:B------:R-:W0:Y:S01]  /*4a00*/  LDCU.64 UR8, c[0x4][0x18] ;  /* 0x01000300ff0877ac */ /* 0x000e220008000a00 */
[----:B---3--:R-:W-:-:S02]  /*4a10*/  IMAD.U32 R4, RZ, RZ, UR4 ;  /* 0x00000004ff047e24 */ /* 0x008fc4000f8e00ff */
[----:B------:R-:W-:Y:S02]  /*4a20*/  IMAD.U32 R5, RZ, RZ, UR5 ;  /* 0x00000005ff057e24 */ /* 0x000fe4000f8e00ff */
[----:B-----5:R-:W-:Y:S02]  /*4a30*/  IMAD.U32 R6, RZ, RZ, UR6 ;  /* 0x00000006ff067e24 */ /* 0x020fe4000f8e00ff */
[----:B------:R-:W-:Y:S02]  /*4a40*/  IMAD.U32 R7, RZ, RZ, UR7 ;  /* 0x00000007ff077e24 */ /* 0x000fe4000f8e00ff */
[----:B0-----:R-:W-:Y:S02]  /*4a50*/  IMAD.U32 R10, RZ, RZ, UR8 ;  /* 0x00000008ff0a7e24 */ /* 0x001fe4000f8e00ff */
[----:B--2---:R-:W-:-:S07]  /*4a60*/  IMAD.U32 R11, RZ, RZ, UR9 ;  /* 0x00000009ff0b7e24 */ /* 0x004fce000f8e00ff */
[----:B------:R-:W-:-:S07]  /*4a70*/  LEPC R20, `(.L_x_227) ;  /* 0x000000001014794e */ /* 0x000fce0000000000 */
[----:B-1--4-:R-:W-:Y:S05]  /*4a80*/  CALL.ABS.NOINC R2 ;  /* 0x0000000002007343 */ /* 0x012fea0003c00000 */
.L_x_227:
[----:B------:R-:W-:Y:S05]  /*4a90*/  BSYNC.RECONVERGENT B6 ;  /* 0x0000000000067941 */ /* 0x000fea0003800200 */
.L_x_226:
[----:B------:R-:W-:Y:S01]  /*4aa0*/  ISETP.GT.U32.AND P0, PT, R39, 0x3, PT ;  /* 0x000000032700780c */ /* 0x000fe20003f04070 */
[----:B------:R-:W-:-:S12]  /*4ab0*/  BSSY.RECONVERGENT B7, `(.L_x_228) ;  /* 0x0000d66000077945 */ /* 0x000fd80003800200 */
[----:B------:R-:W-:Y:S05]  /*4ac0*/  @P0 BRA `(.L_x_229) ;  /* 0x000000d400900947 */ /* 0x000fea0003800000 */
[----:B------:R-:W-:Y:S01]  /*4ad0*/  ISETP.GE.U32.AND P0, PT, R27, 0x4, PT ;  /* 0x000000041b00780c */ /* 0x000fe20003f06070 */
[----:B------:R-:W-:-:S12]  /*4ae0*/  BSSY.RECONVERGENT B6, `(.L_x_230) ;  /* 0x0000012000067945 */ /* 0x000fd80003800200 */
[----:B------:R-:W-:Y:S05]  /*4af0*/  @!P0 BRA `(.L_x_231) ;  /* 0x0000000000408947 */ /* 0x000fea0003800000 */
[----:B------:R-:W-:Y:S01]  /*4b00*/  MOV R0, 0x0 ;  /* 0x0000000000007802 */ /* 0x000fe20000000f00 */
[----:B------:R-:W3:Y:S01]  /*4b10*/  LDCU.64 UR4, c[0x4][0x90] ;  /* 0x01001200ff0477ac */ /* 0x000ee20008000a00 */
[----:B------:R-:W-:Y:S02]  /*4b20*/  HFMA2 R8, -RZ, RZ, 0, 1.54972076416015625e-05 ;  /* 0x00000104ff087431 */ /* 0x000fe400000001ff */
[----:B------:R-:W-:Y:S01]  /*4b30*/  IMAD.MOV.U32 R12, RZ, RZ, 0x1 ;  /* 0x00000001ff0c7424 */ /* 0x000fe200078e00ff */
[----:B--2---:R2:W4:Y:S01]  /*4b40*/  LDC.64 R2, c[0x4][R0] ;  /* 0x0100000000027b82 */ /* 0x0045220000000a00 */
[----:B------:R-:W5:Y:S01]  /*4b50*/  LDCU.64 UR6, c[0x4][0x98] ;  /* 0x01001300ff0677ac */ /* 0x000f620008000a00 */
[----:B------:R-:W-:Y:S01]  /*4b60*/  IMAD.MOV.U32 R13, RZ, RZ, RZ ;  /* 0x000000ffff0d7224 */ /* 0x000fe200078e00ff */
[----:B------:R-:W0:Y:S01]  /*4b70*/  LDCU.64 UR8, c[0x4][0x18] ;  /* 0x01000300ff0877ac */ /* 0x000e220008000a00 */
[----:B---3--:R-:W-:Y:S02]  /*4b80*/  IMAD.U32 R4, RZ, RZ, UR4 ;  /* 0x00000004ff047e24 */ /* 0x008fe4000f8e00ff */
[----:B------:R-:W-:-:S02]  /*4b90*/  IMAD.U32 R5, RZ, RZ, UR5 ;  /* 0x00000005ff057e24 */ /* 0x000fc4000f8e00ff */
[----:B-----5:R-:W-:Y:S02]  /*4ba0*/  IMAD.U32 R6, RZ, RZ, UR6 ;  /* 0x00000006ff067e24 */ /* 0x020fe4000f8e00ff */
[----:B------:R-:W-:Y:S02]  /*4bb0*/  IMAD.U32 R7, RZ, RZ, UR7 ;  /* 0x00000007ff077e24 */ /* 0x000fe4000f8e00ff */
[----:B0-----:R-:W-:Y:S02]  /*4bc0*/  IMAD.U32 R10, RZ, RZ, UR8 ;  /* 0x00000008ff0a7e24 */ /* 0x001fe4000f8e00ff */
[----:B--2---:R-:W-:-:S07]  /*4bd0*/  IMAD.U32 R11, RZ, RZ, UR9 ;  /* 0x00000009ff0b7e24 */ /* 0x004fce000f8e00ff */
[----:B------:R-:W-:-:S07]  /*4be0*/  LEPC R20, `(.L_x_231) ;  /* 0x000000001014794e */ /* 0x000fce0000000000 */
[----:B-1--4-:R-:W-:Y:S05]  /*4bf0*/  CALL.ABS.NOINC R2 ;  /* 0x0000000002007343 */ /* 0x012fea0003c00000 */
.L_x_231:
[----:B------:R-:W-:Y:S05]  /*4c00*/  BSYNC.RECONVERGENT B6 ;  /* 0x0000000000067941 */ /* 0x000fea0003800200 */
.L_x_230:
[----:B------:R-:W-:-:S13]  /*4c10*/  ISETP.GT.U32.AND P0, PT, R27, 0x3, PT ;  /* 0x000000031b00780c */ /* 0x000fda0003f04070 */
[----:B------:R-:W-:Y:S05]  /*4c20*/  @P0 BRA `(.L_x_229) ;  /* 0x000000d400380947 */ /* 0x000fea0003800000 */
[----:B------:R-:W-:Y:S01]  /*4c30*/  LEA R0, R24, 0x4, 0x7 ;  /* 0x0000000418007811 */ /* 0x000fe200078e38ff */
[----:B------:R-:W-:Y:S01]  /*4c40*/  IMAD.SHL.U32 R27, R27, 0x40, RZ ;  /* 0x000000401b1b7824 */ /* 0x000fe200078e00ff */
[----:B------:R-:W-:Y:S01]  /*4c50*/  ISETP.NE.AND P0, PT, R38, 0x2, PT ;  /* 0x000000022600780c */ /* 0x000fe20003f05270 */
[----:B------:R-:W-:Y:S01]  /*4c60*/  IMAD.SHL.U32 R39, R39, 0x10, RZ ;  /* 0x0000001027277824 */ /* 0x000fe200078e00ff */
[----:B------:R-:W-:-:S05]  /*4c70*/  LEA.HI R0, R0, R37, RZ, 0x1d ;  /* 0x0000002500007211 */ /* 0x000fca00078fe8ff */
[----:B------:R-:W3:Y:S02]  /*4c80*/  LDS.U8 R2, [R0] ;  /* 0x0000000000027984 */ /* 0x000ee40000000000 */
[----:B---3--:R-:W-:-:S04]  /*4c90*/  LOP3.LUT R2, R2, 0xf, RZ, 0xc0, !PT ;  /* 0x0000000f02027812 */ /* 0x008fc800078ec0ff */
[----:B------:R-:W-:-:S05]  /*4ca0*/  LOP3.LUT R27, R2, R27, R39, 0xfe, !PT ;  /* 0x0000001b021b7212 */ /* 0x000fca00078efe27 */
[----:B------:R3:W-:Y:S01]  /*4cb0*/  STS.U8 [R0], R27 ;  /* 0x0000001b00007388 */ /* 0x0007e20000000000 */
[----:B------:R-:W-:Y:S05]  /*4cc0*/  @!P0 BRA `(.L_x_202) ;  /* 0x000000d400348947 */ /* 0x000fea0003800000 */
[----:B--2---:R-:W2:Y:S01]  /*4cd0*/  LDS.U8 R3, [R29+0x10008] ;  /* 0x010008001d037984 */ /* 0x004ea20000000000 */
[----:B------:R-:W-:Y:S01]  /*4ce0*/  BSSY.RECONVERGENT B0, `(.L_x_232) ;  /* 0x0000012000007945 */ /* 0x000fe20003800200 */
[----:B------:R-:W-:Y:S02]  /*4cf0*/  IMAD.MOV.U32 R5, RZ, RZ, RZ ;  /* 0x000000ffff057224 */ /* 0x000fe400078e00ff */
[----:B------:R-:W-:Y:S02]  /*4d00*/  IMAD.MOV.U32 R39, RZ, RZ, RZ ;  /* 0x000000ffff277224 */ /* 0x000fe400078e00ff */
[----:B---3--:R-:W-:Y:S01]  /*4d10*/  IMAD.MOV.U32 R27, RZ, RZ, RZ ;  /* 0x000000ffff1b7224 */ /* 0x008fe200078e00ff */
[----:B--2---:R-:W-:-:S13]  /*4d20*/  LOP3.LUT P0, RZ, R3, 0x77, RZ, 0xc0, !PT ;  /* 0x0000007703ff7812 */ /* 0x004fda000780c0ff */
[----:B------:R-:W-:Y:S01]  /*4d30*/  @P0 STS.U8 [R28+0x8004], R3 ;  /* 0x008004031c000388 */ /* 0x000fe20000000000 */
[----:B------:R-:W-:-:S03]  /*4d40*/  @P0 IMAD.MOV.U32 R5, RZ, RZ, 0x1 ;  /* 0x00000001ff050424 */ /* 0x000fc600078e00ff */
[----:B------:R-:W2:Y:S02]  /*4d50*/  LDS.U8 R0, [R29+0x10009] ;  /* 0x010009001d007984 */ /* 0x000ea40000000000 */
[----:B--2---:R-:W-:-:S13]  /*4d60*/  LOP3.LUT P1, RZ, R0, 0x77, RZ, 0xc0, !PT ;  /* 0x0000007700ff7812 */ /* 0x004fda000782c0ff */
        /* <DEDUP_REMOVED lines=8> */
[----:B--2---:R-:W-:-:S07]  /*4df0*/  @P1 IMAD.MOV.U32 R27, RZ, RZ, 0x1 ;  /* 0x00000001ff1b1424 */ /* 0x004fce00078e00ff */
.L_x_233:
[----:B------:R-:W-:Y:S05]  /*4e00*/  BSYNC.RECONVERGENT B0 ;  /* 0x0000000000007941 */ /* 0x000fea0003800200 */
.L_x_232:
[----:B------:R-:W2:Y:S01]  /*4e10*/  LDS.U8 R0, [R29+0x1000a] ;  /* 0x01000a001d007984 */ /* 0x000ea20000000000 */
[----:B------:R-:W-:Y:S01]  /*4e20*/  BSSY.RECONVERGENT B0, `(.L_x_234) ;  /* 0x000000b000007945 */ /* 0x000fe20003800200 */
        /* <DEDUP_REMOVED lines=10> */
.L_x_235:
[----:B------:R-:W-:Y:S05]  /*4ed0*/  BSYNC.RECONVERGENT B0 ;  /* 0x0000000000007941 */ /* 0x000fea0003800200 */
.L_x_234:
        /* <DEDUP_REMOVED lines=12> */
.L_x_237:
[----:B------:R-:W-:Y:S05]  /*4fa0*/  BSYNC.RECONVERGENT B0 ;  /* 0x0000000000007941 */ /* 0x000fea0003800200 */
.L_x_236:
        /* <DEDUP_REMOVED lines=9> */
.L_x_239:
[----:B------:R-:W2:Y:S01]  /*5040*/  LDS.U8 R0, [R28+0x8004] ;  /* 0x008004001c007984 */ /* 0x000ea20000000000 */
[----:B------:R-:W-:Y:S02]  /*5050*/  IMAD.MOV.U32 R27, RZ, RZ, 0x3 ;  /* 0x00000003ff1b7424 */ /* 0x000fe400078e00ff */
[----:B------:R-:W-:Y:S01]  /*5060*/  IMAD.MOV.U32 R39, RZ, RZ, RZ ;  /* 0x000000ffff277224 */ /* 0x000fe200078e00ff */
[----:B--2---:R-:W-:-:S05]  /*5070*/  PRMT R3, R0, 0x7604, RZ ;  /* 0x0000760400037816 */ /* 0x004fca00000000ff */
[----:B------:R2:W-:Y:S02]  /*5080*/  STS.U16 [R28+0x8004], R3 ;  /* 0x008004031c007388 */ /* 0x0005e40000000400 */
.L_x_240:
[----:B------:R-:W-:Y:S05]  /*5090*/  BSYNC.RECONVERGENT B0 ;  /* 0x0000000000007941 */ /* 0x000fea0003800200 */
.L_x_238:
[----:B------:R-:W-:Y:S01]  /*50a0*/  ISETP.GE.U32.AND P0, PT, R39, 0x4, PT ;  /* 0x000000042700780c */ /* 0x000fe20003f06070 */
[----:B------:R-:W-:-:S12]  /*50b0*/  BSSY.RECONVERGENT B6, `(.L_x_241) ;  /* 0x0000012000067945 */ /* 0x000fd80003800200 */
[----:B------:R-:W-:Y:S05]  /*50c0*/  @!P0 BRA `(.L_x_242) ;  /* 0x0000000000408947 */ /* 0x000fea0003800000 */
[----:B------:R-:W-:Y:S01]  /*50d0*/  MOV R0, 0x0 ;  /* 0x0000000000007802 */ /* 0x000fe20000000f00 */
[----:B------:R-:W4:Y:S01]  /*50e0*/  LDCU.64 UR4, c[0x4][0x90] ;  /* 0x01001200ff0477ac */ /* 0x000f220008000a00 */
[----:B------:R-:W-:Y:S02]  /*50f0*/  IMAD.MOV.U32 R8, RZ, RZ, 0x104 ;  /* 0x00000104ff087424 */ /* 0x000fe400078e00ff */
[----:B--2---:R2:W0:Y:S01]  /*5100*/  LDC.64 R2, c[0x4][R0] ;  /* 0x0100000000027b82 */ /* 0x0044220000000a00 */
[----:B------:R-:W5:Y:S01]  /*5110*/  LDCU.64 UR6, c[0x4][0x98] ;  /* 0x01001300ff0677ac */ /* 0x000f620008000a00 */
[----:B------:R-:W-:Y:S02]  /*5120*/  IMAD.MOV.U32 R12, RZ, RZ, 0x1 ;  /* 0x00000001ff0c7424 */ /* 0x000fe400078e00ff */
[----:B------:R-:W-:Y:S01]  /*5130*/  IMAD.MOV.U32 R13, RZ, RZ, RZ ;  /* 0x000000ffff0d7224 */ /* 0x000fe200078e00ff */
[----:B------:R-:W1:Y:S01]  /*5140*/  LDCU.64 UR8, c[0x4][0x18] ;  /* 0x01000300ff0877ac */ /* 0x000e620008000a00 */
[----:B----4-:R-:W-:-:S02]  /*5150*/  IMAD.U32 R4, RZ, RZ, UR4 ;  /* 0x00000004ff047e24 */ /* 0x010fc4000f8e00ff */
[----:B------:R-:W-:Y:S02]  /*5160*/  IMAD.U32 R5, RZ, RZ, UR5 ;  /* 0x00000005ff057e24 */ /* 0x000fe4000f8e00ff */
[----:B-----5:R-:W-:Y:S02]  /*5170*/  IMAD.U32 R6, RZ, RZ, UR6 ;  /* 0x00000006ff067e24 */ /* 0x020fe4000f8e00ff */
[----:B------:R-:W-:Y:S02]  /*5180*/  IMAD.U32 R7, RZ, RZ, UR7 ;  /* 0x00000007ff077e24 */ /* 0x000fe4000f8e00ff */
[----:B-1----:R-:W-:Y:S02]  /*5190*/  IMAD.U32 R10, RZ, RZ, UR8 ;  /* 0x00000008ff0a7e24 */ /* 0x002fe4000f8e00ff */
[----:B--2---:R-:W-:-:S07]  /*51a0*/  IMAD.U32 R11, RZ, RZ, UR9 ;  /* 0x00000009ff0b7e24 */ /* 0x004fce000f8e00ff */
[----:B------:R-:W-:-:S07]  /*51b0*/  LEPC R20, `(.L_x_242) ;  /* 0x000000001014794e */ /* 0x000fce0000000000 */
[----:B0--3--:R-:W-:Y:S05]  /*51c0*/  CALL.ABS.NOINC R2 ;  /* 0x0000000002007343 */ /* 0x009fea0003c00000 */
.L_x_242:
[----:B------:R-:W-:Y:S05]  /*51d0*/  BSYNC.RECONVERGENT B6 ;  /* 0x0000000000067941 */ /* 0x000fea0003800200 */
.L_x_241:
[----:B------:R-:W-:-:S13]  /*51e0*/  ISETP.GT.U32.AND P0, PT, R39, 0x3, PT ;  /* 0x000000032700780c */ /* 0x000fda0003f04070 */
[----:B------:R-:W-:Y:S05]  /*51f0*/  @P0 BRA `(.L_x_229) ;  /* 0x000000cc00c40947 */ /* 0x000fea0003800000 */
        /* <DEDUP_REMOVED lines=14> */
[----:B------:R-:W-:Y:S01]  /*52e0*/  IMAD.U32 R7, RZ, RZ, UR7 ;  /* 0x00000007ff077e24 */ /* 0x000fe2000f8e00ff */
[----:B-1----:R-:W-:Y:S01]  /*52f0*/  MOV R10, UR8 ;  /* 0x00000008000a7c02 */ /* 0x002fe20008000f00 */
[----:B--2---:R-:W-:-:S07]  /*5300*/  IMAD.U32 R11, RZ, RZ, UR9 ;  /* 0x00000009ff0b7e24 */ /* 0x004fce000f8e00ff */
[----:B------:R-:W-:-:S07]  /*5310*/  LEPC R20, `(.L_x_244) ;  /* 0x000000001014794e */ /* 0x000fce0000000000 */
[----:B0--3--:R-:W-:Y:S05]  /*5320*/  CALL.ABS.NOINC R2 ;  /* 0x0000000002007343 */ /* 0x009fea0003c00000 */
.L_x_244:
[----:B------:R-:W-:Y:S05]  /*5330*/  BSYNC.RECONVERGENT B6 ;  /* 0x0000000000067941 */ /* 0x000fea0003800200 */
.L_x_243:
[----:B------:R-:W-:-:S13]  /*5340*/  ISETP.GT.U32.AND P0, PT, R27, 0x3, PT ;  /* 0x000000031b00780c */ /* 0x000fda0003f04070 */
[----:B------:R-:W-:Y:S05]  /*5350*/  @P0 BRA `(.L_x_229) ;  /* 0x000000cc006c0947 */ /* 0x000fea0003800000 */
[----:B------:R-:W4:Y:S01]  /*5360*/  LDS.U8 R2, [R30+0x1] ;  /* 0x000001001e027984 */ /* 0x000f220000000000 */
[----:B------:R-:W-:Y:S01]  /*5370*/  IMAD.SHL.U32 R0, R27, 0x4, RZ ;  /* 0x000000041b007824 */ /* 0x000fe200078e00ff */
[----:B------:R-:W-:Y:S02]  /*5380*/  ISETP.NE.AND P0, PT, R38, 0x3, PT ;  /* 0x000000032600780c */ /* 0x000fe40003f05270 */
[----:B----4-:R-:W-:-:S04]  /*5390*/  LOP3.LUT R2, R2, 0xf0, RZ, 0xc0, !PT ;  /* 0x000000f002027812 */ /* 0x010fc800078ec0ff */
[----:B------:R-:W-:-:S05]  /*53a0*/  LOP3.LUT R39, R2, R0, R39, 0xfe, !PT ;  /* 0x0000000002277212 */ /* 0x000fca00078efe27 */
[----:B------:R4:W-:Y:S02]  /*53b0*/  STS.U8 [R30+0x1], R39 ;  /* 0x000001271e007388 */ /* 0x0009e40000000000 */
[----:B------:R-:W-:Y:S05]  /*53c0*/  @!P0 BRA `(.L_x_202) ;  /* 0x000000cc00748947 */ /* 0x000fea0003800000 */
[----:B--2---:R-:W2:Y:S01]  /*53d0*/  LDS.U8 R3, [R29+0x1000c] ;  /* 0x01000c001d037984 */ /* 0x004ea20000000000 */
[----:B------:R-:W-:Y:S01]  /*53e0*/  BSSY.RECONVERGENT B0, `(.L_x_245) ;  /* 0x0000012000007945 */ /* 0x000fe20003800200 */
[----:B------:R-:W-:Y:S02]  /*53f0*/  IMAD.MOV.U32 R5, RZ, RZ, RZ ;  /* 0x000000ffff057224 */ /* 0x000fe400078e00ff */
[----:B----4-:R-:W-:Y:S02]  /*5400*/  IMAD.MOV.U32 R39, RZ, RZ, RZ ;  /* 0x000000ffff277224 */ /* 0x010fe400078e00ff */
[----:B------:R-:W-:Y:S01]  /*5410*/  IMAD.MOV.U32 R27, RZ, RZ, RZ ;  /* 0x000000ffff1b7224 */ /* 0x000fe200078e00ff */
        /* <DEDUP_REMOVED lines=14> */
.L_x_246:
[----:B------:R-:W-:Y:S05]  /*5500*/  BSYNC.RECONVERGENT B0 ;  /* 0x0000000000007941 */ /* 0x000fea0003800200 */
.L_x_245:
        /* <DEDUP_REMOVED lines=12> */
.L_x_248:
[----:B------:R-:W-:Y:S05]  /*55d0*/  BSYNC.RECONVERGENT B0 ;  /* 0x0000000000007941 */ /* 0x000fea0003800200 */
.L_x_247:
        /* <DEDUP_REMOVED lines=12> */
.L_x_250:
[----:B------:R-:W-:Y:S05]  /*56a0*/  BSYNC.RECONVERGENT B0 ;  /* 0x0000000000007941 */ /* 0x000fea0003800200 */
.L_x_249:
        /* <DEDUP_REMOVED lines=9> */
.L_x_252:
[----:B------:R-:W2:Y:S01]  /*5740*/  LDS.U8 R0, [R28+0x8006] ;  /* 0x008006001c007984 */ /* 0x000ea20000000000 */
[----:B------:R-:W-:Y:S02]  /*5750*/  IMAD.MOV.U32 R27, RZ, RZ, 0x3 ;  /* 0x00000003ff1b7424 */ /* 0x000fe400078e00ff */
[----:B------:R-:W-:Y:S01]  /*5760*/  IMAD.MOV.U32 R39, RZ, RZ, RZ ;  /* 0x000000ffff277224 */ /* 0x000fe200078e00ff */
[----:B--2---:R-:W-:-:S05]  /*5770*/  PRMT R3, R0, 0x7604, RZ ;  /* 0x0000760400037816 */ /* 0x004fca00000000ff */
[----:B------:R2:W-:Y:S02]  /*5780*/  STS.U16 [R28+0x8006], R3 ;  /* 0x008006031c007388 */ /* 0x0005e40000000400 */
.L_x_253:
[----:B------:R-:W-:Y:S05]  /*5790*/  BSYNC.RECONVERGENT B0 ;  /* 0x0000000000007941 */ /* 0x000fea0003800200 */
.L_x_251:
[----:B------:R-:W-:Y:S01]  /*57a0*/  ISETP.GE.U32.AND P0, PT, R39, 0x4, PT ;  /* 0x000000042700780c */ /* 0x000fe20003f06070 */
[----:B------:R-:W-:-:S12]  /*57b0*/  BSSY.RECONVERGENT B6, `(.L_x_254) ;  /* 0x0000012000067945 */ /* 0x000fd80003800200 */
[----:B------:R-:W-:Y:S05]  /*57c0*/  @!P0 BRA `(.L_x_255) ;  /* 0x0000000000408947 */ /* 0x000fea0003800000 */
[----:B------:R-:W-:Y:S01]  /*57d0*/  MOV R0, 0x0 ;  /* 0x0000000000007802 */ /* 0x000fe20000000f00 */
[----:B------:R-:W5:Y:S01]  /*57e0*/  LDCU.64 UR4, c[0x4][0x90] ;  /* 0x01001200ff0477ac */ /* 0x000f620008000a00 */
[----:B------:R-:W-:Y:S02]  /*57f0*/  IMAD.MOV.U32 R8, RZ, RZ, 0x104 ;  /* 0x00000104ff087424 */ /* 0x000fe400078e00ff */
[----:B--2---:R2:W0:Y:S01]  /*5800*/  LDC.64 R2, c[0x4][R0] ;  /* 0x0100000000027b82 */ /* 0x0044220000000a00 */
[----:B------:R-:W1:Y:S01]  /*5810*/  LDCU.64 UR6, c[0x4][0x98] ;  /* 0x01001300ff0677ac */ /* 0x000e620008000a00 */
[----:B------:R-:W-:Y:S02]  /*5820*/  IMAD.MOV.U32 R12, RZ, RZ, 0x1 ;  /* 0x00000001ff0c7424 */ /* 0x000fe400078e00ff */
[----:B------:R-:W-:Y:S01]  /*5830*/  IMAD.MOV.U32 R13, RZ, RZ, RZ ;  /* 0x000000ffff0d7224 */ /* 0x000fe200078e00ff */
[----:B------:R-:W3:Y:S01]  /*5840*/  LDCU.64 UR8, c[0x4][0x18] ;  /* 0x01000300ff0877ac */ /* 0x000ee20008000a00 */
[----:B-----5:R-:W-:-:S02]  /*5850*/  IMAD.U32 R4, RZ, RZ, UR4 ;  /* 0x00000004ff047e24 */ /* 0x020fc4000f8e00ff */
[----:B------:R-:W-:Y:S02]  /*5860*/  IMAD.U32 R5, RZ, RZ, UR5 ;  /* 0x00000005ff057e24 */ /* 0x000fe4000f8e00ff */
[----:B-1----:R-:W-:Y:S02]  /*5870*/  IMAD.U32 R6, RZ, RZ, UR6 ;  /* 0x00000006ff067e24 */ /* 0x002fe4000f8e00ff */
[----:B------:R-:W-:Y:S02]  /*5880*/  IMAD.U32 R7, RZ, RZ, UR7 ;  /* 0x00000007ff077e24 */ /* 0x000fe4000f8e00ff */
[----:B---3--:R-:W-:Y:S02]  /*5890*/  IMAD.U32 R10, RZ, RZ, UR8 ;  /* 0x00000008ff0a7e24 */ /* 0x008fe4000f8e00ff */
[----:B--2---:R-:W-:-:S07]  /*58a0*/  IMAD.U32 R11, RZ, RZ, UR9 ;  /* 0x00000009ff0b7e24 */ /* 0x004fce000f8e00ff */
[----:B------:R-:W-:-:S07]  /*58b0*/  LEPC R20, `(.L_x_255) ;  /* 0x000000001014794e */ /* 0x000fce0000000000 */
[----:B0---4-:R-:W-:Y:S05]  /*58c0*/  CALL.ABS.NOINC R2 ;  /* 0x0000000002007343 */ /* 0x011fea0003c00000 */
.L_x_255:
[----:B------:R-:W-:Y:S05]  /*58d0*/  BSYNC.RECONVERGENT B6 ;  /* 0x0000000000067941 */ /* 0x000fea0003800200 */
.L_x_254:
[----:B------:R-:W-:-:S13]  /*58e0*/  ISETP.GT.U32.AND P0, PT, R39, 0x3, PT ;  /* 0x000000032700780c */ /* 0x000fda0003f04070 */
[----:B------:R-:W-:Y:S05]  /*58f0*/  @P0 BRA `(.L_x_229) ;  /* 0x000000c800040947 */ /* 0x000fea0003800000 */
        /* <DEDUP_REMOVED lines=13> */
[----:B-1----:R-:W-:Y:S01]  /*59d0*/  IMAD.U32 R6, RZ, RZ, UR6 ;  /* 0x00000006ff067e24 */ /* 0x002fe2000f8e00ff */
[----:B------:R-:W-:Y:S01]  /*59e0*/  MOV R7, UR7 ;  /* 0x0000000700077c02 */ /* 0x000fe20008000f00 */
[----:B---3--:R-:W-:Y:S02]  /*59f0*/  IMAD.U32 R10, RZ, RZ, UR8 ;  /* 0x00000008ff0a7e24 */ /* 0x008fe4000f8e00ff */
[----:B--2---:R-:W-:-:S07]  /*5a00*/  IMAD.U32 R11, RZ, RZ, UR9 ;  /* 0x00000009ff0b7e24 */ /* 0x004fce000f8e00ff */
[----:B------:R-:W-:-:S07]  /*5a10*/  LEPC R20, `(.L_x_257) ;  /* 0x000000001014794e */ /* 0x000fce0000000000 */
[----:B0---4-:R-:W-:Y:S05]  /*5a20*/  CALL.ABS.NOINC R2 ;  /* 0x0000000002007343 */ /* 0x011fea0003c00000 */
.L_x_257:
[----:B------:R-:W-:Y:S05]  /*5a30*/  BSYNC.RECONVERGENT B6 ;  /* 0x0000000000067941 */ /* 0x000fea0003800200 */
.L_x_256:
[----:B------:R-:W-:-:S13]  /*5a40*/  ISETP.GT.U32.AND P0, PT, R27, 0x3, PT ;  /* 0x000000031b00780c */ /* 0x000fda0003f04070 */
[----:B------:R-:W-:Y:S05]  /*5a50*/  @P0 BRA `(.L_x_229) ;  /* 0x000000c400ac0947 */ /* 0x000fea0003800000 */
[----:B------:R-:W-:Y:S01]  /*5a60*/  LEA R0, R24, 0xc, 0x7 ;  /* 0x0000000c18007811 */ /* 0x000fe200078e38ff */
[----:B------:R-:W-:Y:S01]  /*5a70*/  IMAD.SHL.U32 R27, R27, 0x40, RZ ;  /* 0x000000401b1b7824 */ /* 0x000fe200078e00ff */
[----:B------:R-:W-:Y:S01]  /*5a80*/  ISETP.NE.AND P0, PT, R38, 0x4, PT ;  /* 0x000000042600780c */ /* 0x000fe20003f05270 */
[----:B------:R-:W-:Y:S01]  /*5a90*/  IMAD.SHL.U32 R39, R39, 0x10, RZ ;  /* 0x0000001027277824 */ /* 0x000fe200078e00ff */
[----:B------:R-:W-:-:S05]  /*5aa0*/  LEA.HI R0, R0, R37, RZ, 0x1d ;  /* 0x0000002500007211 */ /* 0x000fca00078fe8ff */
[----:B------:R-:W5:Y:S02]  /*5ab0*/  LDS.U8 R2, [R0] ;  /* 0x0000000000027984 */ /* 0x000f640000000000 */
[----:B-----5:R-:W-:-:S04]  /*5ac0*/  LOP3.LUT R2, R2, 0xf, RZ, 0xc0, !PT ;  /* 0x0000000f02027812 */ /* 0x020fc800078ec0ff */
[----:B------:R-:W-:-:S05]  /*5ad0*/  LOP3.LUT R27, R2, R27, R39, 0xfe, !PT ;  /* 0x0000001b021b7212 */ /* 0x000fca00078efe27 */
[----:B------:R0:W-:Y:S01]  /*5ae0*/  STS.U8 [R0], R27 ;  /* 0x0000001b00007388 */ /* 0x0001e20000000000 */
[----:B------:R-:W-:Y:S05]  /*5af0*/  @!P0 BRA `(.L_x_202) ;  /* 0x000000c400a88947 */ /* 0x000fea0003800000 */
[----:B--2---:R-:W2:Y:S01]  /*5b00*/  LDS.U8 R3, [R29+0x10010] ;  /* 0x010010001d037984 */ /* 0x004ea20000000000 */
[----:B------:R-:W-:Y:S01]  /*5b10*/  BSSY.RECONVERGENT B0, `(.L_x_258) ;  /* 0x0000012000007945 */ /* 0x000fe20003800200 */
[----:B------:R-:W-:Y:S02]  /*5b20*/  IMAD.MOV.U32 R5, RZ, RZ, RZ ;  /* 0x000000ffff057224 */ /* 0x000fe400078e00ff */
[----:B------:R-:W-:Y:S02]  /*5b30*/  IMAD.MOV.U32 R39, RZ, RZ, RZ ;  /* 0x000000ffff277224 */ /* 0x000fe400078e00ff */
[----:B0-----:R-:W-:Y:S01]  /*5b40*/  IMAD.MOV.U32 R27, RZ, RZ, RZ ;  /* 0x000000ffff1b7224 */ /* 0x001fe200078e00ff */
[----:B--2---:R-:W-:-:S13]  /*5b50*/  LOP3.LUT P0, RZ, R3, 0x77, RZ, 0xc0, !PT ;  /* 0x0000007703ff7812 */ /* 0x004fda000780c0ff */
        /* <DEDUP_REMOVED lines=13> */
.L_x_259:
[----:B------:R-:W-:Y:S05]  /*5c30*/  BSYNC.RECONVERGENT B0 ;  /* 0x0000000000007941 */ /* 0x000fea0003800200 */
.L_x_258:
        /* <DEDUP_REMOVED lines=12> */
.L_x_261:
[----:B------:R-:W-:Y:S05]  /*5d00*/  BSYNC.RECONVERGENT B0 ;  /* 0x0000000000007941 */ /* 0x000fea0003800200 */
.L_x_260:
        /* <DEDUP_REMOVED lines=12> */
.L_x_263:
[----:B------:R-:W-:Y:S05]  /*5dd0*/  BSYNC.RECONVERGENT B0 ;  /* 0x0000000000007941 */ /* 0x000fea0003800200 */
.L_x_262:
        /* <DEDUP_REMOVED lines=9> */
.L_x_265:
[----:B------:R-:W0:Y:S01]  /*5e70*/  LDS.U8 R0, [R28+0x8008] ;  /* 0x008008001c007984 */ /* 0x000e220000000000 */
[----:B------:R-:W-:Y:S02]  /*5e80*/  IMAD.MOV.U32 R27, RZ, RZ, 0x3 ;  /* 0x00000003ff1b7424 */ /* 0x000fe400078e00ff */
[----:B------:R-:W-:Y:S01]  /*5e90*/  IMAD.MOV.U32 R39, RZ, RZ, RZ ;  /* 0x000000ffff277224 */ /* 0x000fe200078e00ff */
[----:B0-----:R-:W-:-:S05]  /*5ea0*/  PRMT R3, R0, 0x7604, RZ ;  /* 0x0000760400037816 */ /* 0x001fca00000000ff */
[----:B------:R2:W-:Y:S02]  /*5eb0*/  STS.U16 [R28+0x8008], R3 ;  /* 0x008008031c007388 */ /* 0x0005e40000000400 */
.L_x_266:
[----:B------:R-:W-:Y:S05]  /*5ec0*/  BSYNC.RECONVERGENT B0 ;  /* 0x0000000000007941 */ /* 0x000fea0003800200 */
.L_x_264:
        /* <DEDUP_REMOVED lines=19> */
.L_x_268:
[----:B------:R-:W-:Y:S05]  /*6000*/  BSYNC.RECONVERGENT B6 ;  /* 0x0000000000067941 */ /* 0x000fea0003800200 */
.L_x_267:
        /* <DEDUP_REMOVED lines=13> */
[----:B-----5:R-:W-:Y:S01]  /*60e0*/  IMAD.U32 R4, RZ, RZ, UR4 ;  /* 0x00000004ff047e24 */ /* 0x020fe2000f8e00ff */
[----:B------:R-:W-:Y:S01]  /*60f0*/  MOV R5, UR5 ;  /* 0x0000000500057c02 */ /* 0x000fe20008000f00 */
[----:B-1----:R-:W-:-:S02]  /*6100*/  IMAD.U32 R6, RZ, RZ, UR6 ;  /* 0x00000006ff067e24 */ /* 0x002fc4000f8e00ff */
[----:B------:R-:W-:Y:S02]  /*6110*/  IMAD.U32 R7, RZ, RZ, UR7 ;  /* 0x00000007ff077e24 */ /* 0x000fe4000f8e00ff */
[----:B---3--:R-:W-:Y:S02]  /*6120*/  IMAD.U32 R10, RZ, RZ, UR8 ;  /* 0x00000008ff0a7e24 */ /* 0x008fe4000f8e00ff */
[----:B--2---:R-:W-:-:S07]  /*6130*/  IMAD.U32 R11, RZ, RZ, UR9 ;  /* 0x00000009ff0b7e24 */ /* 0x004fce000f8e00ff */
[----:B------:R-:W-:-:S07]  /*6140*/  LEPC R20, `(.L_x_270) ;  /* 0x000000001014794e */ /* 0x000fce0000000000 */
[----:B0---4-:R-:W-:Y:S05]  /*6150*/  CALL.ABS.NOINC R2 ;  /* 0x0000000002007343 */ /* 0x011fea0003c00000 */
.L_x_270:
[----:B------:R-:W-:Y:S05]  /*6160*/  BSYNC.RECONVERGENT B6 ;  /* 0x0000000000067941 */ /* 0x000fea0003800200 */
.L_x_269:
[----:B------:R-:W-:-:S13]  /*6170*/  ISETP.GT.U32.AND P0, PT, R27, 0x3, PT ;  /* 0x000000031b00780c */ /* 0x000fda0003f04070 */
[----:B------:R-:W-:Y:S05]  /*6180*/  @P0 BRA `(.L_x_229) ;  /* 0x000000bc00e00947 */ /* 0x000fea0003800000 */
[----:B------:R-:W5:Y:S01]  /*6190*/  LDS.U8 R2, [R30+0x2] ;  /* 0x000002001e027984 */ /* 0x000f620000000000 */
[----:B------:R-:W-:Y:S01]  /*61a0*/  IMAD.SHL.U32 R0, R27, 0x4, RZ ;  /* 0x000000041b007824 */ /* 0x000fe200078e00ff */
[----:B------:R-:W-:Y:S02]  /*61b0*/  ISETP.NE.AND P0, PT, R38, 0x5, PT ;  /* 0x000000052600780c */ /* 0x000fe40003f05270 */
[----:B-----5:R-:W-:-:S04]  /*61c0*/  LOP3.LUT R2, R2, 0xf0, RZ, 0xc0, !PT ;  /* 0x000000f002027812 */ /* 0x020fc800078ec0ff */
[----:B------:R-:W-:-:S05]  /*61d0*/  LOP3.LUT R39, R2, R0, R39, 0xfe, !PT ;  /* 0x0000000002277212 */ /* 0x000fca00078efe27 */
[----:B------:R0:W-:Y:S02]  /*61e0*/  STS.U8 [R30+0x2], R39 ;  /* 0x000002271e007388 */ /* 0x0001e40000000000 */
[----:B------:R-:W-:Y:S05]  /*61f0*/  @!P0 BRA `(.L_x_202) ;  /* 0x000000bc00e88947 */ /* 0x000fea0003800000 */
[----:B--2---:R-:W2:Y:S01]  /*6200*/  LDS.U8 R3, [R29+0x10014] ;  /* 0x010014001d037984 */ /* 0x004ea20000000000 */
[----:B------:R-:W-:Y:S01]  /*6210*/  BSSY.RECONVERGENT B0, `(.L_x_271) ;  /* 0x0000012000007945 */ /* 0x000fe20003800200 */
[----:B------:R-:W-:Y:S02]  /*6220*/  IMAD.MOV.U32 R5, RZ, RZ, RZ ;  /* 0x000000ffff057224 */ /* 0x000fe400078e00ff */
[----:B0-----:R-:W-:Y:S02]  /*6230*/  IMAD.MOV.U32 R39, RZ, RZ, RZ ;  /* 0x000000ffff277224 */ /* 0x001fe400078e00ff */
[----:B------:R-:W-:Y:S01]  /*6240*/  IMAD.MOV.U32 R27, RZ, RZ, RZ ;  /* 0x000000ffff1b7224 */ /* 0x000fe200078e00ff */
        /* <DEDUP_REMOVED lines=14> */
.L_x_272:
[----:B------:R-:W-:Y:S05]  /*6330*/  BSYNC.RECONVERGENT B0 ;  /* 0x0000000000007941 */ /* 0x000fea0003800200 */
.L_x_271:
        /* <DEDUP_REMOVED lines=12> */
.L_x_274:
[----:B------:R-:W-:Y:S05]  /*6400*/  BSYNC.RECONVERGENT B0 ;  /* 0x0000000000007941 */ /* 0x000fea0003800200 */
.L_x_273:
        /* <DEDUP_REMOVED lines=12> */
.L_x_276:
[----:B------:R-:W-:Y:S05]  /*64d0*/  BSYNC.RECONVERGENT B0 ;  /* 0x0000000000007941 */ /* 0x000fea0003800200 */
.L_x_275:
        /* <DEDUP_REMOVED lines=9> */
.L_x_278:
[----:B------:R-:W0:Y:S01]  /*6570*/  LDS.U8 R0, [R28+0x800a] ;  /* 0x00800a001c007984 */ /* 0x000e220000000000 */
[----:B------:R-:W-:Y:S02]  /*6580*/  IMAD.MOV.U32 R27, RZ, RZ, 0x3 ;  /* 0x00000003ff1b7424 */ /* 0x000fe400078e00ff */
[----:B------:R-:W-:Y:S01]  /*6590*/  IMAD.MOV.U32 R39, RZ, RZ, RZ ;  /* 0x000000ffff277224 */ /* 0x000fe200078e00ff */
[----:B0-----:R-:W-:-:S05]  /*65a0*/  PRMT R3, R0, 0x7604, RZ ;  /* 0x0000760400037816 */ /* 0x001fca00000000ff */
[----:B------:R0:W-:Y:S02]  /*65b0*/  STS.U16 [R28+0x800a], R3 ;  /* 0x00800a031c007388 */ /* 0x0001e40000000400 */
.L_x_279:
[----:B------:R-:W-:Y:S05]  /*65c0*/  BSYNC.RECONVERGENT B0 ;  /* 0x0000000000007941 */ /* 0x000fea0003800200 */
.L_x_277:
[----:B------:R-:W-:Y:S01]  /*65d0*/  ISETP.GE.U32.AND P0, PT, R39, 0x4, PT ;  /* 0x000000042700780c */ /* 0x000fe20003f06070 */
[----:B------:R-:W-:-:S12]  /*65e0*/  BSSY.RECONVERGENT B6, `(.L_x_280) ;  /* 0x0000012000067945 */ /* 0x000fd80003800200 */
[----:B------:R-:W-:Y:S05]  /*65f0*/  @!P0 BRA `(.L_x_281) ;  /* 0x0000000000408947 */ /* 0x000fea0003800000 */
[----:B------:R-:W-:Y:S01]  /*6600*/  MOV R0, 0x0 ;  /* 0x0000000000007802 */ /* 0x000fe20000000f00 */
[----:B------:R-:W5:Y:S01]  /*6610*/  LDCU.64 UR4, c[0x4][0x90] ;  /* 0x01001200ff0477ac */ /* 0x000f620008000a00 */
[----:B------:R-:W-:Y:S02]  /*6620*/  IMAD.MOV.U32 R8, RZ, RZ, 0x104 ;  /* 0x00000104ff087424 */ /* 0x000fe400078e00ff */
[----:B0-----:R0:W0:Y:S01]  /*6630*/  LDC.64 R2, c[0x4][R0] ;  /* 0x0100000000027b82 */ /* 0x0010220000000a00 */
[----:B------:R-:W1:Y:S01]  /*6640*/  LDCU.64 UR6, c[0x4][0x98] ;  /* 0x01001300ff0677ac */ /* 0x000e620008000a00 */
[----:B------:R-:W-:Y:S02]  /*6650*/  IMAD.MOV.U32 R12, RZ, RZ, 0x1 ;  /* 0x00000001ff0c7424 */ /* 0x000fe400078e00ff */
[----:B------:R-:W-:Y:S01]  /*6660*/  IMAD.MOV.U32 R13, RZ, RZ, RZ ;  /* 0x000000ffff0d7224 */ /* 0x000fe200078e00ff */
[----:B------:R-:W2:Y:S01]  /*6670*/  LDCU.64 UR8, c[0x4][0x18] ;  /* 0x01000300ff0877ac */ /* 0x000ea20008000a00 */
[----:B-----5:R-:W-:-:S02]  /*6680*/  IMAD.U32 R4, RZ, RZ, UR4 ;  /* 0x00000004ff047e24 */ /* 0x020fc4000f8e00ff */
[----:B------:R-:W-:Y:S02]  /*6690*/  IMAD.U32 R5, RZ, RZ, UR5 ;  /* 0x00000005ff057e24 */ /* 0x000fe4000f8e00ff */
[----:B-1----:R-:W-:Y:S02]  /*66a0*/  IMAD.U32 R6, RZ, RZ, UR6 ;  /* 0x00000006ff067e24 */ /* 0x002fe4000f8e00ff */
[----:B------:R-:W-:Y:S02]  /*66b0*/  IMAD.U32 R7, RZ, RZ, UR7 ;  /* 0x00000007ff077e24 */ /* 0x000fe4000f8e00ff */
[----:B--2---:R-:W-:Y:S02]  /*66c0*/  IMAD.U32 R10, RZ, RZ, UR8 ;  /* 0x00000008ff0a7e24 */ /* 0x004fe4000f8e00ff */
[----:B------:R-:W-:-:S07]  /*66d0*/  IMAD.U32 R11, RZ, RZ, UR9 ;  /* 0x00000009ff0b7e24 */ /* 0x000fce000f8e00ff */
[----:B------:R-:W-:-:S07]  /*66e0*/  LEPC R20, `(.L_x_281) ;  /* 0x000000001014794e */ /* 0x000fce0000000000 */
[----:B0--34-:R-:W-:Y:S05]  /*66f0*/  CALL.ABS.NOINC R2 ;  /* 0x0000000002007343 */ /* 0x019fea0003c00000 */
.L_x_281:
[----:B------:R-:W-:Y:S05]  /*6700*/  BSYNC.RECONVERGENT B6 ;  /* 0x0000000000067941 */ /* 0x000fea0003800200 */
.L_x_280:
        /* <DEDUP_REMOVED lines=13> */
[----:B-----5:R-:W-:Y:S01]  /*67e0*/  MOV R4, UR4 ;  /* 0x0000000400047c02 */ /* 0x020fe20008000f00 */
[----:B------:R-:W-:-:S02]  /*67f0*/  IMAD.U32 R5, RZ, RZ, UR5 ;  /* 0x00000005ff057e24 */ /* 0x000fc4000f8e00ff */
[----:B-1----:R-:W-:Y:S02]  /*6800*/  IMAD.U32 R6, RZ, RZ, UR6 ;  /* 0x00000006ff067e24 */ /* 0x002fe4000f8e00ff */
[----:B------:R-:W-:Y:S02]  /*6810*/  IMAD.U32 R7, RZ, RZ, UR7 ;  /* 0x00000007ff077e24 */ /* 0x000fe4000f8e00ff */
[----:B--2---:R-:W-:Y:S02]  /*6820*/  IMAD.U32 R10, RZ, RZ, UR8 ;  /* 0x00000008ff0a7e24 */ /* 0x004fe4000f8e00ff */
[----:B------:R-:W-:-:S07]  /*6830*/  IMAD.U32 R11, RZ, RZ, UR9 ;  /* 0x00000009ff0b7e24 */ /* 0x000fce000f8e00ff */
[----:B------:R-:W-:-:S07]  /*6840*/  LEPC R20, `(.L_x_283) ;  /* 0x000000001014794e */ /* 0x000fce0000000000 */
[----:B0--34-:R-:W-:Y:S05]  /*6850*/  CALL.ABS.NOINC R2 ;  /* 0x0000000002007343 */ /* 0x019fea0003c00000 */
.L_x_283:
[----:B------:R-:W-:Y:S05]  /*6860*/  BSYNC.RECONVERGENT B6 ;  /* 0x0000000000067941 */ /* 0x000fea0003800200 */
.L_x_282:
        /* <DEDUP_REMOVED lines=12> */
[----:B0-----:R-:W0:Y:S01]  /*6930*/  LDS.U8 R3, [R29+0x10018] ;  /* 0x010018001d037984 */ /* 0x001e220000000000 */
[----:B------:R-:W-:Y:S01]  /*6940*/  BSSY.RECONVERGENT B0, `(.L_x_284) ;  /* 0x0000012000007945 */ /* 0x000fe20003800200 */
[----:B------:R-:W-:Y:S02]  /*6950*/  IMAD.MOV.U32 R5, RZ, RZ, RZ ;  /* 0x000000ffff057224 */ /* 0x000fe400078e00ff */
[----:B------:R-:W-:Y:S02]  /*6960*/  IMAD.MOV.U32 R39, RZ, RZ, RZ ;  /* 0x000000ffff277224 */ /* 0x000fe400078e00ff */
[----:B------:R-:W-:Y:S01]  /*6970*/  IMAD.MOV.U32 R27, RZ, RZ, RZ ;  /* 0x000000ffff1b7224 */ /* 0x000fe200078e00ff */
        /* <DEDUP_REMOVED lines=14> */
.L_x_285:
[----:B------:R-:W-:Y:S05]  /*6a60*/  BSYNC.RECONVERGENT B0 ;  /* 0x0000000000007941 */ /* 0x000fea0003800200 */
.L_x_284:
        /* <DEDUP_REMOVED lines=12> */
.L_x_287:
[----:B------:R-:W-:Y:S05]  /*6b30*/  BSYNC.RECONVERGENT B0 ;  /* 0x0000000000007941 */ /* 0x000fea0003800200 */
.L_x_286:
        /* <DEDUP_REMOVED lines=12> */
.L_x_289:
[----:B------:R-:W-:Y:S05]  /*6c00*/  BSYNC.RECONVERGENT B0 ;  /* 0x0000000000007941 */ /* 0x000fea0003800200 */
.L_x_288:
        /* <DEDUP_REMOVED lines=9> */
.L_x_291:
[----:B------:R-:W0:Y:S01]  /*6ca0*/  LDS.U8 R0, [R28+0x800c] ;  /* 0x00800c001c007984 */ /* 0x000e220000000000 */
[----:B------:R-:W-:Y:S02]  /*6cb0*/  IMAD.MOV.U32 R27, RZ, RZ, 0x3 ;  /* 0x00000003ff1b7424 */ /* 0x000fe400078e00ff */
[----:B------:R-:W-:Y:S01]  /*6cc0*/  IMAD.MOV.U32 R39, RZ, RZ, RZ ;  /* 0x000000ffff277224 */ /* 0x000fe200078e00ff */
[----:B0-----:R-:W-:-:S05]  /*6cd0*/  PRMT R3, R0, 0x7604, RZ ;  /* 0x0000760400037816 */ /* 0x001fca00000000ff */
[----:B------:R0:W-:Y:S02]  /*6ce0*/  STS.U16 [R28+0x800c], R3 ;  /* 0x00800c031c007388 */ /* 0x0001e40000000400 */
.L_x_292:
[----:B------:R-:W-:Y:S05]  /*6cf0*/  BSYNC.RECONVERGENT B0 ;  /* 0x0000000000007941 */ /* 0x000fea0003800200 */
.L_x_290:
[----:B------:R-:W-:Y:S01]  /*6d00*/  ISETP.GE.U32.AND P0, PT, R39, 0x4, PT ;  /* 0x000000042700780c */ /* 0x000fe20003f06070 */
[----:B------:R-:W-:-:S12]  /*6d10*/  BSSY.RECONVERGENT B6, `(.L_x_293) ;  /* 0x0000012000067945 */ /* 0x000fd80003800200 */
[----:B------:R-:W-:Y:S05]  /*6d20*/  @!P0 BRA `(.L_x_294) ;  /* 0x0000000000408947 */ /* 0x000fea0003800000 */
[----:B------:R-:W-:Y:S01]  /*6d30*/  MOV R0, 0x0 ;  /* 0x0000000000007802 */ /* 0x000fe20000000f00 */
[----:B------:R-:W5:Y:S01]  /*6d40*/  LDCU.64 UR4, c[0x4][0x90] ;  /* 0x01001200ff0477ac */ /* 0x000f620008000a00 */
[----:B------:R-:W-:Y:S02]  /*6d50*/  HFMA2 R12, -RZ, RZ, 0, 5.9604644775390625e-08 ;  /* 0x00000001ff0c7431 */ /* 0x000fe400000001ff */
[----:B------:R-:W-:Y:S01]  /*6d60*/  IMAD.MOV.U32 R8, RZ, RZ, 0x104 ;  /* 0x00000104ff087424 */ /* 0x000fe200078e00ff */
[----:B0-----:R0:W0:Y:S01]  /*6d70*/  LDC.64 R2, c[0x4][R0] ;  /* 0x0100000000027b82 */ /* 0x0010220000000a00 */
[----:B------:R-:W1:Y:S01]  /*6d80*/  LDCU.64 UR6, c[0x4][0x98] ;  /* 0x01001300ff0677ac */ /* 0x000e620008000a00 */
[----:B------:R-:W-:Y:S01]  /*6d90*/  IMAD.MOV.U32 R13, RZ, RZ, RZ ;  /* 0x000000ffff0d7224 */ /* 0x000fe200078e00ff */
[----:B------:R-:W2:Y:S01]  /*6da0*/  LDCU.64 UR8, c[0x4][0x18] ;  /* 0x01000300ff0877ac */ /* 0x000ea20008000a00 */
[----:B-----5:R-:W-:Y:S02]  /*6db0*/  IMAD.U32 R4, RZ, RZ, UR4 ;  /* 0x00000004ff047e24 */ /* 0x020fe4000f8e00ff */
[----:B------:R-:W-:-:S02]  /*6dc0*/  IMAD.U32 R5, RZ, RZ, UR5 ;  /* 0x00000005ff057e24 */ /* 0x000fc4000f8e00ff */
[----:B-1----:R-:W-:Y:S02]  /*6dd0*/  IMAD.U32 R6, RZ, RZ, UR6 ;  /* 0x00000006ff067e24 */ /* 0x002fe4000f8e00ff */
[----:B------:R-:W-:Y:S02]  /*6de0*/  IMAD.U32 R7, RZ, RZ, UR7 ;  /* 0x00000007ff077e24 */ /* 0x000fe4000f8e00ff */
[----:B--2---:R-:W-:Y:S02]  /*6df0*/  IMAD.U32 R10, RZ, RZ, UR8 ;  /* 0x00000008ff0a7e24 */ /* 0x004fe4000f8e00ff */
[----:B------:R-:W-:-:S07]  /*6e00*/  IMAD.U32 R11, RZ, RZ, UR9 ;  /* 0x00000009ff0b7e24 */ /* 0x000fce000f8e00ff */
[----:B------:R-:W-:-:S07]  /*6e10*/  LEPC R20, `(.L_x_294) ;  /* 0x000000001014794e */ /* 0x000fce0000000000 */
[----:B0--34-:R-:W-:Y:S05]  /*6e20*/  CALL.ABS.NOINC R2 ;  /* 0x0000000002007343 */ /* 0x019fea0003c00000 */
.L_x_294:
[----:B------:R-:W-:Y:S05]  /*6e30*/  BSYNC.RECONVERGENT B6 ;  /* 0x0000000000067941 */ /* 0x000fea0003800200 */
.L_x_293:
        /* <DEDUP_REMOVED lines=21> */
.L_x_296:
[----:B------:R-:W-:Y:S05]  /*6f90*/  BSYNC.RECONVERGENT B6 ;  /* 0x0000000000067941 */ /* 0x000fea0003800200 */
.L_x_295:
        /* <DEDUP_REMOVED lines=28> */
.L_x_298:
[----:B------:R-:W-:Y:S05]  /*7160*/  BSYNC.RECONVERGENT B0 ;  /* 0x0000000000007941 */ /* 0x000fea0003800200 */
.L_x_297:
        /* <DEDUP_REMOVED lines=12> */
.L_x_300:
[----:B------:R-:W-:Y:S05]  /*7230*/  BSYNC.RECONVERGENT B0 ;  /* 0x0000000000007941 */ /* 0x000fea0003800200 */
.L_x_299:
        /* <DEDUP_REMOVED lines=12> */
.L_x_302:
[----:B------:R-:W-:Y:S05]  /*7300*/  BSYNC.RECONVERGENT B0 ;  /* 0x0000000000007941 */ /* 0x000fea0003800200 */
.L_x_301:
        /* <DEDUP_REMOVED lines=9> */
.L_x_304:
[----:B------:R-:W0:Y:S01]  /*73a0*/  LDS.U8 R0, [R28+0x800e] ;  /* 0x00800e001c007984 */ /* 0x000e220000000000 */
[----:B------:R-:W-:Y:S02]  /*73b0*/  IMAD.MOV.U32 R27, RZ, RZ, 0x3 ;  /* 0x00000003ff1b7424 */ /* 0x000fe400078e00ff */
[----:B------:R-:W-:Y:S01]  /*73c0*/  IMAD.MOV.U32 R39, RZ, RZ, RZ ;  /* 0x000000ffff277224 */ /* 0x000fe200078e00ff */
[----:B0-----:R-:W-:-:S05]  /*73d0*/  PRMT R3, R0, 0x7604, RZ ;  /* 0x0000760400037816 */ /* 0x001fca00000000ff */
[----:B------:R0:W-:Y:S02]  /*73e0*/  STS.U16 [R28+0x800e], R3 ;  /* 0x00800e031c007388 */ /* 0x0001e40000000400 */
.L_x_305:
[----:B------:R-:W-:Y:S05]  /*73f0*/  BSYNC.RECONVERGENT B0 ;  /* 0x0000000000007941 */ /* 0x000fea0003800200 */
.L_x_303:
[----:B------:R-:W-:Y:S01]  /*7400*/  ISETP.GE.U32.AND P0, PT, R39, 0x4, PT ;  /* 0x000000042700780c */ /* 0x000fe20003f06070 */
[----:B------:R-:W-:-:S12]  /*7410*/  BSSY.RECONVERGENT B6, `(.L_x_306) ;  /* 0x0000012000067945 */ /* 0x000fd80003800200 */
[----:B------:R-:W-:Y:S05]  /*7420*/  @!P0 BRA `(.L_x_307) ;  /* 0x0000000000408947 */ /* 0x000fea0003800000 */
[----:B------:R-:W-:Y:S01]  /*7430*/  MOV R0, 0x0 ;  /* 0x0000000000007802 */ /* 0x000fe20000000f00 */
[----:B------:R-:W5:Y:S01]  /*7440*/  LDCU.64 UR4, c[0x4][0x90] ;  /* 0x01001200ff0477ac */ /* 0x000f620008000a00 */
[----:B------:R-:W-:Y:S02]  /*7450*/  HFMA2 R8, -RZ, RZ, 0, 1.54972076416015625e-05 ;  /* 0x00000104ff087431 */ /* 0x000fe400000001ff */
        /* <DEDUP_REMOVED lines=13> */
.L_x_307:
[----:B------:R-:W-:Y:S05]  /*7530*/  BSYNC.RECONVERGENT B6 ;  /* 0x0000000000067941 */ /* 0x000fea0003800200 */
.L_x_306:
        /* <DEDUP_REMOVED lines=21> */
.L_x_309:
[----:B------:R-:W-:Y:S05]  /*7690*/  BSYNC.RECONVERGENT B6 ;  /* 0x0000000000067941 */ /* 0x000fea0003800200 */
.L_x_308:
        /* <DEDUP_REMOVED lines=31> */
.L_x_311:
[----:B------:R-:W-:Y:S05]  /*7890*/  BSYNC.RECONVERGENT B0 ;  /* 0x0000000000007941 */ /* 0x000fea0003800200 */
.L_x_310:
        /* <DEDUP_REMOVED lines=12> */
.L_x_313:
[----:B------:R-:W-:Y:S05]  /*7960*/  BSYNC.RECONVERGENT B0 ;  /* 0x0000000000007941 */ /* 0x000fea0003800200 */
.L_x_312:
        /* <DEDUP_REMOVED lines=12> */
.L_x_315:
[----:B------:R-:W-:Y:S05]  /*7a30*/  BSYNC.RECONVERGENT B0 ;  /* 0x0000000000007941 */ /* 0x000fea0003800200 */
.L_x_314:
        /* <DEDUP_REMOVED lines=9> */
.L_x_317:
[----:B------:R-:W0:Y:S01]  /*7ad0*/  LDS.U8 R0, [R28+0x8010] ;  /* 0x008010001c007984 */ /* 0x000e220000000000 */
[----:B------:R-:W-:Y:S02]  /*7ae0*/  IMAD.MOV.U32 R27, RZ, RZ, 0x3 ;  /* 0x00000003ff1b7424 */ /* 0x000fe400078e00ff */
[----:B------:R-:W-:Y:S01]  /*7af0*/  IMAD.MOV.U32 R39, RZ, RZ, RZ ;  /* 0x000000ffff277224 */ /* 0x000fe200078e00ff */
[----:B0-----:R-:W-:-:S05]  /*7b00*/  PRMT R3, R0, 0x7604, RZ ;  /* 0x0000760400037816 */ /* 0x001fca00000000ff */
[----:B------:R0:W-:Y:S02]  /*7b10*/  STS.U16 [R28+0x8010], R3 ;  /* 0x008010031c007388 */ /* 0x0001e40000000400 */
.L_x_318:
[----:B------:R-:W-:Y:S05]  /*7b20*/  BSYNC.RECONVERGENT B0 ;  /* 0x0000000000007941 */ /* 0x000fea0003800200 */
.L_x_316:
        /* <DEDUP_REMOVED lines=14> */
[----:B------:R-:W-:Y:S01]  /*7c10*/  IMAD.U32 R7, RZ, RZ, UR7 ;  /* 0x00000007ff077e24 */ /* 0x000fe2000f8e00ff */
[----:B--2---:R-:W-:Y:S01]  /*7c20*/  MOV R10, UR8 ;  /* 0x00000008000a7c02 */ /* 0x004fe20008000f00 */
[----:B------:R-:W-:-:S07]  /*7c30*/  IMAD.U32 R11, RZ, RZ, UR9 ;  /* 0x00000009ff0b7e24 */ /* 0x000fce000f8e00ff */
[----:B------:R-:W-:-:S07]  /*7c40*/  LEPC R20, `(.L_x_320) ;  /* 0x000000001014794e */ /* 0x000fce0000000000 */
[----:B0--34-:R-:W-:Y:S05]  /*7c50*/  CALL.ABS.NOINC R2 ;  /* 0x0000000002007343 */ /* 0x019fea0003c00000 */
.L_x_320:
[----:B------:R-:W-:Y:S05]  /*7c60*/  BSYNC.RECONVERGENT B6 ;  /* 0x0000000000067941 */ /* 0x000fea0003800200 */
.L_x_319:
        /* <DEDUP_REMOVED lines=21> */
.L_x_322:
[----:B------:R-:W-:Y:S05]  /*7dc0*/  BSYNC.RECONVERGENT B6 ;  /* 0x0000000000067941 */ /* 0x000fea0003800200 */
.L_x_321:
        /* <DEDUP_REMOVED lines=28> */
.L_x_324:
[----:B------:R-:W-:Y:S05]  /*7f90*/  BSYNC.RECONVERGENT B0 ;  /* 0x0000000000007941 */ /* 0x000fea0003800200 */
.L_x_323:
        /* <DEDUP_REMOVED lines=12> */
.L_x_326:
[----:B------:R-:W-:Y:S05]  /*8060*/  BSYNC.RECONVERGENT B0 ;  /* 0x0000000000007941 */ /* 0x000fea0003800200 */
.L_x_325:
        /* <DEDUP_REMOVED lines=12> */
.L_x_328:
[----:B------:R-:W-:Y:S05]  /*8130*/  BSYNC.RECONVERGENT B0 ;  /* 0x0000000000007941 */ /* 0x000fea0003800200 */
.L_x_327:
        /* <DEDUP_REMOVED lines=9> */
.L_x_330:
[----:B------:R-:W0:Y:S01]  /*81d0*/  LDS.U8 R0, [R28+0x8012] ;  /* 0x008012001c007984 */ /* 0x000e220000000000 */
[----:B------:R-:W-:Y:S02]  /*81e0*/  IMAD.MOV.U32 R27, RZ, RZ, 0x3 ;  /* 0x00000003ff1b7424 */ /* 0x000fe400078e00ff */
[----:B------:R-:W-:Y:S01]  /*81f0*/  IMAD.MOV.U32 R39, RZ, RZ, RZ ;  /* 0x000000ffff277224 */ /* 0x000fe200078e00ff */
[----:B0-----:R-:W-:-:S05]  /*8200*/  PRMT R3, R0, 0x7604, RZ ;  /* 0x0000760400037816 */ /* 0x001fca00000000ff */
[----:B------:R0:W-:Y:S02]  /*8210*/  STS.U16 [R28+0x8012], R3 ;  /* 0x008012031c007388 */ /* 0x0001e40000000400 */
.L_x_331:
[----:B------:R-:W-:Y:S05]  /*8220*/  BSYNC.RECONVERGENT B0 ;  /* 0x0000000000007941 */ /* 0x000fea0003800200 */
.L_x_329:
        /* <DEDUP_REMOVED lines=13> */
[----:B-1----:R-:W-:Y:S01]  /*8300*/  IMAD.U32 R6, RZ, RZ, UR6 ;  /* 0x00000006ff067e24 */ /* 0x002fe2000f8e00ff */
[----:B------:R-:W-:Y:S01]  /*8310*/  MOV R7, UR7 ;  /* 0x0000000700077c02 */ /* 0x000fe20008000f00 */
[----:B--2---:R-:W-:Y:S02]  /*8320*/  IMAD.U32 R10, RZ, RZ, UR8 ;  /* 0x00000008ff0a7e24 */ /* 0x004fe4000f8e00ff */
[----:B------:R-:W-:-:S07]  /*8330*/  IMAD.U32 R11, RZ, RZ, UR9 ;  /* 0x00000009ff0b7e24 */ /* 0x000fce000f8e00ff */
[----:B------:R-:W-:-:S07]  /*8340*/  LEPC R20, `(.L_x_333) ;  /* 0x000000001014794e */ /* 0x000fce0000000000 */
[----:B0--34-:R-:W-:Y:S05]  /*8350*/  CALL.ABS.NOINC R2 ;  /* 0x0000000002007343 */ /* 0x019fea0003c00000 */
.L_x_333:
[----:B------:R-:W-:Y:S05]  /*8360*/  BSYNC.RECONVERGENT B6 ;  /* 0x0000000000067941 */ /* 0x000fea0003800200 */
.L_x_332:
        /* <DEDUP_REMOVED lines=21> */
.L_x_335:
[----:B------:R-:W-:Y:S05]  /*84c0*/  BSYNC.RECONVERGENT B6 ;  /* 0x0000000000067941 */ /* 0x000fea0003800200 */
.L_x_334:
        /* <DEDUP_REMOVED lines=31> */
.L_x_337:
[----:B------:R-:W-:Y:S05]  /*86c0*/  BSYNC.RECONVERGENT B0 ;  /* 0x0000000000007941 */ /* 0x000fea0003800200 */
.L_x_336:
        /* <DEDUP_REMOVED lines=12> */
.L_x_339:
[----:B------:R-:W-:Y:S05]  /*8790*/  BSYNC.RECONVERGENT B0 ;  /* 0x0000000000007941 */ /* 0x000fea0003800200 */
.L_x_338:
        /* <DEDUP_REMOVED lines=12> */
.L_x_341:
[----:B------:R-:W-:Y:S05]  /*8860*/  BSYNC.RECONVERGENT B0 ;  /* 0x0000000000007941 */ /* 0x000fea0003800200 */
.L_x_340:
        /* <DEDUP_REMOVED lines=9> */
.L_x_343:
[----:B------:R-:W0:Y:S01]  /*8900*/  LDS.U8 R0, [R28+0x8014] ;  /* 0x008014001c007984 */ /* 0x000e220000000000 */
[----:B------:R-:W-:Y:S02]  /*8910*/  IMAD.MOV.U32 R27, RZ, RZ, 0x3 ;  /* 0x00000003ff1b7424 */ /* 0x000fe400078e00ff */
[----:B------:R-:W-:Y:S01]  /*8920*/  IMAD.MOV.U32 R39, RZ, RZ, RZ ;  /* 0x000000ffff277224 */ /* 0x000fe200078e00ff */
[----:B0-----:R-:W-:-:S05]  /*8930*/  PRMT R3, R0, 0x7604, RZ ;  /* 0x0000760400037816 */ /* 0x001fca00000000ff */
[----:B------:R0:W-:Y:S02]  /*8940*/  STS.U16 [R28+0x8014], R3 ;  /* 0x008014031c007388 */ /* 0x0001e40000000400 */
.L_x_344:
[----:B------:R-:W-:Y:S05]  /*8950*/  BSYNC.RECONVERGENT B0 ;  /* 0x0000000000007941 */ /* 0x000fea0003800200 */
.L_x_342:
        /* <DEDUP_REMOVED lines=11> */
[----:B-----5:R-:W-:Y:S01]  /*8a10*/  IMAD.U32 R4, RZ, RZ, UR4 ;  /* 0x00000004ff047e24 */ /* 0x020fe2000f8e00ff */
[----:B------:R-:W-:Y:S01]  /*8a20*/  MOV R5, UR5 ;  /* 0x0000000500057c02 */ /* 0x000fe20008000f00 */
[----:B-1----:R-:W-:-:S02]  /*8a30*/  IMAD.U32 R6, RZ, RZ, UR6 ;  /* 0x00000006ff067e24 */ /* 0x002fc4000f8e00ff */
[----:B------:R-:W-:Y:S02]  /*8a40*/  IMAD.U32 R7, RZ, RZ, UR7 ;  /* 0x00000007ff077e24 */ /* 0x000fe4000f8e00ff */
[----:B--2---:R-:W-:Y:S02]  /*8a50*/  IMAD.U32 R10, RZ, RZ, UR8 ;  /* 0x00000008ff0a7e24 */ /* 0x004fe4000f8e00ff */
[----:B------:R-:W-:-:S07]  /*8a60*/  IMAD.U32 R11, RZ, RZ, UR9 ;  /* 0x00000009ff0b7e24 */ /* 0x000fce000f8e00ff */
[----:B------:R-:W-:-:S07]  /*8a70*/  LEPC R20, `(.L_x_346) ;  /* 0x000000001014794e */ /* 0x000fce0000000000 */
[----:B0--34-:R-:W-:Y:S05]  /*8a80*/  CALL.ABS.NOINC R2 ;  /* 0x0000000002007343 */ /* 0x019fea0003c00000 */
.L_x_346:
[----:B------:R-:W-:Y:S05]  /*8a90*/  BSYNC.RECONVERGENT B6 ;  /* 0x0000000000067941 */ /* 0x000fea0003800200 */
.L_x_345:
        /* <DEDUP_REMOVED lines=21> */
.L_x_348:
[----:B------:R-:W-:Y:S05]  /*8bf0*/  BSYNC.RECONVERGENT B6 ;  /* 0x0000000000067941 */ /* 0x000fea0003800200 */
.L_x_347:
        /* <DEDUP_REMOVED lines=28> */
.L_x_350:
[----:B------:R-:W-:Y:S05]  /*8dc0*/  BSYNC.RECONVERGENT B0 ;  /* 0x0000000000007941 */ /* 0x000fea0003800200 */
.L_x_349:
        /* <DEDUP_REMOVED lines=12> */
.L_x_352:
[----:B------:R-:W-:Y:S05]  /*8e90*/  BSYNC.RECONVERGENT B0 ;  /* 0x0000000000007941 */ /* 0x000fea0003800200 */
.L_x_351:
        /* <DEDUP_REMOVED lines=12> */
.L_x_354:
[----:B------:R-:W-:Y:S05]  /*8f60*/  BSYNC.RECONVERGENT B0 ;  /* 0x0000000000007941 */ /* 0x000fea0003800200 */
.L_x_353:
        /* <DEDUP_REMOVED lines=9> */
.L_x_356:
[----:B------:R-:W0:Y:S01]  /*9000*/  LDS.U8 R0, [R28+0x8016] ;  /* 0x008016001c007984 */ /* 0x000e220000000000 */
[----:B------:R-:W-:Y:S02]  /*9010*/  IMAD.MOV.U32 R27, RZ, RZ, 0x3 ;  /* 0x00000003ff1b7424 */ /* 0x000fe400078e00ff */
[----:B------:R-:W-:Y:S01]  /*9020*/  IMAD.MOV.U32 R39, RZ, RZ, RZ ;  /* 0x000000ffff277224 */ /* 0x000fe200078e00ff */
[----:B0-----:R-:W-:-:S05]  /*9030*/  PRMT R3, R0, 0x7604, RZ ;  /* 0x0000760400037816 */ /* 0x001fca00000000ff */
[----:B------:R0:W-:Y:S02]  /*9040*/  STS.U16 [R28+0x8016], R3 ;  /* 0x008016031c007388 */ /* 0x0001e40000000400 */
.L_x_357:
[----:B------:R-:W-:Y:S05]  /*9050*/  BSYNC.RECONVERGENT B0 ;  /* 0x0000000000007941 */ /* 0x000fea0003800200 */
.L_x_355:
        /* <DEDUP_REMOVED lines=19> */
.L_x_359:
[----:B------:R-:W-:Y:S05]  /*9190*/  BSYNC.RECONVERGENT B6 ;  /* 0x0000000000067941 */ /* 0x000fea0003800200 */
.L_x_358:
        /* <DEDUP_REMOVED lines=21> */
.L_x_361:
[----:B------:R-:W-:Y:S05]  /*92f0*/  BSYNC.RECONVERGENT B6 ;  /* 0x0000000000067941 */ /* 0x000fea0003800200 */
.L_x_360:
        /* <DEDUP_REMOVED lines=31> */
.L_x_363:
[----:B------:R-:W-:Y:S05]  /*94f0*/  BSYNC.RECONVERGENT B0 ;  /* 0x0000000000007941 */ /* 0x000fea0003800200 */
.L_x_362:
        /* <DEDUP_REMOVED lines=12> */
.L_x_365:
[----:B------:R-:W-:Y:S05]  /*95c0*/  BSYNC.RECONVERGENT B0 ;  /* 0x0000000000007941 */ /* 0x000fea0003800200 */
.L_x_364:
        /* <DEDUP_REMOVED lines=12> */
.L_x_367:
[----:B------:R-:W-:Y:S05]  /*9690*/  BSYNC.RECONVERGENT B0 ;  /* 0x0000000000007941 */ /* 0x000fea0003800200 */
.L_x_366:
        /* <DEDUP_REMOVED lines=9> */
.L_x_369:
[----:B------:R-:W0:Y:S01]  /*9730*/  LDS.U8 R0, [R28+0x8018] ;  /* 0x008018001c007984 */ /* 0x000e220000000000 */
[----:B------:R-:W-:Y:S02]  /*9740*/  HFMA2 R27, -RZ, RZ, 0, 1.78813934326171875e-07 ;  /* 0x00000003ff1b7431 */ /* 0x000fe400000001ff */
[----:B------:R-:W-:Y:S01]  /*9750*/  IMAD.MOV.U32 R39, RZ, RZ, RZ ;  /* 0x000000ffff277224 */ /* 0x000fe200078e00ff */
[----:B0-----:R-:W-:-:S05]  /*9760*/  PRMT R3, R0, 0x7604, RZ ;  /* 0x0000760400037816 */ /* 0x001fca00000000ff */
[----:B------:R0:W-:Y:S02]  /*9770*/  STS.U16 [R28+0x8018], R3 ;  /* 0x008018031c007388 */ /* 0x0001e40000000400 */
.L_x_370:
[----:B------:R-:W-:Y:S05]  /*9780*/  BSYNC.RECONVERGENT B0 ;  /* 0x0000000000007941 */ /* 0x000fea0003800200 */
.L_x_368:
        /* <DEDUP_REMOVED lines=19> */
.L_x_372:
[----:B------:R-:W-:Y:S05]  /*98c0*/  BSYNC.RECONVERGENT B6 ;  /* 0x0000000000067941 */ /* 0x000fea0003800200 */
.L_x_371:
        /* <DEDUP_REMOVED lines=21> */
.L_x_374:
[----:B------:R-:W-:Y:S05]  /*9a20*/  BSYNC.RECONVERGENT B6 ;  /* 0x0000000000067941 */ /* 0x000fea0003800200 */
.L_x_373:
        /* <DEDUP_REMOVED lines=28> */
.L_x_376:
[----:B------:R-:W-:Y:S05]  /*9bf0*/  BSYNC.RECONVERGENT B0 ;  /* 0x0000000000007941 */ /* 0x000fea0003800200 */
.L_x_375:
        /* <DEDUP_REMOVED lines=12> */
.L_x_378:
[----:B------:R-:W-:Y:S05]  /*9cc0*/  BSYNC.RECONVERGENT B0 ;  /* 0x0000000000007941 */ /* 0x000fea0003800200 */
.L_x_377:
        /* <DEDUP_REMOVED lines=12> */
.L_x_380:
[----:B------:R-:W-:Y:S05]  /*9d90*/  BSYNC.RECONVERGENT B0 ;  /* 0x0000000000007941 */ /* 0x000fea0003800200 */
.L_x_379:
[----:B------:R-:W-:Y:S01]  /*9da0*/  ISETP.NE.AND P0, PT, R39, 0x3, PT ;  /* 0x000000032700780c */ /* 0x000fe20003f05270 */
[----:B------:R-:W-:Y:S01]  /*9db0*/  BSSY.RECONVERGENT B0, `(.L_x_381) ;  /* 0x000000d000007945 */ /* 0x000fe20003800200 */
[----:B------:R-:W-:-:S13]  /*9dc0*/  ISETP.EQ.AND P1, PT, R5, 0x1, PT ;  /* 0x000000010500780c */ /* 0x000fda0003f22270 */
[----:B------:R-:W-:Y:S05]  /*9dd0*/  @!P0 BRA P1, `(.L_x_382) ;  /* 0x0000000000148947 */ /* 0x000fea0000800000 */
[----:B------:R-:W-:-:S13]  /*9de0*/  ISETP.NE.AND P0, PT, R5, 0x1, PT ;  /* 0x000000010500780c */ /* 0x000fda0003f05270 */
[----:B------:R-:W-:Y:S05]  /*9df0*/  @P0 BRA `(.L_x_383) ;  /* 0x0000000000200947 */ /* 0x000fea0003800000 */
[----:B------:R0:W-:Y:S01]  /*9e00*/  STS.U8 [R28+0x801b], RZ ;  /* 0x00801bff1c007388 */ /* 0x0001e20000000000 */
[----:B------:R-:W-:Y:S01]  /*9e10*/  HFMA2 R27, -RZ, RZ, 0, 1.78813934326171875e-07 ;  /* 0x00000003ff1b7431 */ /* 0x000fe200000001ff */
[----:B------:R-:W-:Y:S06]  /*9e20*/  BRA `(.L_x_383) ;  /* 0x0000000000147947 */ /* 0x000fec0003800000 */
.L_x_382:
[----:B------:R-:W0:Y:S01]  /*9e30*/  LDS.U8 R0, [R28+0x801a] ;  /* 0x00801a001c007984 */ /* 0x000e220000000000 */
[----:B------:R-:W-:Y:S02]  /*9e40*/  IMAD.MOV.U32 R27, RZ, RZ, 0x3 ;  /* 0x00000003ff1b7424 */ /* 0x000fe400078e00ff */
[----:B------:R-:W-:Y:S01]  /*9e50*/  IMAD.MOV.U32 R39, RZ, RZ, RZ ;  /* 0x000000ffff277224 */ /* 0x000fe200078e00ff */
[----:B0-----:R-:W-:-:S05]  /*9e60*/  PRMT R3, R0, 0x7604, RZ ;  /* 0x0000760400037816 */ /* 0x001fca00000000ff */
[----:B------:R0:W-:Y:S02]  /*9e70*/  STS.U16 [R28+0x801a], R3 ;  /* 0x00801a031c007388 */ /* 0x0001e40000000400 */
.L_x_383:
[----:B------:R-:W-:Y:S05]  /*9e80*/  BSYNC.RECONVERGENT B0 ;  /* 0x0000000000007941 */ /* 0x000fea0003800200 */
.L_x_381:
        /* <DEDUP_REMOVED lines=19> */
.L_x_385:
[----:B------:R-:W-:Y:S05]  /*9fc0*/  BSYNC.RECONVERGENT B6 ;  /* 0x0000000000067941 */ /* 0x000fea0003800200 */
.L_x_384:
        /* <DEDUP_REMOVED lines=21> */
.L_x_387:
[----:B------:R-:W-:Y:S05]  /*a120*/  BSYNC.RECONVERGENT B6 ;  /* 0x0000000000067941 */ /* 0x000fea0003800200 */
.L_x_386:
        /* <DEDUP_REMOVED lines=31> */
.L_x_389:
[----:B------:R-:W-:Y:S05]  /*a320*/  BSYNC.RECONVERGENT B0 ;  /* 0x0000000000007941 */ /* 0x000fea0003800200 */
.L_x_388:
        /* <DEDUP_REMOVED lines=12> */
.L_x_391:
[----:B------:R-:W-:Y:S05]  /*a3f0*/  BSYNC.RECONVERGENT B0 ;  /* 0x0000000000007941 */ /* 0x000fea0003800200 */
.L_x_390:
        /* <DEDUP_REMOVED lines=10> */
[----:B------:R-:W-:Y:S02]  /*a4a0*/  @P0 MOV R39, 0x3 ;  /* 0x0000000300270802 */ /* 0x000fe40000000f00 */
[----:B0-----:R-:W-:-:S07]  /*a4b0*/  @P1 IMAD.MOV.U32 R27, RZ, RZ, 0x3 ;  /* 0x00000003ff1b1424 */ /* 0x001fce00078e00ff */
.L_x_393:
[----:B------:R-:W-:Y:S05]  /*a4c0*/  BSYNC.RECONVERGENT B0 ;  /* 0x0000000000007941 */ /* 0x000fea0003800200 */
.L_x_392:
        /* <DEDUP_REMOVED lines=9> */
.L_x_395:
[----:B------:R-:W0:Y:S01]  /*a560*/  LDS.U8 R0, [R28+0x801c] ;  /* 0x00801c001c007984 */ /* 0x000e220000000000 */
[----:B------:R-:W-:Y:S02]  /*a570*/  IMAD.MOV.U32 R27, RZ, RZ, 0x3 ;  /* 0x00000003ff1b7424 */ /* 0x000fe400078e00ff */
[----:B------:R-:W-:Y:S01]  /*a580*/  IMAD.MOV.U32 R39, RZ, RZ, RZ ;  /* 0x000000ffff277224 */ /* 0x000fe200078e00ff */
[----:B0-----:R-:W-:-:S05]  /*a590*/  PRMT R3, R0, 0x7604, RZ ;  /* 0x0000760400037816 */ /* 0x001fca00000000ff */
[----:B------:R0:W-:Y:S02]  /*a5a0*/  STS.U16 [R28+0x801c], R3 ;  /* 0x00801c031c007388 */ /* 0x0001e40000000400 */
.L_x_396:
[----:B------:R-:W-:Y:S05]  /*a5b0*/  BSYNC.RECONVERGENT B0 ;  /* 0x0000000000007941 */ /* 0x000fea0003800200 */
.L_x_394:
        /* <DEDUP_REMOVED lines=19> */
.L_x_398:
[----:B------:R-:W-:Y:S05]  /*a6f0*/  BSYNC.RECONVERGENT B6 ;  /* 0x0000000000067941 */ /* 0x000fea0003800200 */
.L_x_397:
        /* <DEDUP_REMOVED lines=21> */
.L_x_400:
[----:B------:R-:W-:Y:S05]  /*a850*/  BSYNC.RECONVERGENT B6 ;  /* 0x0000000000067941 */ /* 0x000fea0003800200 */
.L_x_399:
        /* <DEDUP_REMOVED lines=28> */
.L_x_402:
[----:B------:R-:W-:Y:S05]  /*aa20*/  BSYNC.RECONVERGENT B0 ;  /* 0x0000000000007941 */ /* 0x000fea0003800200 */
.L_x_401:
        /* <DEDUP_REMOVED lines=12> */
.L_x_404:
[----:B------:R-:W-:Y:S05]  /*aaf0*/  BSYNC.RECONVERGENT B0 ;  /* 0x0000000000007941 */ /* 0x000fea0003800200 */
.L_x_403:
[----:B------:R-:W0:Y:S01]  /*ab00*/  LDS.U8 R0, [R29+0x1003f] ;  /* 0x01003f001d007984 */ /* 0x000e220000000000 */
[----:B------:R-:W-:Y:S01]  /*ab10*/  BSSY.RECONVERGENT B0, `(.L_x_405) ;  /* 0x000000b000007945 */ /* 0x000fe20003800200 */
[----:B0-----:R-:W-:-:S13]  /*ab20*/  LOP3.LUT P0, RZ, R0, 0x77, RZ, 0xc0, !PT ;  /* 0x0000007700ff7812 */ /* 0x001fda000780c0ff */
[----:B------:R-:W-:Y:S05]  /*ab30*/  @!P0 BRA `(.L_x_406) ;  /* 0x0000000000208947 */ /* 0x000fea0003800000 */
[----:B------:R-:W-:Y:S02]  /*ab40*/  IMAD.IADD R3, R28, 0x1, R5 ;  /* 0x000000011c037824 */ /* 0x000fe400078e0205 */
[C---:B------:R-:W-:Y:S01]  /*ab50*/  IMAD.SHL.U32 R2, R5.reuse, 0x4, RZ ;  /* 0x0000000405027824 */ /* 0x040fe200078e00ff */
[----:B------:R-:W-:Y:S02]  /*ab60*/  IADD3 R5, PT, PT, R5, 0x1, RZ ;  /* 0x0000000105057810 */ /* 0x000fe40007ffe0ff */
[----:B------:R0:W-:Y:S02]  /*ab70*/  STS.U8 [R3+0x801e], R0 ;  /* 0x00801e0003007388 */ /* 0x0001e40000000000 */
[C---:B------:R-:W-:Y:S02]  /*ab80*/  ISETP.EQ.AND P0, PT, R2.reuse, RZ, PT ;  /* 0x000000ff0200720c */ /* 0x040fe40003f02270 */
[----:B------:R-:W-:-:S11]  /*ab90*/  ISETP.EQ.AND P1, PT, R2, 0x4, PT ;  /* 0x000000040200780c */ /* 0x000fd60003f22270 */
[----:B------:R-:W-:Y:S02]  /*aba0*/  @P0 IMAD.MOV.U32 R39, RZ, RZ, 0x3 ;  /* 0x00000003ff270424 */ /* 0x000fe400078e00ff */
[----:B0-----:R-:W-:-:S07]  /*abb0*/  @P1 IMAD.MOV.U32 R27, RZ, RZ, 0x3 ;  /* 0x00000003ff1b1424 */ /* 0x001fce00078e00ff */
.L_x_406:
[----:B------:R-:W-:Y:S05]  /*abc0*/  BSYNC.RECONVERGENT B0 ;  /* 0x0000000000007941 */ /* 0x000fea0003800200 */
.L_x_405:
        /* <DEDUP_REMOVED lines=9> */
.L_x_408:
[----:B------:R-:W0:Y:S01]  /*ac60*/  LDS.U8 R0, [R28+0x801e] ;  /* 0x00801e001c007984 */ /* 0x000e220000000000 */
[----:B------:R-:W-:Y:S02]  /*ac70*/  IMAD.MOV.U32 R27, RZ, RZ, 0x3 ;  /* 0x00000003ff1b7424 */ /* 0x000fe400078e00ff */
[----:B------:R-:W-:Y:S01]  /*ac80*/  IMAD.MOV.U32 R39, RZ, RZ, RZ ;  /* 0x000000ffff277224 */ /* 0x000fe200078e00ff */
[----:B0-----:R-:W-:-:S05]  /*ac90*/  PRMT R3, R0, 0x7604, RZ ;  /* 0x0000760400037816 */ /* 0x001fca00000000ff */
[----:B------:R0:W-:Y:S02]  /*aca0*/  STS.U16 [R28+0x801e], R3 ;  /* 0x00801e031c007388 */ /* 0x0001e40000000400 */
.L_x_409:
[----:B------:R-:W-:Y:S05]  /*acb0*/  BSYNC.RECONVERGENT B0 ;  /* 0x0000000000007941 */ /* 0x000fea0003800200 */
.L_x_407:
        /* <DEDUP_REMOVED lines=19> */
.L_x_411:
[----:B------:R-:W-:Y:S05]  /*adf0*/  BSYNC.RECONVERGENT B6 ;  /* 0x0000000000067941 */ /* 0x000fea0003800200 */
.L_x_410:
        /* <DEDUP_REMOVED lines=21> */
.L_x_413:
[----:B------:R-:W-:Y:S05]  /*af50*/  BSYNC.RECONVERGENT B6 ;  /* 0x0000000000067941 */ /* 0x000fea0003800200 */
.L_x_412:
        /* <DEDUP_REMOVED lines=31> */
.L_x_415:
[----:B------:R-:W-:Y:S05]  /*b150*/  BSYNC.RECONVERGENT B0 ;  /* 0x0000000000007941 */ /* 0x000fea0003800200 */
.L_x_414:
        /* <DEDUP_REMOVED lines=12> */
.L_x_417:
[----:B------:R-:W-:Y:S05]  /*b220*/  BSYNC.RECONVERGENT B0 ;  /* 0x0000000000007941 */ /* 0x000fea0003800200 */
.L_x_416:
[----:B------:R-:W0:Y:S01]  /*b230*/  LDS.U8 R0, [R29+0x10043] ;  /* 0x010043001d007984 */ /* 0x000e220000000000 */
[----:B------:R-:W-:Y:S01]  /*b240*/  BSSY.RECONVERGENT B0, `(.L_x_418) ;  /* 0x000000b000007945 */ /* 0x000fe20003800200 */
[----:B0-----:R-:W-:-:S13]  /*b250*/  LOP3.LUT P0, RZ, R0, 0x77, RZ, 0xc0, !PT ;  /* 0x0000007700ff7812 */ /* 0x001fda000780c0ff */
[----:B------:R-:W-:Y:S05]  /*b260*/  @!P0 BRA `(.L_x_419) ;  /* 0x0000000000208947 */ /* 0x000fea0003800000 */
[----:B------:R-:W-:Y:S01]  /*b270*/  IADD3 R3, PT, PT, R28, R5, RZ ;  /* 0x000000051c037210 */ /* 0x000fe20007ffe0ff */
[C---:B------:R-:W-:Y:S02]  /*b280*/  IMAD.SHL.U32 R2, R5.reuse, 0x4, RZ ;  /* 0x0000000405027824 */ /* 0x040fe400078e00ff */
[----:B------:R-:W-:Y:S02]  /*b290*/  VIADD R5, R5, 0x1 ;  /* 0x0000000105057836 */ /* 0x000fe40000000000 */
[----:B------:R0:W-:Y:S01]  /*b2a0*/  STS.U8 [R3+0x8020], R0 ;  /* 0x0080200003007388 */ /* 0x0001e20000000000 */
[C---:B------:R-:W-:Y:S02]  /*b2b0*/  ISETP.EQ.AND P0, PT, R2.reuse, RZ, PT ;  /* 0x000000ff0200720c */ /* 0x040fe40003f02270 */
[----:B------:R-:W-:-:S11]  /*b2c0*/  ISETP.EQ.AND P1, PT, R2, 0x4, PT ;  /* 0x000000040200780c */ /* 0x000fd60003f22270 */
[----:B------:R-:W-:Y:S02]  /*b2d0*/  @P0 IMAD.MOV.U32 R39, RZ, RZ, 0x3 ;  /* 0x00000003ff270424 */ /* 0x000fe400078e00ff */
[----:B0-----:R-:W-:-:S07]  /*b2e0*/  @P1 IMAD.MOV.U32 R27, RZ, RZ, 0x3 ;  /* 0x00000003ff1b1424 */ /* 0x001fce00078e00ff */
.L_x_419:
[----:B------:R-:W-:Y:S05]  /*b2f0*/  BSYNC.RECONVERGENT B0 ;  /* 0x0000000000007941 */ /* 0x000fea0003800200 */
.L_x_418:
        /* <DEDUP_REMOVED lines=9> */
.L_x_421:
[----:B------:R-:W0:Y:S01]  /*b390*/  LDS.U8 R0, [R28+0x8020] ;  /* 0x008020001c007984 */ /* 0x000e220000000000 */
[----:B------:R-:W-:Y:S02]  /*b3a0*/  IMAD.MOV.U32 R27, RZ, RZ, 0x3 ;  /* 0x00000003ff1b7424 */ /* 0x000fe400078e00ff */
[----:B------:R-:W-:Y:S01]  /*b3b0*/  IMAD.MOV.U32 R39, RZ, RZ, RZ ;  /* 0x000000ffff277224 */ /* 0x000fe200078e00ff */
[----:B0-----:R-:W-:-:S05]  /*b3c0*/  PRMT R3, R0, 0x7604, RZ ;  /* 0x0000760400037816 */ /* 0x001fca00000000ff */
[----:B------:R0:W-:Y:S02]  /*b3d0*/  STS.U16 [R28+0x8020], R3 ;  /* 0x008020031c007388 */ /* 0x0001e40000000400 */
.L_x_422:
[----:B------:R-:W-:Y:S05]  /*b3e0*/  BSYNC.RECONVERGENT B0 ;  /* 0x0000000000007941 */ /* 0x000fea0003800200 */
.L_x_420:
        /* <DEDUP_REMOVED lines=19> */
.L_x_424:
[----:B------:R-:W-:Y:S05]  /*b520*/  BSYNC.RECONVERGENT B6 ;  /* 0x0000000000067941 */ /* 0x000fea0003800200 */
.L_x_423:
        /* <DEDUP_REMOVED lines=21> */
.L_x_426:
[----:B------:R-:W-:Y:S05]  /*b680*/  BSYNC.RECONVERGENT B6 ;  /* 0x0000000000067941 */ /* 0x000fea0003800200 */
.L_x_425:
        /* <DEDUP_REMOVED lines=28> */
.L_x_428:
[----:B------:R-:W-:Y:S05]  /*b850*/  BSYNC.RECONVERGENT B0 ;  /* 0x0000000000007941 */ /* 0x000fea0003800200 */
.L_x_427:
        /* <DEDUP_REMOVED lines=12> */
.L_x_430:
[----:B------:R-:W-:Y:S05]  /*b920*/  BSYNC.RECONVERGENT B0 ;  /* 0x0000000000007941 */ /* 0x000fea0003800200 */
.L_x_429:
        /* <DEDUP_REMOVED lines=12> */
.L_x_432:
[----:B------:R-:W-:Y:S05]  /*b9f0*/  BSYNC.RECONVERGENT B0 ;  /* 0x0000000000007941 */ /* 0x000fea0003800200 */
.L_x_431:
        /* <DEDUP_REMOVED lines=9> */
.L_x_434:
[----:B------:R-:W0:Y:S01]  /*ba90*/  LDS.U8 R0, [R28+0x8022] ;  /* 0x008022001c007984 */ /* 0x000e220000000000 */
[----:B------:R-:W-:Y:S02]  /*baa0*/  IMAD.MOV.U32 R27, RZ, RZ, 0x3 ;  /* 0x00000003ff1b7424 */ /* 0x000fe400078e00ff */
[----:B------:R-:W-:Y:S01]  /*bab0*/  IMAD.MOV.U32 R39, RZ, RZ, RZ ;  /* 0x000000ffff277224 */ /* 0x000fe200078e00ff */
[----:B0-----:R-:W-:-:S05]  /*bac0*/  PRMT R3, R0, 0x7604, RZ ;  /* 0x0000760400037816 */ /* 0x001fca00000000ff */
[----:B------:R0:W-:Y:S02]  /*bad0*/  STS.U16 [R28+0x8022], R3 ;  /* 0x008022031c007388 */ /* 0x0001e40000000400 */
.L_x_435:
[----:B------:R-:W-:Y:S05]  /*bae0*/  BSYNC.RECONVERGENT B0 ;  /* 0x0000000000007941 */ /* 0x000fea0003800200 */
.L_x_433:
        /* <DEDUP_REMOVED lines=19> */
.L_x_437:
[----:B------:R-:W-:Y:S05]  /*bc20*/  BSYNC.RECONVERGENT B6 ;  /* 0x0000000000067941 */ /* 0x000fea0003800200 */
.L_x_436:
        /* <DEDUP_REMOVED lines=21> */
.L_x_439:
[----:B------:R-:W-:Y:S05]  /*bd80*/  BSYNC.RECONVERGENT B6 ;  /* 0x0000000000067941 */ /* 0x000fea0003800200 */
.L_x_438:
        /* <DEDUP_REMOVED lines=31> */
.L_x_441:
[----:B------:R-:W-:Y:S05]  /*bf80*/  BSYNC.RECONVERGENT B0 ;  /* 0x0000000000007941 */ /* 0x000fea0003800200 */
.L_x_440:
        /* <DEDUP_REMOVED lines=12> */
.L_x_443:
[----:B------:R-:W-:Y:S05]  /*c050*/  BSYNC.RECONVERGENT B0 ;  /* 0x0000000000007941 */ /* 0x000fea0003800200 */
.L_x_442:
        /* <DEDUP_REMOVED lines=12> */
.L_x_445:
[----:B------:R-:W-:Y:S05]  /*c120*/  BSYNC.RECONVERGENT B0 ;  /* 0x0000000000007941 */ /* 0x000fea0003800200 */
.L_x_444:
        /* <DEDUP_REMOVED lines=9> */
.L_x_447:
[----:B------:R-:W0:Y:S01]  /*c1c0*/  LDS.U8 R0, [R28+0x8024] ;  /* 0x008024001c007984 */ /* 0x000e220000000000 */
[----:B------:R-:W-:Y:S02]  /*c1d0*/  IMAD.MOV.U32 R27, RZ, RZ, 0x3 ;  /* 0x00000003ff1b7424 */ /* 0x000fe400078e00ff */
[----:B------:R-:W-:Y:S01]  /*c1e0*/  IMAD.MOV.U32 R39, RZ, RZ, RZ ;  /* 0x000000ffff277224 */ /* 0x000fe200078e00ff */
[----:B0-----:R-:W-:-:S05]  /*c1f0*/  PRMT R3, R0, 0x7604, RZ ;  /* 0x0000760400037816 */ /* 0x001fca00000000ff */
[----:B------:R0:W-:Y:S02]  /*c200*/  STS.U16 [R28+0x8024], R3 ;  /* 0x008024031c007388 */ /* 0x0001e40000000400 */
.L_x_448:
[----:B------:R-:W-:Y:S05]  /*c210*/  BSYNC.RECONVERGENT B0 ;  /* 0x0000000000007941 */ /* 0x000fea0003800200 */
.L_x_446:
        /* <DEDUP_REMOVED lines=19> */
.L_x_450:
[----:B------:R-:W-:Y:S05]  /*c350*/  BSYNC.RECONVERGENT B6 ;  /* 0x0000000000067941 */ /* 0x000fea0003800200 */
.L_x_449:
        /* <DEDUP_REMOVED lines=21> */
.L_x_452:
[----:B------:R-:W-:Y:S05]  /*c4b0*/  BSYNC.RECONVERGENT B6 ;  /* 0x0000000000067941 */ /* 0x000fea0003800200 */
.L_x_451:
        /* <DEDUP_REMOVED lines=28> */
.L_x_454:
[----:B------:R-:W-:Y:S05]  /*c680*/  BSYNC.RECONVERGENT B0 ;  /* 0x0000000000007941 */ /* 0x000fea0003800200 */
.L_x_453:
[----:B------:R-:W0:Y:S01]  /*c690*/  LDS.U8 R0, [R29+0x1004e] ;  /* 0x01004e001d007984 */ /* 0x000e220000000000 */
[----:B------:R-:W-:Y:S01]  /*c6a0*/  BSSY.RECONVERGENT B0, `(.L_x_455) ;  /* 0x000000b000007945 */ /* 0x000fe20003800200 */
[----:B0-----:R-:W-:-:S13]  /*c6b0*/  LOP3.LUT P0, RZ, R0, 0x77, RZ, 0xc0, !PT ;  /* 0x0000007700ff7812 */ /* 0x001fda000780c0ff */
[----:B------:R-:W-:Y:S05]  /*c6c0*/  @!P0 BRA `(.L_x_456) ;  /* 0x0000000000208947 */ /* 0x000fea0003800000 */
[----:B------:R-:W-:Y:S01]  /*c6d0*/  IMAD.IADD R3, R28, 0x1, R5 ;  /* 0x000000011c037824 */ /* 0x000fe200078e0205 */
[C---:B------:R-:W-:Y:S01]  /*c6e0*/  SHF.L.U32 R2, R5.reuse, 0x2, RZ ;  /* 0x0000000205027819 */ /* 0x040fe200000006ff */
[----:B------:R-:W-:-:S03]  /*c6f0*/  VIADD R5, R5, 0x1 ;  /* 0x0000000105057836 */ /* 0x000fc60000000000 */
[----:B------:R0:W-:Y:S01]  /*c700*/  STS.U8 [R3+0x8026], R0 ;  /* 0x0080260003007388 */ /* 0x0001e20000000000 */
[C---:B------:R-:W-:Y:S02]  /*c710*/  ISETP.EQ.AND P0, PT, R2.reuse, RZ, PT ;  /* 0x000000ff0200720c */ /* 0x040fe40003f02270 */
[----:B------:R-:W-:-:S11]  /*c720*/  ISETP.EQ.AND P1, PT, R2, 0x4, PT ;  /* 0x000000040200780c */ /* 0x000fd60003f22270 */
[----:B------:R-:W-:Y:S02]  /*c730*/  @P0 IMAD.MOV.U32 R39, RZ, RZ, 0x2 ;  /* 0x00000002ff270424 */ /* 0x000fe400078e00ff */
[----:B0-----:R-:W-:-:S07]  /*c740*/  @P1 IMAD.MOV.U32 R27, RZ, RZ, 0x2 ;  /* 0x00000002ff1b1424 */ /* 0x001fce00078e00ff */
.L_x_456:
[----:B------:R-:W-:Y:S05]  /*c750*/  BSYNC.RECONVERGENT B0 ;  /* 0x0000000000007941 */ /* 0x000fea0003800200 */
.L_x_455:
        /* <DEDUP_REMOVED lines=12> */
.L_x_458:
[----:B------:R-:W-:Y:S05]  /*c820*/  BSYNC.RECONVERGENT B0 ;  /* 0x0000000000007941 */ /* 0x000fea0003800200 */
.L_x_457:
        /* <DEDUP_REMOVED lines=9> */
.L_x_460:
[----:B------:R-:W0:Y:S01]  /*c8c0*/  LDS.U8 R0, [R28+0x8026] ;  /* 0x008026001c007984 */ /* 0x000e220000000000 */
[----:B------:R-:W-:Y:S02]  /*c8d0*/  IMAD.MOV.U32 R27, RZ, RZ, 0x3 ;  /* 0x00000003ff1b7424 */ /* 0x000fe400078e00ff */
[----:B------:R-:W-:Y:S01]  /*c8e0*/  IMAD.MOV.U32 R39, RZ, RZ, RZ ;  /* 0x000000ffff277224 */ /* 0x000fe200078e00ff */
[----:B0-----:R-:W-:-:S05]  /*c8f0*/  PRMT R3, R0, 0x7604, RZ ;  /* 0x0000760400037816 */ /* 0x001fca00000000ff */
[----:B------:R0:W-:Y:S02]  /*c900*/  STS.U16 [R28+0x8026], R3 ;  /* 0x008026031c007388 */ /* 0x0001e40000000400 */
.L_x_461:
[----:B------:R-:W-:Y:S05]  /*c910*/  BSYNC.RECONVERGENT B0 ;  /* 0x0000000000007941 */ /* 0x000fea0003800200 */
.L_x_459:
        /* <DEDUP_REMOVED lines=19> */
.L_x_463:
[----:B------:R-:W-:Y:S05]  /*ca50*/  BSYNC.RECONVERGENT B6 ;  /* 0x0000000000067941 */ /* 0x000fea0003800200 */
.L_x_462:
        /* <DEDUP_REMOVED lines=21> */
.L_x_465:
[----:B------:R-:W-:Y:S05]  /*cbb0*/  BSYNC.RECONVERGENT B6 ;  /* 0x0000000000067941 */ /* 0x000fea0003800200 */
.L_x_464:
        /* <DEDUP_REMOVED lines=31> */
.L_x_467:
[----:B------:R-:W-:Y:S05]  /*cdb0*/  BSYNC.RECONVERGENT B0 ;  /* 0x0000000000007941 */ /* 0x000fea0003800200 */
.L_x_466:
        /* <DEDUP_REMOVED lines=12> */
.L_x_469:
[----:B------:R-:W-:Y:S05]  /*ce80*/  BSYNC.RECONVERGENT B0 ;  /* 0x0000000000007941 */ /* 0x000fea0003800200 */
.L_x_468:
        /* <DEDUP_REMOVED lines=12> */
.L_x_471:
[----:B------:R-:W-:Y:S05]  /*cf50*/  BSYNC.RECONVERGENT B0 ;  /* 0x0000000000007941 */ /* 0x000fea0003800200 */
.L_x_470:
        /* <DEDUP_REMOVED lines=9> */
.L_x_473:
[----:B------:R-:W0:Y:S01]  /*cff0*/  LDS.U8 R0, [R28+0x8028] ;  /* 0x008028001c007984 */ /* 0x000e220000000000 */
[----:B------:R-:W-:Y:S02]  /*d000*/  IMAD.MOV.U32 R27, RZ, RZ, 0x3 ;  /* 0x00000003ff1b7424 */ /* 0x000fe400078e00ff */
[----:B------:R-:W-:Y:S01]  /*d010*/  IMAD.MOV.U32 R39, RZ, RZ, RZ ;  /* 0x000000ffff277224 */ /* 0x000fe200078e00ff */
[----:B0-----:R-:W-:-:S05]  /*d020*/  PRMT R3, R0, 0x7604, RZ ;  /* 0x0000760400037816 */ /* 0x001fca00000000ff */
[----:B------:R0:W-:Y:S02]  /*d030*/  STS.U16 [R28+0x8028], R3 ;  /* 0x008028031c007388 */ /* 0x0001e40000000400 */
.L_x_474:
[----:B------:R-:W-:Y:S05]  /*d040*/  BSYNC.RECONVERGENT B0 ;  /* 0x0000000000007941 */ /* 0x000fea0003800200 */
.L_x_472:
        /* <DEDUP_REMOVED lines=19> */
.L_x_476:
[----:B------:R-:W-:Y:S05]  /*d180*/  BSYNC.RECONVERGENT B6 ;  /* 0x0000000000067941 */ /* 0x000fea0003800200 */
.L_x_475:
        /* <DEDUP_REMOVED lines=21> */
.L_x_478:
[----:B------:R-:W-:Y:S05]  /*d2e0*/  BSYNC.RECONVERGENT B6 ;  /* 0x0000000000067941 */ /* 0x000fea0003800200 */
.L_x_477:
        /* <DEDUP_REMOVED lines=28> */
.L_x_480:
[----:B------:R-:W-:Y:S05]  /*d4b0*/  BSYNC.RECONVERGENT B0 ;  /* 0x0000000000007941 */ /* 0x000fea0003800200 */
.L_x_479:
        /* <DEDUP_REMOVED lines=12> */
.L_x_482:
[----:B------:R-:W-:Y:S05]  /*d580*/  BSYNC.RECONVERGENT B0 ;  /* 0x0000000000007941 */ /* 0x000fea0003800200 */
.L_x_481:
        /* <DEDUP_REMOVED lines=12> */
.L_x_484:
[----:B------:R-:W-:Y:S05]  /*d650*/  BSYNC.RECONVERGENT B0 ;  /* 0x0000000000007941 */ /* 0x000fea0003800200 */
.L_x_483:
        /* <DEDUP_REMOVED lines=9> */
.L_x_486:
[----:B------:R-:W0:Y:S01]  /*d6f0*/  LDS.U8 R0, [R28+0x802a] ;  /* 0x00802a001c007984 */ /* 0x000e220000000000 */
[----:B------:R-:W-:Y:S02]  /*d700*/  IMAD.MOV.U32 R27, RZ, RZ, 0x3 ;  /* 0x00000003ff1b7424 */ /* 0x000fe400078e00ff */
[----:B------:R-:W-:Y:S01]  /*d710*/  IMAD.MOV.U32 R39, RZ, RZ, RZ ;  /* 0x000000ffff277224 */ /* 0x000fe200078e00ff */
[----:B0-----:R-:W-:-:S05]  /*d720*/  PRMT R3, R0, 0x7604, RZ ;  /* 0x0000760400037816 */ /* 0x001fca00000000ff */
[----:B------:R0:W-:Y:S02]  /*d730*/  STS.U16 [R28+0x802a], R3 ;  /* 0x00802a031c007388 */ /* 0x0001e40000000400 */
.L_x_487:
[----:B------:R-:W-:Y:S05]  /*d740*/  BSYNC.RECONVERGENT B0 ;  /* 0x0000000000007941 */ /* 0x000fea0003800200 */
.L_x_485:
        /* <DEDUP_REMOVED lines=19> */
.L_x_489:
[----:B------:R-:W-:Y:S05]  /*d880*/  BSYNC.RECONVERGENT B6 ;  /* 0x0000000000067941 */ /* 0x000fea0003800200 */
.L_x_488:
        /* <DEDUP_REMOVED lines=21> */
.L_x_491:
[----:B------:R-:W-:Y:S05]  /*d9e0*/  BSYNC.RECONVERGENT B6 ;  /* 0x0000000000067941 */ /* 0x000fea0003800200 */
.L_x_490:
        /* <DEDUP_REMOVED lines=31> */
.L_x_493:
[----:B------:R-:W-:Y:S05]  /*dbe0*/  BSYNC.RECONVERGENT B0 ;  /* 0x0000000000007941 */ /* 0x000fea0003800200 */
.L_x_492:
        /* <DEDUP_REMOVED lines=12> */
.L_x_495:
[----:B------:R-:W-:Y:S05]  /*dcb0*/  BSYNC.RECONVERGENT B0 ;  /* 0x0000000000007941 */ /* 0x000fea0003800200 */
.L_x_494:
        /* <DEDUP_REMOVED lines=12> */
.L_x_497:
[----:B------:R-:W-:Y:S05]  /*dd80*/  BSYNC.RECONVERGENT B0 ;  /* 0x0000000000007941 */ /* 0x000fea0003800200 */
.L_x_496:
        /* <DEDUP_REMOVED lines=9> */
.L_x_499:
[----:B------:R-:W0:Y:S01]  /*de20*/  LDS.U8 R0, [R28+0x802c] ;  /* 0x00802c001c007984 */ /* 0x000e220000000000 */
[----:B------:R-:W-:Y:S02]  /*de30*/  IMAD.MOV.U32 R27, RZ, RZ, 0x3 ;  /* 0x00000003ff1b7424 */ /* 0x000fe400078e00ff */
[----:B------:R-:W-:Y:S01]  /*de40*/  IMAD.MOV.U32 R39, RZ, RZ, RZ ;  /* 0x000000ffff277224 */ /* 0x000fe200078e00ff */
[----:B0-----:R-:W-:-:S05]  /*de50*/  PRMT R3, R0, 0x7604, RZ ;  /* 0x0000760400037816 */ /* 0x001fca00000000ff */
[----:B------:R0:W-:Y:S02]  /*de60*/  STS.U16 [R28+0x802c], R3 ;  /* 0x00802c031c007388 */ /* 0x0001e40000000400 */
.L_x_500:
[----:B------:R-:W-:Y:S05]  /*de70*/  BSYNC.RECONVERGENT B0 ;  /* 0x0000000000007941 */ /* 0x000fea0003800200 */
.L_x_498:
        /* <DEDUP_REMOVED lines=19> */
.L_x_502:
[----:B------:R-:W-:Y:S05]  /*dfb0*/  BSYNC.RECONVERGENT B6 ;  /* 0x0000000000067941 */ /* 0x000fea0003800200 */
.L_x_501:
        /* <DEDUP_REMOVED lines=21> */
.L_x_504:
[----:B------:R-:W-:Y:S05]  /*e110*/  BSYNC.RECONVERGENT B6 ;  /* 0x0000000000067941 */ /* 0x000fea0003800200 */
.L_x_503:
        /* <DEDUP_REMOVED lines=28> */
.L_x_506:
[----:B------:R-:W-:Y:S05]  /*e2e0*/  BSYNC.RECONVERGENT B0 ;  /* 0x0000000000007941 */ /* 0x000fea0003800200 */
.L_x_505:
        /* <DEDUP_REMOVED lines=12> */
.L_x_508:
[----:B------:R-:W-:Y:S05]  /*e3b0*/  BSYNC.RECONVERGENT B0 ;  /* 0x0000000000007941 */ /* 0x000fea0003800200 */
.L_x_507:
        /* <DEDUP_REMOVED lines=12> */
.L_x_510:
[----:B------:R-:W-:Y:S05]  /*e480*/  BSYNC.RECONVERGENT B0 ;  /* 0x0000000000007941 */ /* 0x000fea0003800200 */
.L_x_509:
        /* <DEDUP_REMOVED lines=9> */
.L_x_512:
[----:B------:R-:W0:Y:S01]  /*e520*/  LDS.U8 R0, [R28+0x802e] ;  /* 0x00802e001c007984 */ /* 0x000e220000000000 */
[----:B------:R-:W-:Y:S02]  /*e530*/  IMAD.MOV.U32 R27, RZ, RZ, 0x3 ;  /* 0x00000003ff1b7424 */ /* 0x000fe400078e00ff */
[----:B------:R-:W-:Y:S01]  /*e540*/  IMAD.MOV.U32 R39, RZ, RZ, RZ ;  /* 0x000000ffff277224 */ /* 0x000fe200078e00ff */
[----:B0-----:R-:W-:-:S05]  /*e550*/  PRMT R3, R0, 0x7604, RZ ;  /* 0x0000760400037816 */ /* 0x001fca00000000ff */
[----:B------:R0:W-:Y:S02]  /*e560*/  STS.U16 [R28+0x802e], R3 ;  /* 0x00802e031c007388 */ /* 0x0001e40000000400 */
.L_x_513:
[----:B------:R-:W-:Y:S05]  /*e570*/  BSYNC.RECONVERGENT B0 ;  /* 0x0000000000007941 */ /* 0x000fea0003800200 */
.L_x_511:
        /* <DEDUP_REMOVED lines=19> */
.L_x_515:
[----:B------:R-:W-:Y:S05]  /*e6b0*/  BSYNC.RECONVERGENT B6 ;  /* 0x0000000000067941 */ /* 0x000fea0003800200 */
.L_x_514:
        /* <DEDUP_REMOVED lines=21> */
.L_x_517:
[----:B------:R-:W-:Y:S05]  /*e810*/  BSYNC.RECONVERGENT B6 ;  /* 0x0000000000067941 */ /* 0x000fea0003800200 */
.L_x_516:
        /* <DEDUP_REMOVED lines=14> */
[----:B------:R-:W-:Y:S02]  /*e900*/  HFMA2 R27, -RZ, RZ, 0, 0 ;  /* 0x00000000ff1b7431 */ /* 0x000fe400000001ff */
        /* <DEDUP_REMOVED lines=16> */
.L_x_519:
[----:B------:R-:W-:Y:S05]  /*ea10*/  BSYNC.RECONVERGENT B0 ;  /* 0x0000000000007941 */ /* 0x000fea0003800200 */
.L_x_518:
        /* <DEDUP_REMOVED lines=12> */
.L_x_521:
[----:B------:R-:W-:Y:S05]  /*eae0*/  BSYNC.RECONVERGENT B0 ;  /* 0x0000000000007941 */ /* 0x000fea0003800200 */
.L_x_520:
        /* <DEDUP_REMOVED lines=12> */
.L_x_523:
[----:B------:R-:W-:Y:S05]  /*ebb0*/  BSYNC.RECONVERGENT B0 ;  /* 0x0000000000007941 */ /* 0x000fea0003800200 */
.L_x_522:
        /* <DEDUP_REMOVED lines=9> */
.L_x_525:
[----:B------:R-:W0:Y:S01]  /*ec50*/  LDS.U8 R0, [R28+0x8030] ;  /* 0x008030001c007984 */ /* 0x000e220000000000 */
[----:B------:R-:W-:Y:S02]  /*ec60*/  IMAD.MOV.U32 R27, RZ, RZ, 0x3 ;  /* 0x00000003ff1b7424 */ /* 0x000fe400078e00ff */
[----:B------:R-:W-:Y:S01]  /*ec70*/  IMAD.MOV.U32 R39, RZ, RZ, RZ ;  /* 0x000000ffff277224 */ /* 0x000fe200078e00ff */
[----:B0-----:R-:W-:-:S05]  /*ec80*/  PRMT R3, R0, 0x7604, RZ ;  /* 0x0000760400037816 */ /* 0x001fca00000000ff */
[----:B------:R0:W-:Y:S02]  /*ec90*/  STS.U16 [R28+0x8030], R3 ;  /* 0x008030031c007388 */ /* 0x0001e40000000400 */
.L_x_526:
[----:B------:R-:W-:Y:S05]  /*eca0*/  BSYNC.RECONVERGENT B0 ;  /* 0x0000000000007941 */ /* 0x000fea0003800200 */
.L_x_524:
        /* <DEDUP_REMOVED lines=19> */
.L_x_528:
[----:B------:R-:W-:Y:S05]  /*ede0*/  BSYNC.RECONVERGENT B6 ;  /* 0x0000000000067941 */ /* 0x000fea0003800200 */
.L_x_527:
        /* <DEDUP_REMOVED lines=21> */
.L_x_530:
[----:B------:R-:W-:Y:S05]  /*ef40*/  BSYNC.RECONVERGENT B6 ;  /* 0x0000000000067941 */ /* 0x000fea0003800200 */
.L_x_529:
        /* <DEDUP_REMOVED lines=28> */
.L_x_532:
[----:B------:R-:W-:Y:S05]  /*f110*/  BSYNC.RECONVERGENT B0 ;  /* 0x0000000000007941 */ /* 0x000fea0003800200 */
.L_x_531:
        /* <DEDUP_REMOVED lines=12> */
.L_x_534:
[----:B------:R-:W-:Y:S05]  /*f1e0*/  BSYNC.RECONVERGENT B0 ;  /* 0x0000000000007941 */ /* 0x000fea0003800200 */
.L_x_533:
        /* <DEDUP_REMOVED lines=12> */
.L_x_536:
[----:B------:R-:W-:Y:S05]  /*f2b0*/  BSYNC.RECONVERGENT B0 ;  /* 0x0000000000007941 */ /* 0x000fea0003800200 */
.L_x_535:
        /* <DEDUP_REMOVED lines=9> */
.L_x_538:
[----:B------:R-:W0:Y:S01]  /*f350*/  LDS.U8 R0, [R28+0x8032] ;  /* 0x008032001c007984 */ /* 0x000e220000000000 */
[----:B------:R-:W-:Y:S02]  /*f360*/  IMAD.MOV.U32 R27, RZ, RZ, 0x3 ;  /* 0x00000003ff1b7424 */ /* 0x000fe400078e00ff */
[----:B------:R-:W-:Y:S01]  /*f370*/  IMAD.MOV.U32 R39, RZ, RZ, RZ ;  /* 0x000000ffff277224 */ /* 0x000fe200078e00ff */
[----:B0-----:R-:W-:-:S05]  /*f380*/  PRMT R3, R0, 0x7604, RZ ;  /* 0x0000760400037816 */ /* 0x001fca00000000ff */
[----:B------:R0:W-:Y:S02]  /*f390*/  STS.U16 [R28+0x8032], R3 ;  /* 0x008032031c007388 */ /* 0x0001e40000000400 */
.L_x_539:
[----:B------:R-:W-:Y:S05]  /*f3a0*/  BSYNC.RECONVERGENT B0 ;  /* 0x0000000000007941 */ /* 0x000fea0003800200 */
.L_x_537:
        /* <DEDUP_REMOVED lines=19> */
.L_x_541:
[----:B------:R-:W-:Y:S05]  /*f4e0*/  BSYNC.RECONVERGENT B6 ;  /* 0x0000000000067941 */ /* 0x000fea0003800200 */
.L_x_540:
        /* <DEDUP_REMOVED lines=21> */
.L_x_543:
[----:B------:R-:W-:Y:S05]  /*f640*/  BSYNC.RECONVERGENT B6 ;  /* 0x0000000000067941 */ /* 0x000fea0003800200 */
.L_x_542:
[----:B------:R-:W-:-:S13]  /*f650*/  ISETP.GT.U32.AND P0, PT, R27, 0x3, PT ;  /* 0x000000031b00780c */ /* 0x000fda0003f04070 */
[----:B------:R-:W-:Y:S05]  /*f660*/  @P0 BRA `(.L_x_229) ;  /* 0x0000002800a80947 */ /* 0x000fea0003800000 */
[----:B------:R-:W-:Y:S01]  /*f670*/  LEA R0, R24, 0x64, 0x7 ;  /* 0x0000006418007811 */ /* 0x000fe200078e38ff */
[----:B------:R-:W-:Y:S01]  /*f680*/  IMAD.SHL.U32 R27, R27, 0x40, RZ ;  /* 0x000000401b1b7824 */ /* 0x000fe200078e00ff */
[----:B------:R-:W-:Y:S02]  /*f690*/  SHF.L.U32 R39, R39, 0x4, RZ ;  /* 0x0000000427277819 */ /* 0x000fe400000006ff */
[----:B------:R-:W-:Y:S02]  /*f6a0*/  LEA.HI R0, R0, R37, RZ, 0x1d ;  /* 0x0000002500007211 */ /* 0x000fe400078fe8ff */
[----:B------:R-:W-:-:S03]  /*f6b0*/  ISETP.NE.AND P0, PT, R38, 0x1a, PT ;  /* 0x0000001a2600780c */ /* 0x000fc60003f05270 */
        /* <DEDUP_REMOVED lines=24> */
.L_x_545:
[----:B------:R-:W-:Y:S05]  /*f840*/  BSYNC.RECONVERGENT B0 ;  /* 0x0000000000007941 */ /* 0x000fea0003800200 */
.L_x_544:
        /* <DEDUP_REMOVED lines=12> */
.L_x_547:
[----:B------:R-:W-:Y:S05]  /*f910*/  BSYNC.RECONVERGENT B0 ;  /* 0x0000000000007941 */ /* 0x000fea0003800200 */
.L_x_546:
        /* <DEDUP_REMOVED lines=12> */
.L_x_549:
[----:B------:R-:W-:Y:S05]  /*f9e0*/  BSYNC.RECONVERGENT B0 ;  /* 0x0000000000007941 */ /* 0x000fea0003800200 */
.L_x_548:
        /* <DEDUP_REMOVED lines=9> */
.L_x_551:
[----:B------:R-:W0:Y:S01]  /*fa80*/  LDS.U8 R0, [R28+0x8034] ;  /* 0x008034001c007984 */ /* 0x000e220000000000 */
[----:B------:R-:W-:Y:S02]  /*fa90*/  IMAD.MOV.U32 R27, RZ, RZ, 0x3 ;  /* 0x00000003ff1b7424 */ /* 0x000fe400078e00ff */
[----:B------:R-:W-:Y:S01]  /*faa0*/  IMAD.MOV.U32 R39, RZ, RZ, RZ ;  /* 0x000000ffff277224 */ /* 0x000fe200078e00ff */
[----:B0-----:R-:W-:-:S05]  /*fab0*/  PRMT R3, R0, 0x7604, RZ ;  /* 0x0000760400037816 */ /* 0x001fca00000000ff */
[----:B------:R0:W-:Y:S02]  /*fac0*/  STS.U16 [R28+0x8034], R3 ;  /* 0x008034031c007388 */ /* 0x0001e40000000400 */
.L_x_552:
[----:B------:R-:W-:Y:S05]  /*fad0*/  BSYNC.RECONVERGENT B0 ;  /* 0x0000000000007941 */ /* 0x000fea0003800200 */
.L_x_550:
        /* <DEDUP_REMOVED lines=19> */
.L_x_554:
[----:B------:R-:W-:Y:S05]  /*fc10*/  BSYNC.RECONVERGENT B6 ;  /* 0x0000000000067941 */ /* 0x000fea0003800200 */
.L_x_553:
[----:B------:R-:W-:-:S13]  /*fc20*/  ISETP.GT.U32.AND P0, PT, R39, 0x3, PT ;  /* 0x000000032700780c */ /* 0x000fda0003f04070 */
[----:B------:R-:W-:Y:S05]  /*fc30*/  @P0 BRA `(.L_x_229) ;  /* 0x0000002400340947 */ /* 0x000fea0003800000 */
[----:B------:R-:W-:Y:S01]  /*fc40*/  ISETP.GE.U32.AND P0, PT, R27, 0x4, PT ;  /* 0x000000041b00780c */ /* 0x000fe20003f06070 */
[----:B------:R-:W-:-:S12]  /*fc50*/  BSSY.RECONVERGENT B6, `(.L_x_555) ;  /* 0x0000012000067945 */ /* 0x000fd80003800200 */
[----:B------:R-:W-:Y:S05]  /*fc60*/  @!P0 BRA `(.L_x_556) ;  /* 0x0000000000408947 */ /* 0x000fea0003800000 */
[----:B------:R-:W-:Y:S01]  /*fc70*/  MOV R0, 0x0 ;  /* 0x0000000000007802 */ /* 0x000fe20000000f00 */
[----:B------:R-:W5:Y:S01]  /*fc80*/  LDCU.64 UR4, c[0x4][0x90] ;  /* 0x01001200ff0477ac */ /* 0x000f620008000a00 */
[----:B------:R-:W-:Y:S02]  /*fc90*/  HFMA2 R13, -RZ, RZ, 0, 0 ;  /* 0x00000000ff0d7431 */ /* 0x000fe400000001ff */
[----:B------:R-:W-:Y:S01]  /*fca0*/  IMAD.MOV.U32 R8, RZ, RZ, 0x104 ;  /* 0x00000104ff087424 */ /* 0x000fe200078e00ff */
[----:B0-----:R0:W0:Y:S01]  /*fcb0*/  LDC.64 R2, c[0x4][R0] ;  /* 0x0100000000027b82 */ /* 0x0010220000000a00 */
[----:B------:R-:W1:Y:S01]  /*fcc0*/  LDCU.64 UR6, c[0x4][0x98] ;  /* 0x01001300ff0677ac */ /* 0x000e620008000a00 */
[----:B------:R-:W-:Y:S01]  /*fcd0*/  IMAD.MOV.U32 R12, RZ, RZ, 0x1 ;  /* 0x00000001ff0c7424 */ /* 0x000fe200078e00ff */
        /* <DEDUP_REMOVED lines=9> */
.L_x_556:
[----:B------:R-:W-:Y:S05]  /*fd70*/  BSYNC.RECONVERGENT B6 ;  /* 0x0000000000067941 */ /* 0x000fea0003800200 */
.L_x_555:
        /* <DEDUP_REMOVED lines=28> */
.L_x_558:
[----:B------:R-:W-:Y:S05]  /*ff40*/  BSYNC.RECONVERGENT B0 ;  /* 0x0000000000007941 */ /* 0x000fea0003800200 */
.L_x_557:
        /* <DEDUP_REMOVED lines=12> */
.L_x_560:
[----:B------:R-:W-:Y:S05]  /*10010*/  BSYNC.RECONVERGENT B0 ;  /* 0x0000000000007941 */ /* 0x000fea0003800200 */
.L_x_559:
        /* <DEDUP_REMOVED lines=12> */
.L_x_562:
[----:B------:R-:W-:Y:S05]  /*100e0*/  BSYNC.RECONVERGENT B0 ;  /* 0x0000000000007941 */ /* 0x000fea0003800200 */
.L_x_561:
        /* <DEDUP_REMOVED lines=9> */
.L_x_564:
[----:B------:R-:W0:Y:S01]  /*10180*/  LDS.U8 R0, [R28+0x8036] ;  /* 0x008036001c007984 */ /* 0x000e220000000000 */
[----:B------:R-:W-:Y:S02]  /*10190*/  IMAD.MOV.U32 R27, RZ, RZ, 0x3 ;  /* 0x00000003ff1b7424 */ /* 0x000fe400078e00ff */
[----:B------:R-:W-:Y:S01]  /*101a0*/  IMAD.MOV.U32 R39, RZ, RZ, RZ ;  /* 0x000000ffff277224 */ /* 0x000fe200078e00ff */
[----:B0-----:R-:W-:-:S05]  /*101b0*/  PRMT R3, R0, 0x7604, RZ ;  /* 0x0000760400037816 */ /* 0x001fca00000000ff */
[----:B------:R0:W-:Y:S02]  /*101c0*/  STS.U16 [R28+0x8036], R3 ;  /* 0x008036031c007388 */ /* 0x0001e40000000400 */
.L_x_565:
[----:B------:R-:W-:Y:S05]  /*101d0*/  BSYNC.RECONVERGENT B0 ;  /* 0x0000000000007941 */ /* 0x000fea0003800200 */
.L_x_563:
        /* <DEDUP_REMOVED lines=19> */
.L_x_567:
[----:B------:R-:W-:Y:S05]  /*10310*/  BSYNC.RECONVERGENT B6 ;  /* 0x0000000000067941 */ /* 0x000fea0003800200 */
.L_x_566:
[----:B------:R-:W-:-:S13]  /*10320*/  ISETP.GT.U32.AND P0, PT, R39, 0x3, PT ;  /* 0x000000032700780c */ /* 0x000fda0003f04070 */
[----:B------:R-:W-:Y:S05]  /*10330*/  @P0 BRA `(.L_x_229) ;  /* 0x0000001c00740947 */ /* 0x000fea0003800000 */
        /* <DEDUP_REMOVED lines=19> */
.L_x_569:
[----:B------:R-:W-:Y:S05]  /*10470*/  BSYNC.RECONVERGENT B6 ;  /* 0x0000000000067941 */ /* 0x000fea0003800200 */
.L_x_568:
        /* <DEDUP_REMOVED lines=31> */
.L_x_571:
[----:B------:R-:W-:Y:S05]  /*10670*/  BSYNC.RECONVERGENT B0 ;  /* 0x0000000000007941 */ /* 0x000fea0003800200 */
.L_x_570:
        /* <DEDUP_REMOVED lines=12> */
.L_x_573:
[----:B------:R-:W-:Y:S05]  /*10740*/  BSYNC.RECONVERGENT B0 ;  /* 0x0000000000007941 */ /* 0x000fea0003800200 */
.L_x_572:
        /* <DEDUP_REMOVED lines=12> */
.L_x_575:
[----:B------:R-:W-:Y:S05]  /*10810*/  BSYNC.RECONVERGENT B0 ;  /* 0x0000000000007941 */ /* 0x000fea0003800200 */
.L_x_574:
        /* <DEDUP_REMOVED lines=9> */
.L_x_577:
[----:B------:R-:W0:Y:S01]  /*108b0*/  LDS.U8 R0, [R28+0x8038] ;  /* 0x008038001c007984 */ /* 0x000e220000000000 */
[----:B------:R-:W-:Y:S02]  /*108c0*/  IMAD.MOV.U32 R27, RZ, RZ, 0x3 ;  /* 0x00000003ff1b7424 */ /* 0x000fe400078e00ff */
[----:B------:R-:W-:Y:S01]  /*108d0*/  IMAD.MOV.U32 R39, RZ, RZ, RZ ;  /* 0x000000ffff277224 */ /* 0x000fe200078e00ff */
[----:B0-----:R-:W-:-:S05]  /*108e0*/  PRMT R3, R0, 0x7604, RZ ;  /* 0x0000760400037816 */ /* 0x001fca00000000ff */
[----:B------:R0:W-:Y:S02]  /*108f0*/  STS.U16 [R28+0x8038], R3 ;  /* 0x008038031c007388 */ /* 0x0001e40000000400 */
.L_x_578:
[----:B------:R-:W-:Y:S05]  /*10900*/  BSYNC.RECONVERGENT B0 ;  /* 0x0000000000007941 */ /* 0x000fea0003800200 */
.L_x_576:
        /* <DEDUP_REMOVED lines=19> */
.L_x_580:
[----:B------:R-:W-:Y:S05]  /*10a40*/  BSYNC.RECONVERGENT B6 ;  /* 0x0000000000067941 */ /* 0x000fea0003800200 */
.L_x_579:
        /* <DEDUP_REMOVED lines=21> */
.L_x_582:
[----:B------:R-:W-:Y:S05]  /*10ba0*/  BSYNC.RECONVERGENT B6 ;  /* 0x0000000000067941 */ /* 0x000fea0003800200 */
.L_x_581:
        /* <DEDUP_REMOVED lines=28> */
.L_x_584:
[----:B------:R-:W-:Y:S05]  /*10d70*/  BSYNC.RECONVERGENT B0 ;  /* 0x0000000000007941 */ /* 0x000fea0003800200 */
.L_x_583:
        /* <DEDUP_REMOVED lines=12> */
.L_x_586:
[----:B------:R-:W-:Y:S05]  /*10e40*/  BSYNC.RECONVERGENT B0 ;  /* 0x0000000000007941 */ /* 0x000fea0003800200 */
.L_x_585:
        /* <DEDUP_REMOVED lines=12> */
.L_x_588:
[----:B------:R-:W-:Y:S05]  /*10f10*/  BSYNC.RECONVERGENT B0 ;  /* 0x0000000000007941 */ /* 0x000fea0003800200 */
.L_x_587:
        /* <DEDUP_REMOVED lines=9> */
.L_x_590:
[----:B------:R-:W0:Y:S01]  /*10fb0*/  LDS.U8 R0, [R28+0x803a] ;  /* 0x00803a001c007984 */ /* 0x000e220000000000 */
[----:B------:R-:W-:Y:S02]  /*10fc0*/  IMAD.MOV.U32 R27, RZ, RZ, 0x3 ;  /* 0x00000003ff1b7424 */ /* 0x000fe400078e00ff */
[----:B------:R-:W-:Y:S01]  /*10fd0*/  IMAD.MOV.U32 R39, RZ, RZ, RZ ;  /* 0x000000ffff277224 */ /* 0x000fe200078e00ff */
[----:B0-----:R-:W-:-:S05]  /*10fe0*/  PRMT R3, R0, 0x7604, RZ ;  /* 0x0000760400037816 */ /* 0x001fca00000000ff */
[----:B------:R0:W-:Y:S02]  /*10ff0*/  STS.U16 [R28+0x803a], R3 ;  /* 0x00803a031c007388 */ /* 0x0001e40000000400 */
.L_x_591:
[----:B------:R-:W-:Y:S05]  /*11000*/  BSYNC.RECONVERGENT B0 ;  /* 0x0000000000007941 */ /* 0x000fea0003800200 */
.L_x_589:
        /* <DEDUP_REMOVED lines=19> */
.L_x_593:
[----:B------:R-:W-:Y:S05]  /*11140*/  BSYNC.RECONVERGENT B6 ;  /* 0x0000000000067941 */ /* 0x000fea0003800200 */
.L_x_592:
        /* <DEDUP_REMOVED lines=14> */
[----:B------:R-:W-:Y:S01]  /*11230*/  IMAD.U32 R5, RZ, RZ, UR5 ;  /* 0x00000005ff057e24 */ /* 0x000fe2000f8e00ff */
[----:B-1----:R-:W-:Y:S01]  /*11240*/  MOV R6, UR6 ;  /* 0x0000000600067c02 */ /* 0x002fe20008000f00 */
[----:B------:R-:W-:Y:S02]  /*11250*/  IMAD.U32 R7, RZ, RZ, UR7 ;  /* 0x00000007ff077e24 */ /* 0x000fe4000f8e00ff */
[----:B--2---:R-:W-:Y:S02]  /*11260*/  IMAD.U32 R10, RZ, RZ, UR8 ;  /* 0x00000008ff0a7e24 */ /* 0x004fe4000f8e00ff */
[----:B------:R-:W-:-:S07]  /*11270*/  IMAD.U32 R11, RZ, RZ, UR9 ;  /* 0x00000009ff0b7e24 */ /* 0x000fce000f8e00ff */
[----:B------:R-:W-:-:S07]  /*11280*/  LEPC R20, `(.L_x_595) ;  /* 0x000000001014794e */ /* 0x000fce0000000000 */
[----:B0--34-:R-:W-:Y:S05]  /*11290*/  CALL.ABS.NOINC R2 ;  /* 0x0000000002007343 */ /* 0x019fea0003c00000 */
.L_x_595:
[----:B------:R-:W-:Y:S05]  /*112a0*/  BSYNC.RECONVERGENT B6 ;  /* 0x0000000000067941 */ /* 0x000fea0003800200 */
.L_x_594:
        /* <DEDUP_REMOVED lines=31> */
.L_x_597:
[----:B------:R-:W-:Y:S05]  /*114a0*/  BSYNC.RECONVERGENT B0 ;  /* 0x0000000000007941 */ /* 0x000fea0003800200 */
.L_x_596:
        /* <DEDUP_REMOVED lines=12> */
.L_x_599:
[----:B------:R-:W-:Y:S05]  /*11570*/  BSYNC.RECONVERGENT B0 ;  /* 0x0000000000007941 */ /* 0x000fea0003800200 */
.L_x_598:
        /* <DEDUP_REMOVED lines=12> */
.L_x_601:
[----:B------:R-:W-:Y:S05]  /*11640*/  BSYNC.RECONVERGENT B0 ;  /* 0x0000000000007941 */ /* 0x000fea0003800200 */
.L_x_600:
        /* <DEDUP_REMOVED lines=9> */
.L_x_603:
[----:B------:R-:W0:Y:S01]  /*116e0*/  LDS.U8 R0, [R28+0x803c] ;  /* 0x00803c001c007984 */ /* 0x000e220000000000 */
[----:B------:R-:W-:Y:S02]  /*116f0*/  IMAD.MOV.U32 R27, RZ, RZ, 0x3 ;  /* 0x00000003ff1b7424 */ /* 0x000fe400078e00ff */
[----:B------:R-:W-:Y:S01]  /*11700*/  IMAD.MOV.U32 R39, RZ, RZ, RZ ;  /* 0x000000ffff277224 */ /* 0x000fe200078e00ff */
[----:B0-----:R-:W-:-:S05]  /*11710*/  PRMT R3, R0, 0x7604, RZ ;  /* 0x0000760400037816 */ /* 0x001fca00000000ff */
[----:B------:R0:W-:Y:S02]  /*11720*/  STS.U16 [R28+0x803c], R3 ;  /* 0x00803c031c007388 */ /* 0x0001e40000000400 */
.L_x_604:
[----:B------:R-:W-:Y:S05]  /*11730*/  BSYNC.RECONVERGENT B0 ;  /* 0x0000000000007941 */ /* 0x000fea0003800200 */
.L_x_602:
        /* <DEDUP_REMOVED lines=19> */
.L_x_606:
[----:B------:R-:W-:Y:S05]  /*11870*/  BSYNC.RECONVERGENT B6 ;  /* 0x0000000000067941 */ /* 0x000fea0003800200 */
.L_x_605:
        /* <DEDUP_REMOVED lines=21> */
.L_x_608:
[----:B------:R-:W-:Y:S05]  /*119d0*/  BSYNC.RECONVERGENT B6 ;  /* 0x0000000000067941 */ /* 0x000fea0003800200 */
.L_x_607:
        /* <DEDUP_REMOVED lines=28> */
.L_x_610:
[----:B------:R-:W-:Y:S05]  /*11ba0*/  BSYNC.RECONVERGENT B0 ;  /* 0x0000000000007941 */ /* 0x000fea0003800200 */
.L_x_609:
        /* <DEDUP_REMOVED lines=12> */
.L_x_612:
[----:B------:R-:W-:Y:S05]  /*11c70*/  BSYNC.RECONVERGENT B0 ;  /* 0x0000000000007941 */ /* 0x000fea0003800200 */
.L_x_611:
        /* <DEDUP_REMOVED lines=12> */
.L_x_614:
[----:B------:R-:W-:Y:S05]  /*11d40*/  BSYNC.RECONVERGENT B0 ;  /* 0x0000000000007941 */ /* 0x000fea0003800200 */
.L_x_613:
[----:B------:R-:W-:Y:S01]  /*11d50*/  ISETP.NE.AND P0, PT, R39, 0x3, PT ;  /* 0x000000032700780c */ /* 0x000fe20003f05270 */
[----:B------:R-:W-:Y:S01]  /*11d60*/  BSSY.RECONVERGENT B0, `(.L_x_615) ;  /* 0x000000e000007945 */ /* 0x000fe20003800200 */
[----:B------:R-:W-:Y:S02]  /*11d70*/  ISETP.EQ.AND P1, PT, R5, 0x1, PT ;  /* 0x000000010500780c */ /* 0x000fe40003f22270 */
[----:B------:R-:W-:-:S11]  /*11d80*/  LEA R40, R24, 0x7c, 0x7 ;  /* 0x0000007c18287811 */ /* 0x000fd600078e38ff */
[----:B------:R-:W-:Y:S05]  /*11d90*/  @!P0 BRA P1, `(.L_x_616) ;  /* 0x0000000000148947 */ /* 0x000fea0000800000 */
[----:B------:R-:W-:-:S13]  /*11da0*/  ISETP.NE.AND P0, PT, R5, 0x1, PT ;  /* 0x000000010500780c */ /* 0x000fda0003f05270 */
[----:B------:R-:W-:Y:S05]  /*11db0*/  @P0 BRA `(.L_x_617) ;  /* 0x0000000000200947 */ /* 0x000fea0003800000 */
[----:B------:R0:W-:Y:S01]  /*11dc0*/  STS.U8 [R28+0x803f], RZ ;  /* 0x00803fff1c007388 */ /* 0x0001e20000000000 */
[----:B------:R-:W-:Y:S01]  /*11dd0*/  IMAD.MOV.U32 R27, RZ, RZ, 0x3 ;  /* 0x00000003ff1b7424 */ /* 0x000fe200078e00ff */
[----:B------:R-:W-:Y:S06]  /*11de0*/  BRA `(.L_x_617) ;  /* 0x0000000000147947 */ /* 0x000fec0003800000 */
.L_x_616:
[----:B------:R-:W0:Y:S01]  /*11df0*/  LDS.U8 R0, [R28+0x803e] ;  /* 0x00803e001c007984 */ /* 0x000e220000000000 */
[----:B------:R-:W-:Y:S02]  /*11e00*/  IMAD.MOV.U32 R27, RZ, RZ, 0x3 ;  /* 0x00000003ff1b7424 */ /* 0x000fe400078e00ff */
[----:B------:R-:W-:Y:S01]  /*11e10*/  IMAD.MOV.U32 R39, RZ, RZ, RZ ;  /* 0x000000ffff277224 */ /* 0x000fe200078e00ff */
[----:B0-----:R-:W-:-:S05]  /*11e20*/  PRMT R3, R0, 0x7604, RZ ;  /* 0x0000760400037816 */ /* 0x001fca00000000ff */
[----:B------:R0:W-:Y:S02]  /*11e30*/  STS.U16 [R28+0x803e], R3 ;  /* 0x00803e031c007388 */ /* 0x0001e40000000400 */
.L_x_617:
[----:B------:R-:W-:Y:S05]  /*11e40*/  BSYNC.RECONVERGENT B0 ;  /* 0x0000000000007941 */ /* 0x000fea0003800200 */
.L_x_615:
        /* <DEDUP_REMOVED lines=19> */
.L_x_619:
[----:B------:R-:W-:Y:S05]  /*11f80*/  BSYNC.RECONVERGENT B6 ;  /* 0x0000000000067941 */ /* 0x000fea0003800200 */
.L_x_618:
        /* <DEDUP_REMOVED lines=21> */
.L_x_621:
[----:B------:R-:W-:Y:S05]  /*120e0*/  BSYNC.RECONVERGENT B6 ;  /* 0x0000000000067941 */ /* 0x000fea0003800200 */
.L_x_620:
[----:B------:R-:W-:-:S13]  /*120f0*/  ISETP.GT.U32.AND P0, PT, R27, 0x3, PT ;  /* 0x000000031b00780c */ /* 0x000fda0003f04070 */
[----:B------:R-:W-:Y:S05]  /*12100*/  @!P0 BRA `(.L_x_622) ;  /* 0x0000000000088947 */ /* 0x000fea0003800000 */
.L_x_229:
[----:B------:R-:W-:Y:S05]  /*12110*/  BSYNC.RECONVERGENT B7 ;  /* 0x0000000000077941 */ /* 0x000fea0003800200 */
.L_x_228:
[----:B------:R-:W-:Y:S05]  /*12120*/  BRA `(.L_x_216) ;  /* 0xffffff2000647947 */ /* 0x000fea000383ffff */
.L_x_622:
[----:B------:R-:W-:Y:S01]  /*12130*/  LEA.HI R40, R40, R37, RZ, 0x1d ;  /* 0x0000002528287211 */ /* 0x000fe200078fe8ff */
[----:B------:R-:W-:Y:S02]  /*12140*/  IMAD.SHL.U32 R27, R27, 0x40, RZ ;  /* 0x000000401b1b7824 */ /* 0x000fe400078e00ff */
[----:B------:R-:W-:Y:S02]  /*12150*/  IMAD.SHL.U32 R39, R39, 0x10, RZ ;  /* 0x0000001027277824 */ /* 0x000fe400078e00ff */
[----:B------:R-:W5:Y:S02]  /*12160*/  LDS.U8 R0, [R40] ;  /* 0x0000000028007984 */ /* 0x000f640000000000 */
[----:B-----5:R-:W-:-:S04]  /*12170*/  LOP3.LUT R0, R0, 0xf, RZ, 0xc0, !PT ;  /* 0x0000000f00007812 */ /* 0x020fc800078ec0ff */
[----:B------:R-:W-:-:S05]  /*12180*/  LOP3.LUT R27, R0, R27, R39, 0xfe, !PT ;  /* 0x0000001b001b7212 */ /* 0x000fca00078efe27 */
[----:B------:R0:W-:Y:S02]  /*12190*/  STS.U8 [R40], R27 ;  /* 0x0000001b28007388 */ /* 0x0001e40000000000 */
.L_x_202:
[----:B------:R-:W-:Y:S01]  /*121a0*/  VIMNMX R33, PT, PT, R36, R33, PT ;  /* 0x0000002124217248 */ /* 0x000fe20003fe0100 */
[----:B------:R-:W-:Y:S05]  /*121b0*/  WARPSYNC.ALL ;  /* 0x0000000000007948 */ /* 0x000fea0003800000 */
[----:B------:R-:W-:Y:S01]  /*121c0*/  BAR.SYNC.DEFER_BLOCKING 0x0 ;  /* 0x0000000000007b1d */ /* 0x000fe20000010000 */
[----:B------:R-:W-:-:S13]  /*121d0*/  ISETP.GE.AND P0, PT, R33, 0x1, PT ;  /* 0x000000012100780c */ /* 0x000fda0003f06270 */
[----:B------:R-:W-:Y:S05]  /*121e0*/  @!P0 BRA `(.L_x_623) ;  /* 0x0000000400088947 */ /* 0x000fea0003800000 */
[----:B------:R-:W-:Y:S01]  /*121f0*/  ISETP.GE.U32.AND P0, PT, R24, 0x80, PT ;  /* 0x000000801800780c */ /* 0x000fe20003f06070 */
[----:B------:R-:W-:-:S12]  /*12200*/  BSSY.RECONVERGENT B6, `(.L_x_624) ;  /* 0x0000012000067945 */ /* 0x000fd80003800200 */
[----:B------:R-:W-:Y:S05]  /*12210*/  @!P0 BRA `(.L_x_625) ;  /* 0x0000000000408947 */ /* 0x000fea0003800000 */
[----:B0--3--:R-:W-:Y:S01]  /*12220*/  MOV R0, 0x0 ;  /* 0x0000000000007802 */ /* 0x009fe20000000f00 */
[----:B------:R-:W0:Y:S01]  /*12230*/  LDCU.64 UR4, c[0x4][0xc8] ;  /* 0x01001900ff0477ac */ /* 0x000e220008000a00 */
[----:B-1----:R-:W-:Y:S02]  /*12240*/  IMAD.MOV.U32 R8, RZ, RZ, 0x89 ;  /* 0x00000089ff087424 */ /* 0x002fe400078e00ff */
[----:B--2---:R1:W2:Y:S01]  /*12250*/  LDC.64 R2, c[0x4][R0] ;  /* 0x0100000000027b82 */ /* 0x0042a20000000a00 */
[----:B------:R-:W3:Y:S01]  /*12260*/  LDCU.64 UR6, c[0x4][0xd0] ;  /* 0x01001a00ff0677ac */ /* 0x000ee20008000a00 */
[----:B------:R-:W-:Y:S02]  /*12270*/  IMAD.MOV.U32 R12, RZ, RZ, 0x1 ;  /* 0x00000001ff0c7424 */ /* 0x000fe400078e00ff */
[----:B------:R-:W-:Y:S01]  /*12280*/  IMAD.MOV.U32 R13, RZ, RZ, RZ ;  /* 0x000000ffff0d7224 */ /* 0x000fe200078e00ff */
[----:B------:R-:W5:Y:S01]  /*12290*/  LDCU.64 UR8, c[0x4][0x20] ;  /* 0x01000400ff0877ac */ /* 0x000f620008000a00 */
[----:B0-----:R-:W-:-:S02]  /*122a0*/  IMAD.U32 R4, RZ, RZ, UR4 ;  /* 0x00000004ff047e24 */ /* 0x001fc4000f8e00ff */
[----:B------:R-:W-:Y:S02]  /*122b0*/  IMAD.U32 R5, RZ, RZ, UR5 ;  /* 0x00000005ff057e24 */ /* 0x000fe4000f8e00ff */
[----:B---3--:R-:W-:Y:S02]  /*122c0*/  IMAD.U32 R6, RZ, RZ, UR6 ;  /* 0x00000006ff067e24 */ /* 0x008fe4000f8e00ff */
[----:B------:R-:W-:Y:S02]  /*122d0*/  IMAD.U32 R7, RZ, RZ, UR7 ;  /* 0x00000007ff077e24 */ /* 0x000fe4000f8e00ff */
[----:B-----5:R-:W-:Y:S02]  /*122e0*/  IMAD.U32 R10, RZ, RZ, UR8 ;  /* 0x00000008ff0a7e24 */ /* 0x020fe4000f8e00ff */
[----:B-1----:R-:W-:-:S07]  /*122f0*/  IMAD.U32 R11, RZ, RZ, UR9 ;  /* 0x00000009ff0b7e24 */ /* 0x002fce000f8e00ff */
[----:B------:R-:W-:-:S07]  /*12300*/  LEPC R20, `(.L_x_625) ;  /* 0x000000001014794e */ /* 0x000fce0000000000 */
[----:B--2-4-:R-:W-:Y:S05]  /*12310*/  CALL.ABS.NOINC R2 ;  /* 0x0000000002007343 */ /* 0x014fea0003c00000 */
.L_x_625:
[----:B------:R-:W-:Y:S05]  /*12320*/  BSYNC.RECONVERGENT B6 ;  /* 0x0000000000067941 */ /* 0x000fea0003800200 */
.L_x_624:
[----:B0--3--:R-:W2:Y:S01]  /*12330*/  S2R R0, SR_SWINHI ;  /* 0x0000000000007919 */ /* 0x009ea20000002f00 */
[----:B-1----:R-:W-:Y:S02]  /*12340*/  MOV R2, R37 ;  /* 0x0000002500027202 */ /* 0x002fe40000000f00 */
[----:B--2---:R-:W-:Y:S02]  /*12350*/  MOV R3, R0 ;  /* 0x0000000000037202 */ /* 0x004fe40000000f00 */
[----:B------:R-:W-:-:S13]  /*12360*/  LOP3.LUT P0, RZ, R2, 0xf, RZ, 0xc0, !PT ;  /* 0x0000000f02ff7812 */ /* 0x000fda000780c0ff */
[----:B------:R-:W-:Y:S05]  /*12370*/  @!P0 BRA `(.L_x_626) ;  /* 0x0000000000408947 */ /* 0x000fea0003800000 */
[----:B------:R-:W-:Y:S01]  /*12380*/  MOV R0, 0x0 ;  /* 0x0000000000007802 */ /* 0x000fe20000000f00 */
[----:B------:R-:W0:Y:S01]  /*12390*/  LDCU.64 UR4, c[0x4][0xd8] ;  /* 0x01001b00ff0477ac */ /* 0x000e220008000a00 */
[----:B------:R-:W-:Y:S02]  /*123a0*/  IMAD.MOV.U32 R8, RZ, RZ, 0x8b ;  /* 0x0000008bff087424 */ /* 0x000fe400078e00ff */
[----:B------:R1:W2:Y:S01]  /*123b0*/  LDC.64 R2, c[0x4][R0] ;  /* 0x0100000000027b82 */ /* 0x0002a20000000a00 */
        /* <DEDUP_REMOVED lines=12> */
.L_x_626:
[----:B------:R-:W0:Y:S02]  /*12480*/  LDCU UR4, c[0x0][0x3b0] ;  /* 0x00007600ff0477ac */ /* 0x000e240008000800 */
[----:B0-----:R-:W-:-:S05]  /*12490*/  VIADD R0, R16, UR4 ;  /* 0x0000000410007c36 */ /* 0x001fca0008000000 */
[----:B------:R-:W-:-:S13]  /*124a0*/  LOP3.LUT P0, RZ, R0, 0xf, RZ, 0xc0, !PT ;  /* 0x0000000f00ff7812 */ /* 0x000fda000780c0ff */
[----:B------:R-:W-:Y:S05]  /*124b0*/  @!P0 BRA `(.L_x_627) ;  /* 0x0000000000408947 */ /* 0x000fea0003800000 */
[----:B------:R-:W-:Y:S01]  /*124c0*/  MOV R0, 0x0 ;  /* 0x0000000000007802 */ /* 0x000fe20000000f00 */
[----:B------:R-:W0:Y:S01]  /*124d0*/  LDCU.64 UR4, c[0x4][0xe0] ;  /* 0x01001c00ff0477ac */ /* 0x000e220008000a00 */
[----:B------:R-:W-:Y:S02]  /*124e0*/  HFMA2 R8, -RZ, RZ, 0, 8.3446502685546875e-06 ;  /* 0x0000008cff087431 */ /* 0x000fe400000001ff */
[----:B------:R-:W-:Y:S01]  /*124f0*/  IMAD.MOV.U32 R12, RZ, RZ, 0x1 ;  /* 0x00000001ff0c7424 */ /* 0x000fe200078e00ff */
[----:B------:R1:W2:Y:S01]  /*12500*/  LDC.64 R2, c[0x4][R0] ;  /* 0x0100000000027b82 */ /* 0x0002a20000000a00 */
[----:B------:R-:W3:Y:S01]  /*12510*/  LDCU.64 UR6, c[0x4][0xd0] ;  /* 0x01001a00ff0677ac */ /* 0x000ee20008000a00 */
[----:B------:R-:W-:Y:S01]  /*12520*/  IMAD.MOV.U32 R13, RZ, RZ, RZ ;  /* 0x000000ffff0d7224 */ /* 0x000fe200078e00ff */
[----:B------:R-:W5:Y:S01]  /*12530*/  LDCU.64 UR8, c[0x4][0x20] ;  /* 0x01000400ff0877ac */ /* 0x000f620008000a00 */
[----:B0-----:R-:W-:Y:S02]  /*12540*/  IMAD.U32 R4, RZ, RZ, UR4 ;  /* 0x00000004ff047e24 */ /* 0x001fe4000f8e00ff */
[----:B------:R-:W-:-:S02]  /*12550*/  IMAD.U32 R5, RZ, RZ, UR5 ;  /* 0x00000005ff057e24 */ /* 0x000fc4000f8e00ff */
[----:B---3--:R-:W-:Y:S02]  /*12560*/  IMAD.U32 R6, RZ, RZ, UR6 ;  /* 0x00000006ff067e24 */ /* 0x008fe4000f8e00ff */
[----:B------:R-:W-:Y:S02]  /*12570*/  IMAD.U32 R7, RZ, RZ, UR7 ;  /* 0x00000007ff077e24 */ /* 0x000fe4000f8e00ff */
[----:B-----5:R-:W-:Y:S02]  /*12580*/  IMAD.U32 R10, RZ, RZ, UR8 ;  /* 0x00000008ff0a7e24 */ /* 0x020fe4000f8e00ff */
[----:B-1----:R-:W-:-:S07]  /*12590*/  IMAD.U32 R11, RZ, RZ, UR9 ;  /* 0x00000009ff0b7e24 */ /* 0x002fce000f8e00ff */
[----:B------:R-:W-:-:S07]  /*125a0*/  LEPC R20, `(.L_x_627) ;  /* 0x000000001014794e */ /* 0x000fce0000000000 */
[----:B--2-4-:R-:W-:Y:S05]  /*125b0*/  CALL.ABS.NOINC R2 ;  /* 0x0000000002007343 */ /* 0x014fea0003c00000 */
.L_x_627:
[----:B------:R-:W0:Y:S01]  /*125c0*/  LDS.128 R4, [R30] ;  /* 0x000000001e047984 */ /* 0x000e220000000c00 */
[----:B------:R-:W1:Y:S02]  /*125d0*/  LDCU.64 UR4, c[0x0][0x3b0] ;  /* 0x00007600ff0477ac */ /* 0x000e640008000a00 */
[----:B-1----:R-:W-:-:S04]  /*125e0*/  IADD3 R16, P0, P1, R16, UR4, R31 ;  /* 0x0000000410107c10 */ /* 0x002fc8000f91e01f */
[----:B------:R-:W-:-:S05]  /*125f0*/  IADD3.X R17, PT, PT, R32, UR5, RZ, P0, P1 ;  /* 0x0000000520117c10 */ /* 0x000fca00087e24ff */
[----:B0-----:R0:W-:Y:S04]  /*12600*/  STG.E.128 desc[UR36][R16.64], R4 ;  /* 0x0000000410007986 */ /* 0x0011e8000c101d24 */
.L_x_623:
[----:B------:R-:W-:-:S04]  /*12610*/  ISETP.NE.AND P0, PT, R34, 0x100, PT ;  /* 0x000001002200780c */ /* 0x000fc80003f05270 */
[----:B------:R-:W-:-:S13]  /*12620*/  ISETP.LT.OR P0, PT, R36, 0x80, P0 ;  /* 0x000000802400780c */ /* 0x000fda0000701670 */
[----:B------:R-:W-:Y:S05]  /*12630*/  @P0 BRA `(.L_x_628) ;  /* 0x00000008007c0947 */ /* 0x000fea0003800000 */
[----:B01----:R-:W-:Y:S01]  /*12640*/  SHF.R.U32.HI R7, RZ, 0x2, R24 ;  /* 0x00000002ff077819 */ /* 0x003fe20000011618 */
[----:B------:R-:W-:Y:S01]  /*12650*/  IMAD.MOV.U32 R5, RZ, RZ, RZ ;  /* 0x000000ffff057224 */ /* 0x000fe200078e00ff */
[----:B------:R-:W-:Y:S01]  /*12660*/  LOP3.LUT R4, R31, 0x30, RZ, 0xc0, !PT ;  /* 0x000000301f047812 */ /* 0x000fe200078ec0ff */
[----:B------:R-:W-:Y:S05]  /*12670*/  WARPSYNC.ALL ;  /* 0x0000000000007948 */ /* 0x000fea0003800000 */
[C---:B---3--:R-:W-:Y:S02]  /*12680*/  IMAD R0, R7.reuse, 0x40, R4 ;  /* 0x0000004007007824 */ /* 0x048fe400078e0204 */
[----:B------:R-:W-:-:S02]  /*12690*/  VIADD R21, R7, 0x20 ;  /* 0x0000002007157836 */ /* 0x000fc40000000000 */
[----:B------:R-:W-:Y:S02]  /*126a0*/  IMAD.IADD R0, R37, 0x1, R0 ;  /* 0x0000000125007824 */ /* 0x000fe400078e0200 */
[C---:B------:R-:W-:Y:S02]  /*126b0*/  VIADD R25, R7.reuse, 0x40 ;  /* 0x0000004007197836 */ /* 0x040fe40000000000 */
[----:B--2---:R-:W-:Y:S01]  /*126c0*/  VIADD R27, R7, 0x60 ;  /* 0x00000060071b7836 */ /* 0x004fe20000000000 */
[----:B------:R-:W0:Y:S01]  /*126d0*/  LDS.128 R8, [R0+0x8000] ;  /* 0x0080000000087984 */ /* 0x000e220000000c00 */
[----:B------:R-:W-:-:S04]  /*126e0*/  IMAD.WIDE.U32 R2, R22, R7, R4 ;  /* 0x0000000716027225 */ /* 0x000fc800078e0004 */
[----:B------:R-:W-:Y:S01]  /*126f0*/  IMAD.WIDE.U32 R12, R22, R21, R4 ;  /* 0x00000015160c7225 */ /* 0x000fe200078e0004 */
[----:B------:R-:W-:-:S03]  /*12700*/  IADD3 R2, P0, PT, R23, R2, RZ ;  /* 0x0000000217027210 */ /* 0x000fc60007f1e0ff */
[----:B------:R-:W-:Y:S01]  /*12710*/  IMAD.WIDE.U32 R14, R22, R25, R4 ;  /* 0x00000019160e7225 */ /* 0x000fe200078e0004 */
[----:B------:R-:W-:-:S03]  /*12720*/  IADD3 R12, P1, PT, R23, R12, RZ ;  /* 0x0000000c170c7210 */ /* 0x000fc60007f3e0ff */
[----:B------:R-:W-:Y:S01]  /*12730*/  IMAD.WIDE.U32 R16, R22, R27, R4 ;  /* 0x0000001b16107225 */ /* 0x000fe200078e0004 */
[----:B------:R-:W-:-:S03]  /*12740*/  IADD3 R14, P2, PT, R23, R14, RZ ;  /* 0x0000000e170e7210 */ /* 0x000fc60007f5e0ff */
[----:B------:R-:W-:Y:S01]  /*12750*/  IMAD R24, R7, R18, R3 ;  /* 0x0000001207187224 */ /* 0x000fe200078e0203 */
[----:B------:R-:W-:Y:S01]  /*12760*/  IADD3 R16, P3, PT, R23, R16, RZ ;  /* 0x0000001017107210 */ /* 0x000fe20007f7e0ff */
[----:B------:R-:W1:Y:S01]  /*12770*/  LDS.128 R4, [R0+0x8800] ;  /* 0x0088000000047984 */ /* 0x000e620000000c00 */
[-C--:B------:R-:W-:Y:S02]  /*12780*/  IMAD R22, R21, R18.reuse, R13 ;  /* 0x0000001215167224 */ /* 0x080fe400078e020d */
[-C--:B------:R-:W-:Y:S02]  /*12790*/  IMAD R20, R25, R18.reuse, R15 ;  /* 0x0000001219147224 */ /* 0x080fe400078e020f */
[----:B------:R-:W-:Y:S02]  /*127a0*/  IMAD R18, R27, R18, R17 ;  /* 0x000000121b127224 */ /* 0x000fe400078e0211 */
[--C-:B------:R-:W-:Y:S02]  /*127b0*/  IMAD.X R3, R24, 0x1, R19.reuse, P0 ;  /* 0x0000000118037824 */ /* 0x100fe400000e0613 */
[----:B------:R-:W-:-:S02]  /*127c0*/  IMAD.X R13, R22, 0x1, R19, P1 ;  /* 0x00000001160d7824 */ /* 0x000fc400008e0613 */
[--C-:B------:R-:W-:Y:S02]  /*127d0*/  IMAD.X R15, R20, 0x1, R19.reuse, P2 ;  /* 0x00000001140f7824 */ /* 0x100fe400010e0613 */
[----:B------:R-:W-:Y:S01]  /*127e0*/  IMAD.X R17, R18, 0x1, R19, P3 ;  /* 0x0000000112117824 */ /* 0x000fe200018e0613 */
[C---:B0-----:R-:W-:Y:S02]  /*127f0*/  PRMT R27, R10.reuse, 0x7773, RZ ;  /* 0x000077730a1b7816 */ /* 0x041fe400000000ff */
[C---:B------:R-:W-:Y:S02]  /*12800*/  PRMT R29, R10.reuse, 0x7772, RZ ;  /* 0x000077720a1d7816 */ /* 0x040fe400000000ff */
[C---:B------:R-:W-:Y:S01]  /*12810*/  PRMT R31, R10.reuse, 0x7771, RZ ;  /* 0x000077710a1f7816 */ /* 0x040fe200000000ff */
[----:B------:R1:W-:Y:S01]  /*12820*/  STG.E.U8 desc[UR36][R2.64+0xb], R27 ;  /* 0x00000b1b02007986 */ /* 0x0003e2000c101124 */
[----:B------:R-:W-:Y:S02]  /*12830*/  PRMT R33, R10, 0x7770, RZ ;  /* 0x000077700a217816 */ /* 0x000fe400000000ff */
[C---:B------:R-:W-:Y:S01]  /*12840*/  PRMT R35, R9.reuse, 0x7773, RZ ;  /* 0x0000777309237816 */ /* 0x040fe200000000ff */
[----:B------:R0:W-:Y:S01]  /*12850*/  STG.E.U8 desc[UR36][R2.64+0xa], R29 ;  /* 0x00000a1d02007986 */ /* 0x0001e2000c101124 */
[----:B------:R-:W-:-:S02]  /*12860*/  PRMT R37, R9, 0x7772, RZ ;  /* 0x0000777209257816 */ /* 0x000fc400000000ff */
[C---:B----4-:R-:W-:Y:S01]  /*12870*/  PRMT R39, R9.reuse, 0x7771, RZ ;  /* 0x0000777109277816 */ /* 0x050fe200000000ff */
[----:B------:R-:W-:Y:S01]  /*12880*/  STG.E.U8 desc[UR36][R2.64+0x8], R33 ;  /* 0x0000082102007986 */ /* 0x000fe2000c101124 */
[----:B------:R-:W-:Y:S02]  /*12890*/  PRMT R41, R9, 0x7770, RZ ;  /* 0x0000777009297816 */ /* 0x000fe400000000ff */
[C---:B------:R-:W-:Y:S01]  /*128a0*/  PRMT R43, R8.reuse, 0x7773, RZ ;  /* 0x00007773082b7816 */ /* 0x040fe200000000ff */
[----:B------:R2:W-:Y:S01]  /*128b0*/  STG.E.U8 desc[UR36][R2.64+0x9], R31 ;  /* 0x0000091f02007986 */ /* 0x0005e2000c101124 */
[C---:B------:R-:W-:Y:S02]  /*128c0*/  PRMT R45, R8.reuse, 0x7772, RZ ;  /* 0x00007772082d7816 */ /* 0x040fe400000000ff */
[C---:B------:R-:W-:Y:S01]  /*128d0*/  PRMT R47, R8.reuse, 0x7771, RZ ;  /* 0x00007771082f7816 */ /* 0x040fe200000000ff */
[----:B------:R3:W-:Y:S01]  /*128e0*/  STG.E.U8 desc[UR36][R2.64+0x7], R35 ;  /* 0x0000072302007986 */ /* 0x0007e2000c101124 */
[----:B------:R-:W-:-:S02]  /*128f0*/  PRMT R49, R8, 0x7770, RZ ;  /* 0x0000777008317816 */ /* 0x000fc400000000ff */
[C---:B------:R-:W-:Y:S01]  /*12900*/  PRMT R21, R11.reuse, 0x7772, RZ ;  /* 0x000077720b157816 */ /* 0x040fe200000000ff */
[----:B------:R4:W-:Y:S01]  /*12910*/  STG.E.U8 desc[UR36][R2.64+0x6], R37 ;  /* 0x0000062502007986 */ /* 0x0009e2000c101124 */
[C---:B------:R-:W-:Y:S02]  /*12920*/  PRMT R23, R11.reuse, 0x7771, RZ ;  /* 0x000077710b177816 */ /* 0x040fe400000000ff */
[C---:B------:R-:W-:Y:S01]  /*12930*/  PRMT R19, R11.reuse, 0x7773, RZ ;  /* 0x000077730b137816 */ /* 0x040fe200000000ff */
[----:B------:R5:W-:Y:S01]  /*12940*/  STG.E.U8 desc[UR36][R2.64+0x4], R41 ;  /* 0x0000042902007986 */ /* 0x000be2000c101124 */
[----:B------:R-:W-:Y:S02]  /*12950*/  PRMT R25, R11, 0x7770, RZ ;  /* 0x000077700b197816 */ /* 0x000fe400000000ff */
[C---:B-1----:R-:W-:Y:S01]  /*12960*/  PRMT R27, R6.reuse, 0x7773, RZ ;  /* 0x00007773061b7816 */ /* 0x042fe200000000ff */
[----:B------:R-:W1:Y:S01]  /*12970*/  LDS.128 R8, [R0+0x9000] ;  /* 0x0090000000087984 */ /* 0x000e620000000c00 */
[----:B0-----:R-:W-:-:S02]  /*12980*/  PRMT R29, R6, 0x7772, RZ ;  /* 0x00007772061d7816 */ /* 0x001fc400000000ff */
[C---:B--2---:R-:W-:Y:S01]  /*12990*/  PRMT R31, R6.reuse, 0x7771, RZ ;  /* 0x00007771061f7816 */ /* 0x044fe200000000ff */
[----:B------:R0:W-:Y:S01]  /*129a0*/  STG.E.U8 desc[UR36][R2.64+0x5], R39 ;  /* 0x0000052702007986 */ /* 0x0001e2000c101124 */
[----:B------:R-:W-:Y:S02]  /*129b0*/  PRMT R33, R6, 0x7770, RZ ;  /* 0x0000777006217816 */ /* 0x000fe400000000ff */
[C---:B---3--:R-:W-:Y:S01]  /*129c0*/  PRMT R35, R5.reuse, 0x7773, RZ ;  /* 0x0000777305237816 */ /* 0x048fe200000000ff */
[----:B------:R2:W-:Y:S01]  /*129d0*/  STG.E.U8 desc[UR36][R2.64+0x3], R43 ;  /* 0x0000032b02007986 */ /* 0x0005e2000c101124 */
[C---:B----4-:R-:W-:Y:S02]  /*129e0*/  PRMT R37, R5.reuse, 0x7772, RZ ;  /* 0x0000777205257816 */ /* 0x050fe400000000ff */
[C---:B-----5:R-:W-:Y:S01]  /*129f0*/  PRMT R41, R5.reuse, 0x7770, RZ ;  /* 0x0000777005297816 */ /* 0x060fe200000000ff */
[----:B------:R3:W-:Y:S04]  /*12a00*/  STG.E.U8 desc[UR36][R2.64+0x2], R45 ;  /* 0x0000022d02007986 */ /* 0x0007e8000c101124 */
[----:B------:R-:W-:Y:S01]  /*12a10*/  STG.E.U8 desc[UR36][R2.64], R49 ;  /* 0x0000003102007986 */ /* 0x000fe2000c101124 */
[----:B0-----:R-:W-:-:S03]  /*12a20*/  PRMT R39, R5, 0x7771, RZ ;  /* 0x0000777105277816 */ /* 0x001fc600000000ff */
[----:B------:R0:W-:Y:S01]  /*12a30*/  STG.E.U8 desc[UR36][R2.64+0x1], R47 ;  /* 0x0000012f02007986 */ /* 0x0001e2000c101124 */
[----:B--2---:R-:W-:-:S03]  /*12a40*/  PRMT R43, R4, 0x7773, RZ ;  /* 0x00007773042b7816 */ /* 0x004fc600000000ff */
[----:B------:R2:W-:Y:S01]  /*12a50*/  STG.E.U8 desc[UR36][R2.64+0xe], R21 ;  /* 0x00000e1502007986 */ /* 0x0005e2000c101124 */
[----:B---3--:R-:W-:-:S03]  /*12a60*/  PRMT R45, R4, 0x7771, RZ ;  /* 0x00007771042d7816 */ /* 0x008fc600000000ff */
[----:B------:R3:W-:Y:S04]  /*12a70*/  STG.E.U8 desc[UR36][R2.64+0xd], R23 ;  /* 0x00000d1702007986 */ /* 0x0007e8000c101124 */
[----:B------:R4:W-:Y:S01]  /*12a80*/  STG.E.U8 desc[UR36][R2.64+0xc], R25 ;  /* 0x00000c1902007986 */ /* 0x0009e2000c101124 */
[----:B0-----:R-:W-:-:S03]  /*12a90*/  PRMT R47, R4, 0x7770, RZ ;  /* 0x00007770042f7816 */ /* 0x001fc600000000ff */
[----:B------:R0:W-:Y:S01]  /*12aa0*/  STG.E.U8 desc[UR36][R2.64+0xf], R19 ;  /* 0x00000f1302007986 */ /* 0x0001e2000c101124 */
[C---:B--2---:R-:W-:Y:S02]  /*12ab0*/  PRMT R21, R7.reuse, 0x7771, RZ ;  /* 0x0000777107157816 */ /* 0x044fe400000000ff */
[----:B---3--:R-:W-:Y:S01]  /*12ac0*/  PRMT R23, R7, 0x7770, RZ ;  /* 0x0000777007177816 */ /* 0x008fe200000000ff */
[----:B------:R1:W-:Y:S01]  /*12ad0*/  STG.E.U8 desc[UR36][R12.64+0xa], R29 ;  /* 0x00000a1d0c007986 */ /* 0x0003e2000c101124 */
[----:B----4-:R-:W-:-:S03]  /*12ae0*/  PRMT R25, R4, 0x7772, RZ ;  /* 0x0000777204197816 */ /* 0x010fc600000000ff */
[----:B------:R2:W-:Y:S01]  /*12af0*/  STG.E.U8 desc[UR36][R12.64+0x8], R33 ;  /* 0x000008210c007986 */ /* 0x0005e2000c101124 */
[----:B0-----:R-:W-:-:S03]  /*12b00*/  PRMT R19, R7, 0x7772, RZ ;  /* 0x0000777207137816 */ /* 0x001fc600000000ff */
[----:B------:R0:W-:Y:S01]  /*12b10*/  STG.E.U8 desc[UR36][R12.64+0x9], R31 ;  /* 0x0000091f0c007986 */ /* 0x0001e2000c101124 */
[----:B------:R-:W-:-:S03]  /*12b20*/  PRMT R3, R7, 0x7773, RZ ;  /* 0x0000777307037816 */ /* 0x000fc600000000ff */
[----:B------:R-:W3:Y:S01]  /*12b30*/  LDS.128 R4, [R0+0x9800] ;  /* 0x0098000000047984 */ /* 0x000ee20000000c00 */
[----:B-1----:R-:W-:-:S03]  /*12b40*/  PRMT R29, R10, 0x7772, RZ ;  /* 0x000077720a1d7816 */ /* 0x002fc600000000ff */
[----:B------:R1:W-:Y:S01]  /*12b50*/  STG.E.U8 desc[UR36][R12.64+0x7], R35 ;  /* 0x000007230c007986 */ /* 0x0003e2000c101124 */
[----:B--2---:R-:W-:-:S03]  /*12b60*/  PRMT R33, R9, 0x7773, RZ ;  /* 0x0000777309217816 */ /* 0x004fc600000000ff */
[----:B------:R2:W-:Y:S01]  /*12b70*/  STG.E.U8 desc[UR36][R12.64+0x6], R37 ;  /* 0x000006250c007986 */ /* 0x0005e2000c101124 */
[----:B0-----:R-:W-:-:S03]  /*12b80*/  PRMT R31, R10, 0x7771, RZ ;  /* 0x000077710a1f7816 */ /* 0x001fc600000000ff */
[----:B------:R0:W-:Y:S04]  /*12b90*/  STG.E.U8 desc[UR36][R12.64+0xe], R19 ;  /* 0x00000e130c007986 */ /* 0x0001e8000c101124 */
[----:B------:R4:W-:Y:S01]  /*12ba0*/  STG.E.U8 desc[UR36][R12.64+0xc], R23 ;  /* 0x00000c170c007986 */ /* 0x0009e2000c101124 */
[----:B-1----:R-:W-:-:S03]  /*12bb0*/  PRMT R35, R9, 0x7772, RZ ;  /* 0x0000777209237816 */ /* 0x002fc600000000ff */
[----:B------:R1:W-:Y:S01]  /*12bc0*/  STG.E.U8 desc[UR36][R12.64+0xb], R27 ;  /* 0x00000b1b0c007986 */ /* 0x0003e2000c101124 */
[----:B--2---:R-:W-:-:S03]  /*12bd0*/  PRMT R37, R9, 0x7771, RZ ;  /* 0x0000777109257816 */ /* 0x004fc600000000ff */
[----:B------:R2:W-:Y:S01]  /*12be0*/  STG.E.U8 desc[UR36][R12.64+0x4], R41 ;  /* 0x000004290c007986 */ /* 0x0005e2000c101124 */
[----:B0-----:R-:W-:Y:S02]  /*12bf0*/  PRMT R19, R9, 0x7770, RZ ;  /* 0x0000777009137816 */ /* 0x001fe400000000ff */
[----:B------:R-:W-:Y:S01]  /*12c00*/  PRMT R9, R11, 0x7772, RZ ;  /* 0x000077720b097816 */ /* 0x000fe200000000ff */
[----:B------:R0:W-:Y:S01]  /*12c10*/  STG.E.U8 desc[UR36][R12.64+0x5], R39 ;  /* 0x000005270c007986 */ /* 0x0001e2000c101124 */
[----:B----4-:R-:W-:-:S03]  /*12c20*/  PRMT R23, R8, 0x7772, RZ ;  /* 0x0000777208177816 */ /* 0x010fc600000000ff */
[----:B------:R-:W-:Y:S01]  /*12c30*/  STG.E.U8 desc[UR36][R12.64+0x3], R43 ;  /* 0x0000032b0c007986 */ /* 0x000fe2000c101124 */
[----:B-1----:R-:W-:-:S03]  /*12c40*/  PRMT R27, R10, 0x7773, RZ ;  /* 0x000077730a1b7816 */ /* 0x002fc600000000ff */
[----:B------:R1:W-:Y:S01]  /*12c50*/  STG.E.U8 desc[UR36][R12.64+0x2], R25 ;  /* 0x000002190c007986 */ /* 0x0003e2000c101124 */
[----:B--2---:R-:W-:-:S03]  /*12c60*/  PRMT R41, R8, 0x7770, RZ ;  /* 0x0000777008297816 */ /* 0x004fc600000000ff */
[----:B------:R-:W-:Y:S01]  /*12c70*/  STG.E.U8 desc[UR36][R12.64], R47 ;  /* 0x0000002f0c007986 */ /* 0x000fe2000c101124 */
[----:B0-----:R-:W-:-:S03]  /*12c80*/  PRMT R39, R8, 0x7771, RZ ;  /* 0x0000777108277816 */ /* 0x001fc600000000ff */
[----:B------:R-:W-:Y:S04]  /*12c90*/  STG.E.U8 desc[UR36][R12.64+0x1], R45 ;  /* 0x0000012d0c007986 */ /* 0x000fe8000c101124 */
[----:B------:R0:W-:Y:S01]  /*12ca0*/  STG.E.U8 desc[UR36][R12.64+0xd], R21 ;  /* 0x00000d150c007986 */ /* 0x0001e2000c101124 */
[----:B-1----:R-:W-:-:S03]  /*12cb0*/  PRMT R25, R10, 0x7770, RZ ;  /* 0x000077700a197816 */ /* 0x002fc600000000ff */
[----:B------:R1:W-:Y:S04]  /*12cc0*/  STG.E.U8 desc[UR36][R12.64+0xf], R3 ;  /* 0x00000f030c007986 */ /* 0x0003e8000c101124 */
[----:B------:R3:W-:Y:S01]  /*12cd0*/  STG.E.U8 desc[UR36][R14.64+0xa], R29 ;  /* 0x00000a1d0e007986 */ /* 0x0007e2000c101124 */
[----:B0-----:R-:W-:-:S03]  /*12ce0*/  PRMT R21, R8, 0x7773, RZ ;  /* 0x0000777308157816 */ /* 0x001fc600000000ff */
[----:B------:R0:W-:Y:S01]  /*12cf0*/  STG.E.U8 desc[UR36][R14.64+0x9], R31 ;  /* 0x0000091f0e007986 */ /* 0x0001e2000c101124 */
[----:B-1----:R-:W-:-:S03]  /*12d00*/  PRMT R13, R11, 0x7771, RZ ;  /* 0x000077710b0d7816 */ /* 0x002fc600000000ff */
[----:B------:R1:W-:Y:S01]  /*12d10*/  STG.E.U8 desc[UR36][R14.64+0x7], R33 ;  /* 0x000007210e007986 */ /* 0x0003e2000c101124 */
[C---:B------:R-:W-:Y:S02]  /*12d20*/  PRMT R3, R11.reuse, 0x7773, RZ ;  /* 0x000077730b037816 */ /* 0x040fe400000000ff */
[----:B------:R-:W-:Y:S01]  /*12d30*/  PRMT R11, R11, 0x7770, RZ ;  /* 0x000077700b0b7816 */ /* 0x000fe200000000ff */
[----:B------:R2:W-:Y:S01]  /*12d40*/  STG.E.U8 desc[UR36][R14.64+0x2], R23 ;  /* 0x000002170e007986 */ /* 0x0005e2000c101124 */
[----:B---3--:R-:W-:-:S03]  /*12d50*/  PRMT R29, R5, 0x7772, RZ ;  /* 0x00007772051d7816 */ /* 0x008fc600000000ff */
[----:B------:R3:W-:Y:S01]  /*12d60*/  STG.E.U8 desc[UR36][R14.64+0xe], R9 ;  /* 0x00000e090e007986 */ /* 0x0007e2000c101124 */
[----:B0-----:R-:W-:-:S03]  /*12d70*/  PRMT R31, R5, 0x7771, RZ ;  /* 0x00007771051f7816 */ /* 0x001fc600000000ff */
[----:B------:R0:W-:Y:S01]  /*12d80*/  STG.E.U8 desc[UR36][R14.64+0xf], R3 ;  /* 0x00000f030e007986 */ /* 0x0001e2000c101124 */
[C---:B-1----:R-:W-:Y:S02]  /*12d90*/  PRMT R33, R5.reuse, 0x7770, RZ ;  /* 0x0000777005217816 */ /* 0x042fe400000000ff */
[----:B--2---:R-:W-:Y:S01]  /*12da0*/  PRMT R23, R5, 0x7773, RZ ;  /* 0x0000777305177816 */ /* 0x004fe200000000ff */
[----:B------:R1:W-:Y:S01]  /*12db0*/  STG.E.U8 desc[UR36][R14.64+0xb], R27 ;  /* 0x00000b1b0e007986 */ /* 0x0003e2000c101124 */
[C---:B------:R-:W-:Y:S02]  /*12dc0*/  PRMT R5, R7.reuse, 0x7772, RZ ;  /* 0x0000777207057816 */ /* 0x040fe400000000ff */
[C---:B---3--:R-:W-:Y:S01]  /*12dd0*/  PRMT R9, R7.reuse, 0x7771, RZ ;  /* 0x0000777107097816 */ /* 0x048fe200000000ff */
[----:B------:R2:W-:Y:S01]  /*12de0*/  STG.E.U8 desc[UR36][R14.64+0x8], R25 ;  /* 0x000008190e007986 */ /* 0x0005e2000c101124 */
[----:B0-----:R-:W-:-:S03]  /*12df0*/  PRMT R3, R7, 0x7773, RZ ;  /* 0x0000777307037816 */ /* 0x001fc600000000ff */
[----:B------:R0:W-:Y:S01]  /*12e00*/  STG.E.U8 desc[UR36][R14.64+0x6], R35 ;  /* 0x000006230e007986 */ /* 0x0001e2000c101124 */
[----:B------:R-:W-:-:S03]  /*12e10*/  PRMT R7, R7, 0x7770, RZ ;  /* 0x0000777007077816 */ /* 0x000fc600000000ff */
[----:B------:R3:W-:Y:S01]  /*12e20*/  STG.E.U8 desc[UR36][R14.64+0x4], R19 ;  /* 0x000004130e007986 */ /* 0x0007e2000c101124 */
[----:B-1----:R-:W-:-:S03]  /*12e30*/  PRMT R27, R6, 0x7771, RZ ;  /* 0x00007771061b7816 */ /* 0x002fc600000000ff */
[----:B------:R-:W-:Y:S01]  /*12e40*/  STG.E.U8 desc[UR36][R14.64+0x5], R37 ;  /* 0x000005250e007986 */ /* 0x000fe2000c101124 */
[----:B--2---:R-:W-:-:S03]  /*12e50*/  PRMT R25, R6, 0x7773, RZ ;  /* 0x0000777306197816 */ /* 0x004fc600000000ff */
[----:B------:R1:W-:Y:S01]  /*12e60*/  STG.E.U8 desc[UR36][R14.64+0x3], R21 ;  /* 0x000003150e007986 */ /* 0x0003e2000c101124 */
[----:B0-----:R-:W-:-:S03]  /*12e70*/  PRMT R35, R4, 0x7770, RZ ;  /* 0x0000777004237816 */ /* 0x001fc600000000ff */
[----:B------:R-:W-:Y:S01]  /*12e80*/  STG.E.U8 desc[UR36][R14.64], R41 ;  /* 0x000000290e007986 */ /* 0x000fe2000c101124 */
[----:B---3--:R-:W-:-:S03]  /*12e90*/  PRMT R19, R6, 0x7772, RZ ;  /* 0x0000777206137816 */ /* 0x008fc600000000ff */
[----:B------:R-:W-:Y:S04]  /*12ea0*/  STG.E.U8 desc[UR36][R14.64+0x1], R39 ;  /* 0x000001270e007986 */ /* 0x000fe8000c101124 */
[----:B------:R0:W-:Y:S01]  /*12eb0*/  STG.E.U8 desc[UR36][R14.64+0xd], R13 ;  /* 0x00000d0d0e007986 */ /* 0x0001e2000c101124 */
[----:B-1----:R-:W-:-:S03]  /*12ec0*/  PRMT R21, R6, 0x7770, RZ ;  /* 0x0000777006157816 */ /* 0x002fc600000000ff */
[----:B------:R1:W-:Y:S04]  /*12ed0*/  STG.E.U8 desc[UR36][R14.64+0xc], R11 ;  /* 0x00000c0b0e007986 */ /* 0x0003e8000c101124 */
[----:B------:R-:W-:Y:S01]  /*12ee0*/  STG.E.U8 desc[UR36][R16.64+0xb], R25 ;  /* 0x00000b1910007986 */ /* 0x000fe2000c101124 */
[----:B0-----:R-:W-:-:S03]  /*12ef0*/  PRMT R13, R4, 0x7773, RZ ;  /* 0x00007773040d7816 */ /* 0x001fc600000000ff */
[----:B------:R-:W-:Y:S01]  /*12f00*/  STG.E.U8 desc[UR36][R16.64+0xa], R19 ;  /* 0x00000a1310007986 */ /* 0x000fe2000c101124 */
[----:B-1----:R-:W-:-:S03]  /*12f10*/  PRMT R11, R4, 0x7772, RZ ;  /* 0x00007772040b7816 */ /* 0x002fc600000000ff */
[----:B------:R-:W-:Y:S01]  /*12f20*/  STG.E.U8 desc[UR36][R16.64+0x8], R21 ;  /* 0x0000081510007986 */ /* 0x000fe2000c101124 */
[----:B------:R-:W-:-:S03]  /*12f30*/  PRMT R15, R4, 0x7771, RZ ;  /* 0x00007771040f7816 */ /* 0x000fc600000000ff */
[----:B------:R-:W-:Y:S04]  /*12f40*/  STG.E.U8 desc[UR36][R16.64+0x9], R27 ;  /* 0x0000091b10007986 */ /* 0x000fe8000c101124 */
        /* <DEDUP_REMOVED lines=11> */
[----:B------:R-:W-:Y:S01]  /*13000*/  STG.E.U8 desc[UR36][R16.64+0xf], R3 ;  /* 0x00000f0310007986 */ /* 0x000fe2000c101124 */
[----:B------:R-:W-:Y:S06]  /*13010*/  BAR.SYNC.DEFER_BLOCKING 0x0 ;  /* 0x0000000000007b1d */ /* 0x000fec0000010000 */
[----:B------:R-:W-:Y:S05]  /*13020*/  EXIT ;  /* 0x000000000000794d */ /* 0x000fea0003800000 */
.L_x_628:
[----:B01----:R-:W-:Y:S01]  /*13030*/  LOP3.LUT R4, R31, 0x30, RZ, 0xc0, !PT ;  /* 0x000000301f047812 */ /* 0x003fe200078ec0ff */
[----:B------:R-:W-:Y:S01]  /*13040*/  IMAD.MOV.U32 R5, RZ, RZ, RZ ;  /* 0x000000ffff057224 */ /* 0x000fe200078e00ff */
[----:B------:R-:W-:Y:S01]  /*13050*/  LEA.HI R34, R34, R34, RZ, 0x1 ;  /* 0x0000002222227211 */ /* 0x000fe200078f08ff */
[----:B------:R-:W-:Y:S05]  /*13060*/  WARPSYNC.ALL ;  /* 0x0000000000007948 */ /* 0x000fea0003800000 */
[C---:B------:R-:W-:Y:S01]  /*13070*/  VIADD R2, R4.reuse, 0x2 ;  /* 0x0000000204027836 */ /* 0x040fe20000000000 */
[----:B------:R-:W-:Y:S01]  /*13080*/  SHF.R.S32.HI R13, RZ, 0x1, R34 ;  /* 0x00000001ff0d7819 */ /* 0x000fe20000011422 */
[----:B---3--:R-:W-:Y:S01]  /*13090*/  VIADD R0, R4, 0x1 ;  /* 0x0000000104007836 */ /* 0x008fe20000000000 */
[----:B------:R-:W-:-:S02]  /*130a0*/  SHF.R.U32.HI R24, RZ, 0x2, R24 ;  /* 0x00000002ff187819 */ /* 0x000fc40000011618 */
[-C--:B------:R-:W-:Y:S02]  /*130b0*/  ISETP.GE.AND P3, PT, R2, R13.reuse, PT ;  /* 0x0000000d0200720c */ /* 0x080fe40003f66270 */
[----:B------:R-:W-:Y:S01]  /*130c0*/  ISETP.GE.AND P4, PT, R0, R13, PT ;  /* 0x0000000d0000720c */ /* 0x000fe20003f86270 */
[C-C-:B------:R-:W-:Y:S01]  /*130d0*/  IMAD R0, R24.reuse, 0x40, R4.reuse ;  /* 0x0000004018007824 */ /* 0x140fe200078e0204 */
[----:B------:R-:W-:Y:S01]  /*130e0*/  ISETP.GE.OR P0, PT, R24, R35, P3 ;  /* 0x000000231800720c */ /* 0x000fe20001f06670 */
[----:B--2---:R-:W-:Y:S01]  /*130f0*/  IMAD.WIDE.U32 R2, R22, R24, R4 ;  /* 0x0000001816027225 */ /* 0x004fe200078e0004 */
[----:B------:R-:W-:Y:S02]  /*13100*/  ISETP.GE.AND P5, PT, R4, R13, PT ;  /* 0x0000000d0400720c */ /* 0x000fe40003fa6270 */
[CC--:B------:R-:W-:Y:S01]  /*13110*/  ISETP.GE.OR P1, PT, R24.reuse, R35.reuse, P4 ;  /* 0x000000231800720c */ /* 0x0c0fe20002726670 */
[----:B------:R-:W-:Y:S01]  /*13120*/  IMAD.IADD R37, R37, 0x1, R0 ;  /* 0x0000000125257824 */ /* 0x000fe200078e0200 */
[----:B------:R-:W-:Y:S01]  /*13130*/  IADD3 R6, P6, PT, R23, R2, RZ ;  /* 0x0000000217067210 */ /* 0x000fe20007fde0ff */
[C---:B------:R-:W-:Y:S01]  /*13140*/  IMAD R8, R24.reuse, R18, R3 ;  /* 0x0000001218087224 */ /* 0x040fe200078e0203 */
[----:B------:R-:W-:Y:S01]  /*13150*/  ISETP.GE.OR P2, PT, R24, R35, P5 ;  /* 0x000000231800720c */ /* 0x000fe20002f46670 */
[----:B------:R-:W-:-:S02]  /*13160*/  VIADD R0, R4, 0x3 ;  /* 0x0000000304007836 */ /* 0x000fc40000000000 */
[----:B------:R-:W-:Y:S02]  /*13170*/  IMAD.X R7, R8, 0x1, R19, P6 ;  /* 0x0000000108077824 */ /* 0x000fe400030e0613 */
[----:B------:R-:W0:Y:S01]  /*13180*/  @!P0 LDS.U8 R15, [R37+0x8002] ;  /* 0x00800200250f8984 */ /* 0x000e220000000000 */
[----:B------:R-:W-:Y:S01]  /*13190*/  VIADD R2, R4, 0x4 ;  /* 0x0000000404027836 */ /* 0x000fe20000000000 */
[-C--:B------:R-:W-:Y:S01]  /*131a0*/  ISETP.GE.AND P6, PT, R0, R13.reuse, PT ;  /* 0x0000000d0000720c */ /* 0x080fe20003fc6270 */
[C---:B------:R-:W-:Y:S01]  /*131b0*/  VIADD R12, R24.reuse, 0x20 ;  /* 0x00000020180c7836 */ /* 0x040fe20000000000 */
[----:B------:R-:W1:Y:S01]  /*131c0*/  @!P1 LDS.U8 R11, [R37+0x8001] ;  /* 0x00800100250b9984 */ /* 0x000e620000000000 */
[C---:B------:R-:W-:Y:S01]  /*131d0*/  VIADD R14, R24.reuse, 0x40 ;  /* 0x00000040180e7836 */ /* 0x040fe20000000000 */
[----:B------:R-:W-:Y:S01]  /*131e0*/  P2R R26, PR, RZ, 0x40 ;  /* 0x00000040ff1a7803 */ /* 0x000fe20000000000 */
[----:B------:R-:W-:Y:S01]  /*131f0*/  VIADD R20, R24, 0x60 ;  /* 0x0000006018147836 */ /* 0x000fe20000000000 */
[----:B------:R-:W-:Y:S01]  /*13200*/  ISETP.GE.AND P6, PT, R2, R13, PT ;  /* 0x0000000d0200720c */ /* 0x000fe20003fc6270 */
[----:B------:R-:W2:Y:S01]  /*13210*/  @!P2 LDS.U8 R9, [R37+0x8000] ;  /* 0x008000002509a984 */ /* 0x000ea20000000000 */
[----:B------:R-:W-:-:S02]  /*13220*/  IMAD.WIDE.U32 R2, R22, R12, R4 ;  /* 0x0000000c16027225 */ /* 0x000fc400078e0004 */
[----:B------:R-:W-:Y:S01]  /*13230*/  P2R R27, PR, RZ, 0x40 ;  /* 0x00000040ff1b7803 */ /* 0x000fe20000000000 */
[----:B0-----:R-:W-:Y:S01]  /*13240*/  @!P0 STG.E.U8 desc[UR36][R6.64+0x2], R15 ;  /* 0x0000020f06008986 */ /* 0x001fe2000c101124 */
[----:B------:R-:W-:-:S03]  /*13250*/  ISETP.GE.OR P0, PT, R24, R35, P6 ;  /* 0x000000231800720c */ /* 0x000fc60003706670 */
[----:B-1----:R0:W-:Y:S04]  /*13260*/  @!P1 STG.E.U8 desc[UR36][R6.64+0x1], R11 ;  /* 0x0000010b06009986 */ /* 0x0021e8000c101124 */
[----:B--2---:R-:W-:Y:S01]  /*13270*/  @!P2 STG.E.U8 desc[UR36][R6.64], R9 ;  /* 0x000000090600a986 */ /* 0x004fe2000c101124 */
[----:B------:R-:W-:Y:S01]  /*13280*/  ISETP.GE.AND P2, PT, R0, R13, PT ;  /* 0x0000000d0000720c */ /* 0x000fe20003f46270 */
[----:B------:R-:W-:-:S04]  /*13290*/  VIADD R0, R4, 0x5 ;  /* 0x0000000504007836 */ /* 0x000fc80000000000 */
[----:B------:R-:W1:Y:S01]  /*132a0*/  @!P0 LDS.U8 R21, [R37+0x8004] ;  /* 0x0080040025158984 */ /* 0x000e620000000000 */
[----:B------:R-:W-:Y:S01]  /*132b0*/  ISETP.GE.OR P1, PT, R24, R35, P2 ;  /* 0x000000231800720c */ /* 0x000fe20001726670 */
[----:B0-----:R-:W-:Y:S01]  /*132c0*/  IMAD.WIDE.U32 R10, R22, R14, R4 ;  /* 0x0000000e160a7225 */ /* 0x001fe200078e0004 */
[----:B------:R-:W-:-:S03]  /*132d0*/  ISETP.GE.AND P2, PT, R0, R13, PT ;  /* 0x0000000d0000720c */ /* 0x000fc60003f46270 */
[-C--:B------:R-:W-:Y:S02]  /*132e0*/  IMAD R0, R12, R18.reuse, R3 ;  /* 0x000000120c007224 */ /* 0x080fe400078e0203 */
[----:B------:R-:W-:-:S06]  /*132f0*/  IMAD R16, R14, R18, R11 ;  /* 0x000000120e107224 */ /* 0x000fcc00078e020b */
[----:B------:R-:W0:Y:S04]  /*13300*/  @!P1 LDS.U8 R17, [R37+0x8003] ;  /* 0x0080030025119984 */ /* 0x000e280000000000 */
[----:B-1----:R1:W-:Y:S01]  /*13310*/  @!P0 STG.E.U8 desc[UR36][R6.64+0x4], R21 ;  /* 0x0000041506008986 */ /* 0x0023e2000c101124 */
[----:B------:R-:W-:Y:S02]  /*13320*/  ISETP.GE.OR P0, PT, R24, R35, P2 ;  /* 0x000000231800720c */ /* 0x000fe40001706670 */
[----:B-1----:R-:W-:-:S11]  /*13330*/  P2R R21, PR, RZ, 0x4 ;  /* 0x00000004ff157803 */ /* 0x002fd60000000000 */
[----:B------:R-:W1:Y:S04]  /*13340*/  @!P0 LDS.U8 R25, [R37+0x8005] ;  /* 0x0080050025198984 */ /* 0x000e680000000000 */
[----:B0-----:R-:W-:Y:S04]  /*13350*/  @!P1 STG.E.U8 desc[UR36][R6.64+0x3], R17 ;  /* 0x0000031106009986 */ /* 0x001fe8000c101124 */
[----:B-1----:R-:W-:Y:S01]  /*13360*/  @!P0 STG.E.U8 desc[UR36][R6.64+0x5], R25 ;  /* 0x0000051906008986 */ /* 0x002fe2000c101124 */
[----:B------:R-:W-:Y:S01]  /*13370*/  IADD3 R8, P0, PT, R23, R2, RZ ;  /* 0x0000000217087210 */ /* 0x000fe20007f1e0ff */
[----:B------:R-:W-:-:S04]  /*13380*/  IMAD.WIDE.U32 R2, R22, R20, R4 ;  /* 0x0000001416027225 */ /* 0x000fc800078e0004 */
[----:B------:R-:W-:Y:S01]  /*13390*/  IMAD.X R9, R0, 0x1, R19, P0 ;  /* 0x0000000100097824 */ /* 0x000fe200000e0613 */
[C---:B------:R-:W-:Y:S01]  /*133a0*/  IADD3 R10, P0, PT, R23.reuse, R10, RZ ;  /* 0x0000000a170a7210 */ /* 0x040fe20007f1e0ff */
[----:B------:R-:W-:Y:S02]  /*133b0*/  VIADD R0, R4, 0x6 ;  /* 0x0000000604007836 */ /* 0x000fe40000000000 */
[----:B------:R-:W-:Y:S02]  /*133c0*/  IMAD R18, R20, R18, R3 ;  /* 0x0000001214127224 */ /* 0x000fe400078e0203 */
[----:B------:R-:W-:Y:S01]  /*133d0*/  IMAD.X R11, R16, 0x1, R19, P0 ;  /* 0x00000001100b7824 */ /* 0x000fe200000e0613 */
[----:B------:R-:W-:Y:S02]  /*133e0*/  IADD3 R2, P0, PT, R23, R2, RZ ;  /* 0x0000000217027210 */ /* 0x000fe40007f1e0ff */
[----:B------:R-:W-:Y:S01]  /*133f0*/  ISETP.GE.AND P1, PT, R0, R13, PT ;  /* 0x0000000d0000720c */ /* 0x000fe20003f26270 */
[----:B------:R-:W-:-:S02]  /*13400*/  VIADD R0, R4, 0x7 ;  /* 0x0000000704007836 */ /* 0x000fc40000000000 */
[----:B------:R-:W-:Y:S01]  /*13410*/  IMAD.X R3, R18, 0x1, R19, P0 ;  /* 0x0000000112037824 */ /* 0x000fe200000e0613 */
[----:B------:R-:W-:Y:S02]  /*13420*/  ISETP.GE.OR P0, PT, R24, R35, P1 ;  /* 0x000000231800720c */ /* 0x000fe40000f06670 */
[----:B------:R-:W-:Y:S02]  /*13430*/  P2R R16, PR, RZ, 0x2 ;  /* 0x00000002ff107803 */ /* 0x000fe40000000000 */
[----:B------:R-:W-:Y:S01]  /*13440*/  ISETP.GE.AND P1, PT, R0, R13, PT ;  /* 0x0000000d0000720c */ /* 0x000fe20003f26270 */
[----:B------:R-:W-:-:S03]  /*13450*/  VIADD R0, R4, 0x8 ;  /* 0x0000000804007836 */ /* 0x000fc60000000000 */
[----:B------:R-:W-:-:S05]  /*13460*/  P2R R18, PR, RZ, 0x2 ;  /* 0x00000002ff127803 */ /* 0x000fca0000000000 */
[----:B------:R-:W0:Y:S04]  /*13470*/  @!P0 LDS.U8 R5, [R37+0x8006] ;  /* 0x0080060025058984 */ /* 0x000e280000000000 */
[----:B0-----:R-:W-:Y:S01]  /*13480*/  @!P0 STG.E.U8 desc[UR36][R6.64+0x6], R5 ;  /* 0x0000060506008986 */ /* 0x001fe2000c101124 */
[----:B------:R-:W-:Y:S02]  /*13490*/  ISETP.GE.OR P0, PT, R24, R35, P1 ;  /* 0x000000231800720c */ /* 0x000fe40000f06670 */
[----:B------:R-:W-:Y:S01]  /*134a0*/  ISETP.GE.AND P1, PT, R0, R13, PT ;  /* 0x0000000d0000720c */ /* 0x000fe20003f26270 */
[----:B------:R-:W-:-:S03]  /*134b0*/  VIADD R0, R4, 0x9 ;  /* 0x0000000904007836 */ /* 0x000fc60000000000 */
[----:B------:R-:W-:-:S07]  /*134c0*/  P2R R19, PR, RZ, 0x2 ;  /* 0x00000002ff137803 */ /* 0x000fce0000000000 */
        /* <DEDUP_REMOVED lines=23> */
[----:B----4-:R-:W-:Y:S02]  /*13640*/  P2R R28, PR, RZ, 0x2 ;  /* 0x00000002ff1c7803 */ /* 0x010fe40000000000 */
[----:B------:R-:W-:Y:S01]  /*13650*/  ISETP.GE.AND P2, PT, R0, R13, PT ;  /* 0x0000000d0000720c */ /* 0x000fe20003f46270 */
[C---:B------:R-:W-:Y:S02]  /*13660*/  VIADD R0, R4.reuse, 0xe ;  /* 0x0000000e04007836 */ /* 0x040fe40000000000 */
[----:B------:R-:W-:Y:S02]  /*13670*/  VIADD R4, R4, 0xf ;  /* 0x0000000f04047836 */ /* 0x000fe40000000000 */
[----:B------:R-:W0:Y:S04]  /*13680*/  @!P0 LDS.U8 R17, [R37+0x800b] ;  /* 0x00800b0025118984 */ /* 0x000e280000000000 */
[----:B0-----:R-:W-:Y:S01]  /*13690*/  @!P0 STG.E.U8 desc[UR36][R6.64+0xb], R17 ;  /* 0x00000b1106008986 */ /* 0x001fe2000c101124 */
[----:B------:R-:W-:-:S02]  /*136a0*/  ISETP.GE.OR P0, PT, R24, R35, P1 ;  /* 0x000000231800720c */ /* 0x000fc40000f06670 */
[----:B------:R-:W-:-:S11]  /*136b0*/  ISETP.GE.AND P1, PT, R0, R13, PT ;  /* 0x0000000d0000720c */ /* 0x000fd60003f26270 */
[----:B------:R-:W0:Y:S04]  /*136c0*/  @!P0 LDS.U8 R5, [R37+0x800c] ;  /* 0x00800c0025058984 */ /* 0x000e280000000000 */
[----:B0-----:R-:W-:Y:S01]  /*136d0*/  @!P0 STG.E.U8 desc[UR36][R6.64+0xc], R5 ;  /* 0x00000c0506008986 */ /* 0x001fe2000c101124 */
[----:B------:R-:W-:-:S13]  /*136e0*/  ISETP.GE.OR P0, PT, R24, R35, P2 ;  /* 0x000000231800720c */ /* 0x000fda0001706670 */
[----:B------:R-:W0:Y:S04]  /*136f0*/  @!P0 LDS.U8 R15, [R37+0x800d] ;  /* 0x00800d00250f8984 */ /* 0x000e280000000000 */
[----:B0-----:R-:W-:Y:S01]  /*13700*/  @!P0 STG.E.U8 desc[UR36][R6.64+0xd], R15 ;  /* 0x00000d0f06008986 */ /* 0x001fe2000c101124 */
[----:B------:R-:W-:-:S13]  /*13710*/  ISETP.GE.OR P0, PT, R24, R35, P1 ;  /* 0x000000231800720c */ /* 0x000fda0000f06670 */
[----:B------:R-:W0:Y:S04]  /*13720*/  @!P0 LDS.U8 R17, [R37+0x800e] ;  /* 0x00800e0025118984 */ /* 0x000e280000000000 */
[----:B0-----:R-:W-:Y:S01]  /*13730*/  @!P0 STG.E.U8 desc[UR36][R6.64+0xe], R17 ;  /* 0x00000e1106008986 */ /* 0x001fe2000c101124 */
[----:B------:R-:W-:-:S04]  /*13740*/  ISETP.GE.AND P0, PT, R4, R13, PT ;  /* 0x0000000d0400720c */ /* 0x000fc80003f06270 */
[----:B------:R-:W-:-:S13]  /*13750*/  ISETP.GE.OR P6, PT, R24, R35, P0 ;  /* 0x000000231800720c */ /* 0x000fda00007c6670 */
        /* <DEDUP_REMOVED lines=11> */
[----:B------:R-:W-:-:S04]  /*13810*/  ISETP.NE.AND P6, PT, R26, RZ, PT ;  /* 0x000000ff1a00720c */ /* 0x000fc80003fc5270 */
        /* <DEDUP_REMOVED lines=48> */
[-C--:B------:R-:W-:Y:S02]  /*13b20*/  ISETP.GE.OR P6, PT, R14, R35.reuse, P5 ;  /* 0x000000230e00720c */ /* 0x080fe40002fc6670 */
[----:B------:R-:W-:-:S11]  /*13b30*/  ISETP.GE.OR P5, PT, R20, R35, P5 ;  /* 0x000000231400720c */ /* 0x000fd60002fa6670 */
        /* <DEDUP_REMOVED lines=50> */
[-C--:B------:R-:W-:Y:S02]  /*13e60*/  ISETP.GE.OR P6, PT, R14, R35.reuse, P2 ;  /* 0x000000230e00720c */ /* 0x080fe400017c6670 */
[-C--:B------:R-:W-:Y:S01]  /*13e70*/  ISETP.GE.OR P2, PT, R20, R35.reuse, P2 ;  /* 0x000000231400720c */ /* 0x080fe20001746670 */
[----:B------:R-:W-:Y:S10]  /*13e80*/  @!P5 LDS.U8 R7, [R37+0x9800] ;  /* 0x009800002507d984 */ /* 0x000ff40000000000 */
[----:B------:R-:W0:Y:S04]  /*13e90*/  @!P6 LDS.U8 R9, [R37+0x900d] ;  /* 0x00900d002509e984 */ /* 0x000e280000000000 */
[----:B0-----:R-:W-:Y:S01]  /*13ea0*/  @!P6 STG.E.U8 desc[UR36][R10.64+0xd], R9 ;  /* 0x00000d090a00e986 */ /* 0x001fe2000c101124 */
[----:B------:R-:W-:-:S02]  /*13eb0*/  ISETP.GE.OR P6, PT, R14, R35, P1 ;  /* 0x000000230e00720c */ /* 0x000fc40000fc6670 */
[-C--:B------:R-:W-:Y:S01]  /*13ec0*/  ISETP.GE.OR P1, PT, R20, R35.reuse, P1 ;  /* 0x000000231400720c */ /* 0x080fe20000f26670 */
[----:B------:R-:W-:Y:S10]  /*13ed0*/  @!P4 LDS.U8 R9, [R37+0x9801] ;  /* 0x009801002509c984 */ /* 0x000ff40000000000 */
[----:B------:R-:W0:Y:S04]  /*13ee0*/  @!P6 LDS.U8 R13, [R37+0x900e] ;  /* 0x00900e00250de984 */ /* 0x000e280000000000 */
[----:B------:R-:W-:Y:S04]  /*13ef0*/  @!P1 LDS.U8 R15, [R37+0x980e] ;  /* 0x00980e00250f9984 */ /* 0x000fe80000000000 */
[----:B0-----:R-:W-:Y:S01]  /*13f00*/  @!P6 STG.E.U8 desc[UR36][R10.64+0xe], R13 ;  /* 0x00000e0d0a00e986 */ /* 0x001fe2000c101124 */
[----:B------:R-:W-:-:S02]  /*13f10*/  ISETP.GE.OR P6, PT, R14, R35, P0 ;  /* 0x000000230e00720c */ /* 0x000fc400007c6670 */
[----:B------:R-:W-:Y:S01]  /*13f20*/  ISETP.GE.OR P0, PT, R20, R35, P0 ;  /* 0x000000231400720c */ /* 0x000fe20000706670 */
[----:B------:R-:W-:Y:S10]  /*13f30*/  @!P3 LDS.U8 R13, [R37+0x9802] ;  /* 0x00980200250db984 */ /* 0x000ff40000000000 */
[----:B------:R-:W0:Y:S04]  /*13f40*/  @!P6 LDS.U8 R5, [R37+0x900f] ;  /* 0x00900f002505e984 */ /* 0x000e280000000000 */
[----:B------:R-:W1:Y:S04]  /*13f50*/  @!P0 LDS.U8 R17, [R37+0x980f] ;  /* 0x00980f0025118984 */ /* 0x000e680000000000 */
[----:B0-----:R-:W-:Y:S01]  /*13f60*/  @!P6 STG.E.U8 desc[UR36][R10.64+0xf], R5 ;  /* 0x00000f050a00e986 */ /* 0x001fe2000c101124 */
[----:B------:R-:W-:-:S03]  /*13f70*/  ISETP.NE.AND P6, PT, R28, RZ, PT ;  /* 0x000000ff1c00720c */ /* 0x000fc60003fc5270 */
[----:B------:R-:W-:Y:S01]  /*13f80*/  @!P3 STG.E.U8 desc[UR36][R2.64+0x2], R13 ;  /* 0x0000020d0200b986 */ /* 0x000fe2000c101124 */
[----:B------:R-:W-:Y:S02]  /*13f90*/  ISETP.NE.AND P3, PT, R26, RZ, PT ;  /* 0x000000ff1a00720c */ /* 0x000fe40003f65270 */
[CC--:B------:R-:W-:Y:S01]  /*13fa0*/  ISETP.GE.OR P6, PT, R20.reuse, R35.reuse, P6 ;  /* 0x000000231400720c */ /* 0x0c0fe200037c6670 */
[----:B------:R-:W-:Y:S01]  /*13fb0*/  @!P5 STG.E.U8 desc[UR36][R2.64], R7 ;  /* 0x000000070200d986 */ /* 0x000fe2000c101124 */
[CC--:B------:R-:W-:Y:S02]  /*13fc0*/  ISETP.GE.OR P3, PT, R20.reuse, R35.reuse, P3 ;  /* 0x000000231400720c */ /* 0x0c0fe40001f66670 */
[----:B------:R-:W-:Y:S01]  /*13fd0*/  ISETP.NE.AND P5, PT, R25, RZ, PT ;  /* 0x000000ff1900720c */ /* 0x000fe20003fa5270 */
[----:B------:R-:W-:Y:S01]  /*13fe0*/  @!P4 STG.E.U8 desc[UR36][R2.64+0x1], R9 ;  /* 0x000001090200c986 */ /* 0x000fe2000c101124 */
[----:B------:R-:W-:Y:S02]  /*13ff0*/  ISETP.NE.AND P4, PT, R23, RZ, PT ;  /* 0x000000ff1700720c */ /* 0x000fe40003f85270 */
[CC--:B------:R-:W-:Y:S01]  /*14000*/  ISETP.GE.OR P5, PT, R20.reuse, R35.reuse, P5 ;  /* 0x000000231400720c */ /* 0x0c0fe20002fa6670 */
[----:B------:R-:W0:Y:S01]  /*14010*/  @!P2 LDS.U8 R13, [R37+0x980d] ;  /* 0x00980d00250da984 */ /* 0x000e220000000000 */
[----:B------:R-:W-:-:S03]  /*14020*/  ISETP.GE.OR P4, PT, R20, R35, P4 ;  /* 0x000000231400720c */ /* 0x000fc60002786670 */
[----:B------:R-:W-:Y:S04]  /*14030*/  @!P1 STG.E.U8 desc[UR36][R2.64+0xe], R15 ;  /* 0x00000e0f02009986 */ /* 0x000fe8000c101124 */
[----:B------:R-:W2:Y:S04]  /*14040*/  @!P3 LDS.U8 R5, [R37+0x9803] ;  /* 0x009803002505b984 */ /* 0x000ea80000000000 */
[----:B-1----:R-:W-:Y:S04]  /*14050*/  @!P0 STG.E.U8 desc[UR36][R2.64+0xf], R17 ;  /* 0x00000f1102008986 */ /* 0x002fe8000c101124 */
[----:B0-----:R-:W-:Y:S04]  /*14060*/  @!P2 STG.E.U8 desc[UR36][R2.64+0xd], R13 ;  /* 0x00000d0d0200a986 */ /* 0x001fe8000c101124 */
[----:B--2---:R-:W-:Y:S01]  /*14070*/  @!P3 STG.E.U8 desc[UR36][R2.64+0x3], R5 ;  /* 0x000003050200b986 */ /* 0x004fe2000c101124 */
        /* <DEDUP_REMOVED lines=8> */
[----:B------:R-:W-:-:S03]  /*14100*/  ISETP.NE.AND P3, PT, R16, RZ, PT ;  /* 0x000000ff1000720c */ /* 0x000fc60003f65270 */
[----:B------:R-:W0:Y:S01]  /*14110*/  @!P4 LDS.U8 R9, [R37+0x980a] ;  /* 0x00980a002509c984 */ /* 0x000e220000000000 */
[----:B------:R-:W-:-:S13]  /*14120*/  ISETP.GE.OR P3, PT, R20, R35, P3 ;  /* 0x000000231400720c */ /* 0x000fda0001f66670 */
[----:B------:R-:W1:Y:S04]  /*14130*/  @!P3 LDS.U8 R11, [R37+0x9806] ;  /* 0x00980600250bb984 */ /* 0x000e680000000000 */
[----:B0-----:R-:W-:Y:S04]  /*14140*/  @!P4 STG.E.U8 desc[UR36][R2.64+0xa], R9 ;  /* 0x00000a090200c986 */ /* 0x001fe8000c101124 */
[----:B-1----:R-:W-:Y:S01]  /*14150*/  @!P3 STG.E.U8 desc[UR36][R2.64+0x6], R11 ;  /* 0x0000060b0200b986 */ /* 0x002fe2000c101124 */
[----:B------:R-:W-:-:S03]  /*14160*/  ISETP.NE.AND P3, PT, R18, RZ, PT ;  /* 0x000000ff1200720c */ /* 0x000fc60003f65270 */
[----:B------:R-:W0:Y:S01]  /*14170*/  @!P5 LDS.U8 R11, [R37+0x980b] ;  /* 0x00980b00250bd984 */ /* 0x000e220000000000 */
[----:B------:R-:W-:-:S13]  /*14180*/  ISETP.GE.OR P3, PT, R20, R35, P3 ;  /* 0x000000231400720c */ /* 0x000fda0001f66670 */
[----:B------:R-:W1:Y:S04]  /*14190*/  @!P3 LDS.U8 R5, [R37+0x9807] ;  /* 0x009807002505b984 */ /* 0x000e680000000000 */
[----:B0-----:R-:W-:Y:S04]  /*141a0*/  @!P5 STG.E.U8 desc[UR36][R2.64+0xb], R11 ;  /* 0x00000b0b0200d986 */ /* 0x001fe8000c101124 */
[----:B-1----:R-:W-:Y:S01]  /*141b0*/  @!P3 STG.E.U8 desc[UR36][R2.64+0x7], R5 ;  /* 0x000007050200b986 */ /* 0x002fe2000c101124 */
        /* <DEDUP_REMOVED lines=10> */
[----:B------:R-:W-:Y:S06]  /*14260*/  BAR.SYNC.DEFER_BLOCKING 0x0 ;  /* 0x0000000000007b1d */ /* 0x000fec0000010000 */
[----:B------:R-:W-:Y:S05]  /*14270*/  EXIT ;  /* 0x000000000000794d */ /* 0x000fea0003800000 */
.L_x_629:
        /* <DEDUP_REMOVED lines=16> */
.L_x_634:


//--------------------- .nv.global.init           --------------------------
	.section	.nv.global.init,"aw",@progbits
.nv.global.init:
	.type		$str$30,@object
	.size		$str$30,($str$47 - $str$30)
$str$30:
        /*0000*/ 	.byte	0x66, 0x61, 0x6c, 0x73, 0x65, 0x00
	.type		$str$47,@object
	.size		$str$47,($str$49 - $str$47)
$str$47:
        /*0006*/ 	.byte	0x78, 0x2e, 0x69, 0x64, 0x78, 0x5f, 0x20, 0x3d, 0x3d, 0x20, 0x30, 0x00
	.type		$str$49,@object
	.size		$str$49,($str$53 - $str$49)
$str$49:
        /*0012*/ 	.byte	0x74, 0x69, 0x64, 0x20, 0x3c, 0x20, 0x4e, 0x75, 0x6d, 0x54, 0x68, 0x72, 0x65, 0x61, 0x64, 0x73
        /*0022*/ 	.byte	0x00
	.type		$str$53,@object
	.size		$str$53,($str$28 - $str$53)
$str$53:
        /*0023*/ 	.byte	0x28, 0x61, 0x64, 0x64, 0x72, 0x65, 0x73, 0x73, 0x20, 0x26, 0x20, 0x6d, 0x61, 0x73, 0x6b, 0x29
        /*0033*/ 	.byte	0x20, 0x3d, 0x3d, 0x20, 0x30, 0x00
	.type		$str$28,@object
	.size		$str$28,(__unnamed_3 - $str$28)
$str$28:
        /*0039*/ 	.byte	0x65, 0x6c, 0x74, 0x5f, 0x6c, 0x6f, 0x67, 0x5f, 0x69, 0x64, 0x78, 0x20, 0x3e, 0x3d, 0x20, 0x30
        /*0049*/ 	.byte	0x20, 0x26, 0x26, 0x20, 0x65, 0x6c, 0x74, 0x5f, 0x6c, 0x6f, 0x67, 0x5f, 0x69, 0x64, 0x78, 0x20
        /*0059*/ 	.byte	0x3c, 0x20, 0x34, 0x00
	.type		__unnamed_3,@object
	.size		__unnamed_3,($str$54 - __unnamed_3)
__unnamed_3:
        /*005d*/ 	.byte	0x6c, 0x61, 0x6d, 0x62, 0x64, 0x61, 0x20, 0x5b, 0x5d, 0x28, 0x29, 0x2d, 0x3e, 0x75, 0x6e, 0x73
        /*006d*/ 	.byte	0x69, 0x67, 0x6e, 0x65, 0x64, 0x20, 0x63, 0x68, 0x61, 0x72, 0x3a, 0x3a, 0x6f, 0x70, 0x65, 0x72
        /*007d*/ 	.byte	0x61, 0x74, 0x6f, 0x72, 0x28, 0x29, 0x28, 0x29, 0x2d, 0x3e, 0x75, 0x6e, 0x73, 0x69, 0x67, 0x6e
        /*008d*/ 	.byte	0x65, 0x64, 0x20, 0x63, 0x68, 0x61, 0x72, 0x00
	.type		$str$54,@object
	.size		$str$54,($str$46 - $str$54)
$str$54:
        /*0095*/ 	.byte	0x2f, 0x74, 0x6d, 0x70, 0x2f, 0x63, 0x75, 0x74, 0x6c, 0x61, 0x73, 0x73, 0x5f, 0x73, 0x77, 0x65
        /*00a5*/ 	.byte	0x65, 0x70, 0x5f, 0x73, 0x72, 0x63, 0x2f, 0x69, 0x6e, 0x63, 0x6c, 0x75, 0x64, 0x65, 0x2f, 0x63
        /*00b5*/ 	.byte	0x75, 0x74, 0x65, 0x2f, 0x70, 0x6f, 0x69, 0x6e, 0x74, 0x65, 0x72, 0x5f, 0x66, 0x6c, 0x61, 0x67
        /*00c5*/ 	.byte	0x67, 0x65, 0x64, 0x2e, 0x68, 0x70, 0x70, 0x00
	.type		$str$46,@object
	.size		$str$46,($str$48 - $str$46)
$str$46:
        /*00cd*/ 	.byte	0x2f, 0x74, 0x6d, 0x70, 0x2f, 0x63, 0x75, 0x74, 0x6c, 0x61, 0x73, 0x73, 0x5f, 0x73, 0x77, 0x65
        /*00dd*/ 	.byte	0x65, 0x70, 0x5f, 0x73, 0x72, 0x63, 0x2f, 0x69, 0x6e, 0x63, 0x6c, 0x75, 0x64, 0x65, 0x2f, 0x63
        /*00ed*/ 	.byte	0x75, 0x74, 0x65, 0x2f, 0x61, 0x74, 0x6f, 0x6d, 0x2f, 0x63, 0x6f, 0x70, 0x79, 0x5f, 0x74, 0x72
        /*00fd*/ 	.byte	0x61, 0x69, 0x74, 0x73, 0x5f, 0x73, 0x6d, 0x31, 0x30, 0x30, 0x2e, 0x68, 0x70, 0x70, 0x00
	.type		$str$48,@object
	.size		$str$48,($str$50 - $str$48)
$str$48:
        /*010c*/ 	.byte	0x2f, 0x74, 0x6d, 0x70, 0x2f, 0x63, 0x75, 0x74, 0x6c, 0x61, 0x73, 0x73, 0x5f, 0x73, 0x77, 0x65
        /*011c*/ 	.byte	0x65, 0x70, 0x5f, 0x73, 0x72, 0x63, 0x2f, 0x69, 0x6e, 0x63, 0x6c, 0x75, 0x64, 0x65, 0x2f, 0x63
        /*012c*/ 	.byte	0x75, 0x74, 0x65, 0x2f, 0x63, 0x6f, 0x6e, 0x74, 0x61, 0x69, 0x6e, 0x65, 0x72, 0x2f, 0x61, 0x72
        /*013c*/ 	.byte	0x72, 0x61, 0x79, 0x5f, 0x73, 0x75, 0x62, 0x62, 0x79, 0x74, 0x65, 0x2e, 0x68, 0x70, 0x70, 0x00
	.type		$str$50,@object
	.size		$str$50,($str$45 - $str$50)
$str$50:
        /*014c*/ 	.byte	0x2f, 0x74, 0x6d, 0x70, 0x2f, 0x63, 0x75, 0x74, 0x6c, 0x61, 0x73, 0x73, 0x5f, 0x73, 0x77, 0x65
        /*015c*/ 	.byte	0x65, 0x70, 0x5f, 0x73, 0x72, 0x63, 0x2f, 0x69, 0x6e, 0x63, 0x6c, 0x75, 0x64, 0x65, 0x2f, 0x63
        /*016c*/ 	.byte	0x75, 0x74, 0x65, 0x2f, 0x61, 0x6c, 0x67, 0x6f, 0x72, 0x69, 0x74, 0x68, 0x6d, 0x2f, 0x63, 0x6f
        /*017c*/ 	.byte	0x6f, 0x70, 0x65, 0x72, 0x61, 0x74, 0x69, 0x76, 0x65, 0x5f, 0x63, 0x6f, 0x70, 0x79, 0x2e, 0x68
        /*018c*/ 	.byte	0x70, 0x70, 0x00
	.type		$str$45,@object
	.size		$str$45,($str$52 - $str$45)
$str$45:
        /*018f*/ 	.byte	0x28, 0x28, 0x75, 0x69, 0x6e, 0x74, 0x33, 0x32, 0x5f, 0x74, 0x28, 0x74, 0x68, 0x72, 0x65, 0x61
        /*019f*/ 	.byte	0x64, 0x49, 0x64, 0x78, 0x2e, 0x78, 0x29, 0x20, 0x2f, 0x20, 0x33, 0x32, 0x29, 0x20, 0x25, 0x20
        /*01af*/ 	.byte	0x34, 0x29, 0x20, 0x3d, 0x3d, 0x20, 0x28, 0x28, 0x28, 0x74, 0x6d, 0x65, 0x6d, 0x5f, 0x61, 0x64
        /*01bf*/ 	.byte	0x64, 0x72, 0x20, 0x3e, 0x3e, 0x20, 0x31, 0x36, 0x29, 0x20, 0x2f, 0x20, 0x33, 0x32, 0x29, 0x20
        /*01cf*/ 	.byte	0x25, 0x20, 0x34, 0x29, 0x00
	.type		$str$52,@object
	.size		$str$52,($str$51 - $str$52)
$str$52:
        /*01d4*/ 	.byte	0x69, 0x73, 0x5f, 0x62, 0x79, 0x74, 0x65, 0x5f, 0x61, 0x6c, 0x69, 0x67, 0x6e, 0x65, 0x64, 0x3c
        /*01e4*/ 	.byte	0x63, 0x65, 0x69, 0x6c, 0x5f, 0x64, 0x69, 0x76, 0x28, 0x4d, 0x61, 0x78, 0x56, 0x65, 0x63, 0x42
        /*01f4*/ 	.byte	0x69, 0x74, 0x73, 0x2c, 0x38, 0x75, 0x29, 0x3e, 0x28, 0x72, 0x61, 0x77, 0x5f, 0x70, 0x6f, 0x69
        /*0204*/ 	.byte	0x6e, 0x74, 0x65, 0x72, 0x5f, 0x63, 0x61, 0x73, 0x74, 0x28, 0x64, 0x73, 0x74, 0x2e, 0x64, 0x61
        /*0214*/ 	.byte	0x74, 0x61, 0x28, 0x29, 0x29, 0x29, 0x00
	.type		$str$51,@object
	.size		$str$51,($str$29 - $str$51)
$str$51:
        /*021b*/ 	.byte	0x69, 0x73, 0x5f, 0x62, 0x79, 0x74, 0x65, 0x5f, 0x61, 0x6c, 0x69, 0x67, 0x6e, 0x65, 0x64, 0x3c
        /*022b*/ 	.byte	0x63, 0x65, 0x69, 0x6c, 0x5f, 0x64, 0x69, 0x76, 0x28, 0x4d, 0x61, 0x78, 0x56, 0x65, 0x63, 0x42
        /*023b*/ 	.byte	0x69, 0x74, 0x73, 0x2c, 0x38, 0x75, 0x29, 0x3e, 0x28, 0x72, 0x61, 0x77, 0x5f, 0x70, 0x6f, 0x69
        /*024b*/ 	.byte	0x6e, 0x74, 0x65, 0x72, 0x5f, 0x63, 0x61, 0x73, 0x74, 0x28, 0x73, 0x72, 0x63, 0x2e, 0x64, 0x61
        /*025b*/ 	.byte	0x74, 0x61, 0x28, 0x29, 0x29, 0x29, 0x00
	.type		$str$29,@object
	.size		$str$29,(__unnamed_2 - $str$29)
$str$29:
        /*0262*/ 	.byte	0x2f, 0x74, 0x6d, 0x70, 0x2f, 0x63, 0x75, 0x74, 0x6c, 0x61, 0x73, 0x73, 0x5f, 0x73, 0x77, 0x65
        /*0272*/ 	.byte	0x65, 0x70, 0x5f, 0x73, 0x72, 0x63, 0x2f, 0x69, 0x6e, 0x63, 0x6c, 0x75, 0x64, 0x65, 0x2f, 0x63
        /*0282*/ 	.byte	0x75, 0x74, 0x6c, 0x61, 0x73, 0x73, 0x2f, 0x74, 0x72, 0x61, 0x6e, 0x73, 0x66, 0x6f, 0x72, 0x6d
        /*0292*/ 	.byte	0x2f, 0x6b, 0x65, 0x72, 0x6e, 0x65, 0x6c, 0x2f, 0x73, 0x6d, 0x39, 0x30, 0x5f, 0x73, 0x70, 0x61
        /*02a2*/ 	.byte	0x72, 0x73, 0x65, 0x5f, 0x67, 0x65, 0x6d, 0x6d, 0x5f, 0x63, 0x6f, 0x6d, 0x70, 0x72, 0x65, 0x73
        /*02b2*/ 	.byte	0x73, 0x6f, 0x72, 0x2e, 0x68, 0x70, 0x70, 0x00
	.type		__unnamed_2,@object
	.size		__unnamed_2,(__unnamed_1 - __unnamed_2)
__unnamed_2:
        /*02ba*/ 	.byte	0x63, 0x6f, 0x6e, 0x73, 0x74, 0x65, 0x78, 0x70, 0x72, 0x20, 0x54, 0x20, 0x2a, 0x63, 0x75, 0x74
        /*02ca*/ 	.byte	0x65, 0x3a, 0x3a, 0x72, 0x61, 0x77, 0x5f, 0x70, 0x6f, 0x69, 0x6e, 0x74, 0x65, 0x72, 0x5f, 0x63
        /*02da*/ 	.byte	0x61, 0x73, 0x74, 0x28, 0x63, 0x6f, 0x6e, 0x73, 0x74, 0x20, 0x63, 0x75, 0x74, 0x65, 0x3a, 0x3a
        /*02ea*/ 	.byte	0x73, 0x75, 0x62, 0x62, 0x79, 0x74, 0x65, 0x5f, 0x69, 0x74, 0x65, 0x72, 0x61, 0x74, 0x6f, 0x72
        /*02fa*/ 	.byte	0x3c, 0x54, 0x3e, 0x20, 0x26, 0x29, 0x20, 0x5b, 0x77, 0x69, 0x74, 0x68, 0x20, 0x54, 0x20, 0x3d
        /*030a*/ 	.byte	0x20, 0x63, 0x75, 0x74, 0x6c, 0x61, 0x73, 0x73, 0x3a, 0x3a, 0x69, 0x6e, 0x74, 0x65, 0x67, 0x65
        /*031a*/ 	.byte	0x72, 0x5f, 0x73, 0x75, 0x62, 0x62, 0x79, 0x74, 0x65, 0x3c, 0x34, 0x2c, 0x20, 0x66, 0x61, 0x6c
        /*032a*/ 	.byte	0x73, 0x65, 0x3e, 0x5d, 0x00
	.type		__unnamed_1,@object
	.size		__unnamed_1,(__unnamed_5 - __unnamed_1)
__unnamed_1:
        /*032f*/ 	.byte	0x63, 0x6f, 0x6e, 0x73, 0x74, 0x65, 0x78, 0x70, 0x72, 0x20, 0x54, 0x20, 0x2a, 0x63, 0x75, 0x74
        /*033f*/ 	.byte	0x65, 0x3a, 0x3a, 0x72, 0x61, 0x77, 0x5f, 0x70, 0x6f, 0x69, 0x6e, 0x74, 0x65, 0x72, 0x5f, 0x63
        /*034f*/ 	.byte	0x61, 0x73, 0x74, 0x28, 0x63, 0x6f, 0x6e, 0x73, 0x74, 0x20, 0x63, 0x75, 0x74, 0x65, 0x3a, 0x3a
        /*035f*/ 	.byte	0x73, 0x75, 0x62, 0x62, 0x79, 0x74, 0x65, 0x5f, 0x69, 0x74, 0x65, 0x72, 0x61, 0x74, 0x6f, 0x72
        /*036f*/ 	.byte	0x3c, 0x54, 0x3e, 0x20, 0x26, 0x29, 0x20, 0x5b, 0x77, 0x69, 0x74, 0x68, 0x20, 0x54, 0x20, 0x3d
        /*037f*/ 	.byte	0x20, 0x63, 0x6f, 0x6e, 0x73, 0x74, 0x20, 0x63, 0x75, 0x74, 0x6c, 0x61, 0x73, 0x73, 0x3a, 0x3a
        /*038f*/ 	.byte	0x69, 0x6e, 0x74, 0x65, 0x67, 0x65, 0x72, 0x5f, 0x73, 0x75, 0x62, 0x62, 0x79, 0x74, 0x65, 0x3c
        /*039f*/ 	.byte	0x34, 0x2c, 0x20, 0x66, 0x61, 0x6c, 0x73, 0x65, 0x3e, 0x5d, 0x00
	.type		__unnamed_5,@object
	.size		__unnamed_5,(__unnamed_4 - __unnamed_5)
__unnamed_5:
        /*03aa*/ 	.byte	0x61, 0x75, 0x74, 0x6f, 0x20, 0x63, 0x75, 0x74, 0x65, 0x3a, 0x3a, 0x61, 0x73, 0x5f, 0x70, 0x6f
        /* <DEDUP_REMOVED lines=24> */
        /*053a*/ 	.byte	0x34, 0x30, 0x39, 0x36, 0x3e, 0x3e, 0x3e, 0x3e, 0x5d, 0x00
	.type		__unnamed_4,@object
	.size		__unnamed_4,(__unnamed_6 - __unnamed_4)
__unnamed_4:
        /* <DEDUP_REMOVED lines=39> */
	.type		__unnamed_6,@object
	.size		__unnamed_6,(.L_6 - __unnamed_6)
__unnamed_6:
        /* <DEDUP_REMOVED lines=42> */
        /*0a4f*/ 	.byte	0x3e, 0x3e, 0x5d, 0x00
.L_6:


//--------------------- .nv.shared._ZN7cutlass13device_kernelINS_4gemm6kernel13GemmUniversalIN4cute5tupleIJiiiiEEENS1_10collective13CollectiveMmaINS1_52MainloopSm100TmaUmmaWarpSpecializedBlockScaledSparseILi9ELi2ELi2ENS5_IJNS4_1CILi2EEENSA_ILi1EEESC_EEEEENS5_IJNSA_ILi256EEENSA_ILi128EEESF_EEENS5_IJNS_12float_e2m1_tENS_13float_ue4m3_tEEEENS5_IJNS4_6LayoutINS5_IJiNS5_IJSB_iEEEiEEENS5_IJlNS5_IJSC_SB_EEElEEEEENSL_INS5_IJNS5_IJSG_iEEENS5_IJSF_iEEEiEEENS5_IJNS5_IJSF_NSA_ILi32768EEEEEENS5_IJSC_lEEElEEEEENSL_INS5_IJNS5_IJNS5_IJNSA_ILi32EEENSA_ILi4EEEEEEiEEES12_NS5_IJSC_iEEEEEENS5_IJNS5_IJNS5_IJNSA_ILi16EEES10_EEEiEEENS5_IJNS5_IJNSA_ILi0EEESC_EEENSA_ILi512EEEEEENS5_IJS18_iEEEEEEEEEEESK_NS5_IJNS5_IJlSC_lEEES1E_EEENS4_8TiledMMAINS4_8MMA_AtomIJNS4_34SM100_MMA_MXF4NVF4_2x1SM_SS_SPARSEISI_SI_fSJ_Li256ELi128ELi32ELNS4_4UMMA5MajorE0ELS1M_0ELNS1L_7ScaleInE0ELS1N_0EEEEEENSL_INS5_IJSC_SC_SC_EEENS5_IJS18_S18_S18_EEEEENS5_IJNS4_10UnderscoreES1T_S1T_EEEEENS5_IJNS4_18SM100_TMA_2SM_LOADES1W_EEENS5_IJNS4_14ComposedLayoutINS4_7SwizzleILi2ELi4ELi3EEENS4_25smem_sparse_ptr_flag_bitsILi4ELi8EEENSL_INS5_IJNS5_IJSC_NSA_ILi8EEEEEENS5_IJS10_NSA_ILi64EEEEEEEEENS5_IJNS5_IJS18_SF_EEENS5_IJSC_S10_EEEEEEEEEENSL_INS5_IJNS5_IJNS5_IJS11_SC_EEES11_EEESC_SO_EEENS5_IJNS5_IJNS5_IJS16_S1A_EEES19_EEES18_NS5_IJS10_S1A_EEEEEEEEEEEvNS4_8identityENS5_IJS1W_NS4_28SM100_TMA_2SM_LOAD_MULTICASTEEEENS5_IJNS1Y_INS1Z_ILi3ELi4ELi3EEENS4_18smem_ptr_flag_bitsILi4EEENSL_INS5_IJS23_SF_EEENS5_IJSF_SC_EEEEEEES2K_EEEvS2M_EENS_8epilogue10collective18CollectiveEpilogueINS2Y_23Sm100TmaWarpSpecializedILi4ELi2ELi32ELb1ELb0EEEJNS5_IJSG_SG_SF_EEENS5_IJNSL_ISG_SC_EENSL_ISZ_SC_EEEEENS_10bfloat16_tES1G_S37_S1G_NS2Y_6fusion15FusionCallbacksIS32_NS38_17LinearCombinationIS37_fS37_fLNS_15FloatRoundStyleE2EEES33_S36_JEEENS4_5SM1004TMEM4LOAD26SM100_TMEM_LOAD_32dp32b32xENS4_13SM90_TMA_LOADENS1Y_IS20_NS2Q_ILi16EEENSL_INS5_IJS23_SZ_EEENS5_IJSZ_SC_EEEEEEENS4_39AutoVectorizingCopyWithAssumedAlignmentILi128EEENS4_14SM90_TMA_STOREES3N_S3P_S3P_EEEvvEEEEvNT_6ParamsE --------------------------
	.section	.nv.shared._ZN7cutlass13device_kernelINS_4gemm6kernel13GemmUniversalIN4cute5tupleIJiiiiEEENS1_10collective13CollectiveMmaINS1_52MainloopSm100TmaUmmaWarpSpecializedBlockScaledSparseILi9ELi2ELi2ENS5_IJNS4_1CILi2EEENSA_ILi1EEESC_EEEEENS5_IJNSA_ILi256EEENSA_ILi128EEESF_EEENS5_IJNS_12float_e2m1_tENS_13float_ue4m3_tEEEENS5_IJNS4_6LayoutINS5_IJiNS5_IJSB_iEEEiEEENS5_IJlNS5_IJSC_SB_EEElEEEEENSL_INS5_IJNS5_IJSG_iEEENS5_IJSF_iEEEiEEENS5_IJNS5_IJSF_NSA_ILi32768EEEEEENS5_IJSC_lEEElEEEEENSL_INS5_IJNS5_IJNS5_IJNSA_ILi32EEENSA_ILi4EEEEEEiEEES12_NS5_IJSC_iEEEEEENS5_IJNS5_IJNS5_IJNSA_ILi16EEES10_EEEiEEENS5_IJNS5_IJNSA_ILi0EEESC_EEENSA_ILi512EEEEEENS5_IJS18_iEEEEEEEEEEESK_NS5_IJNS5_IJlSC_lEEES1E_EEENS4_8TiledMMAINS4_8MMA_AtomIJNS4_34SM100_MMA_MXF4NVF4_2x1SM_SS_SPARSEISI_SI_fSJ_Li256ELi128ELi32ELNS4_4UMMA5MajorE0ELS1M_0ELNS1L_7ScaleInE0ELS1N_0EEEEEENSL_INS5_IJSC_SC_SC_EEENS5_IJS18_S18_S18_EEEEENS5_IJNS4_10UnderscoreES1T_S1T_EEEEENS5_IJNS4_18SM100_TMA_2SM_LOADES1W_EEENS5_IJNS4_14ComposedLayoutINS4_7SwizzleILi2ELi4ELi3EEENS4_25smem_sparse_ptr_flag_bitsILi4ELi8EEENSL_INS5_IJNS5_IJSC_NSA_ILi8EEEEEENS5_IJS10_NSA_ILi64EEEEEEEEENS5_IJNS5_IJS18_SF_EEENS5_IJSC_S10_EEEEEEEEEENSL_INS5_IJNS5_IJNS5_IJS11_SC_EEES11_EEESC_SO_EEENS5_IJNS5_IJNS5_IJS16_S1A_EEES19_EEES18_NS5_IJS10_S1A_EEEEEEEEEEEvNS4_8identityENS5_IJS1W_NS4_28SM100_TMA_2SM_LOAD_MULTICASTEEEENS5_IJNS1Y_INS1Z_ILi3ELi4ELi3EEENS4_18smem_ptr_flag_bitsILi4EEENSL_INS5_IJS23_SF_EEENS5_IJSF_SC_EEEEEEES2K_EEEvS2M_EENS_8epilogue10collective18CollectiveEpilogueINS2Y_23Sm100TmaWarpSpecializedILi4ELi2ELi32ELb1ELb0EEEJNS5_IJSG_SG_SF_EEENS5_IJNSL_ISG_SC_EENSL_ISZ_SC_EEEEENS_10bfloat16_tES1G_S37_S1G_NS2Y_6fusion15FusionCallbacksIS32_NS38_17LinearCombinationIS37_fS37_fLNS_15FloatRoundStyleE2EEES33_S36_JEEENS4_5SM1004TMEM4LOAD26SM100_TMEM_LOAD_32dp32b32xENS4_13SM90_TMA_LOADENS1Y_IS20_NS2Q_ILi16EEENSL_INS5_IJS23_SZ_EEENS5_IJSZ_SC_EEEEEEENS4_39AutoVectorizingCopyWithAssumedAlignmentILi128EEENS4_14SM90_TMA_STOREES3N_S3P_S3P_EEEvvEEEEvNT_6ParamsE,"aw",@nobits
	.sectionflags	@""
	.align	16
	.zero		1024


//--------------------- .nv.shared.reserved.0     --------------------------
	.section	.nv.shared.reserved.0,"aw",@nobits
	.weak		__nv_reservedSMEM_offset_0_alias
	.size		__nv_reservedSMEM_offset_0_alias, 0, 64
	.other		__nv_reservedSMEM_offset_0_alias,@"STO_CUDA_RESERVED_SHARED STV_DEFAULT"
__nv_reservedSMEM_offset_0_alias:
	.zero		0
.nv.shared.reserved.0:
	.zero		64
	.weak		__nv_reservedSMEM_tcgen05_partition
	.type		__nv_reservedSMEM_tcgen05_partition,@object
	.size		__nv_reservedSMEM_tcgen05_partition,(.L_0 - __nv_reservedSMEM_tcgen05_partition)
__nv_reservedSMEM_tcgen05_partition:
	.zero		32
.L_0:


//--------------------- .nv.global                --------------------------
	.section	.nv.global,"aw",@nobits
.nv.global:
	.type		_ZN34_INTERNAL_970316b9_4_k_cu_stride_A4cute1_E,@object
	.size		_ZN34_INTERNAL_970316b9_4_k_cu_stride_A4cute1_E,(_ZN34_INTERNAL_970316b9_4_k_cu_stride_A4cuda3std3__45__cpo6cbeginE - _ZN34_INTERNAL_970316b9_4_k_cu_stride_A4cute1_E)
_ZN34_INTERNAL_970316b9_4_k_cu_stride_A4cute1_E:
	.zero		1
	.type		_ZN34_INTERNAL_970316b9_4_k_cu_stride_A4cuda3std3__45__cpo6cbeginE,@object
	.size		_ZN34_INTERNAL_970316b9_4_k_cu_stride_A4cuda3std3__45__cpo6cbeginE,(_ZN34_INTERNAL_970316b9_4_k_cu_stride_A4cuda3std3__48in_placeE - _ZN34_INTERNAL_970316b9_4_k_cu_stride_A4cuda3std3__45__cpo6cbeginE)
_ZN34_INTERNAL_970316b9_4_k_cu_stride_A4cuda3std3__45__cpo6cbeginE:
	.zero		1
	.type		_ZN34_INTERNAL_970316b9_4_k_cu_stride_A4cuda3std3__48in_placeE,@object
	.size		_ZN34_INTERNAL_970316b9_4_k_cu_stride_A4cuda3std3__48in_placeE,(_ZN34_INTERNAL_970316b9_4_k_cu_stride_A4cuda3std6ranges3__45__cpo9iter_moveE - _ZN34_INTERNAL_970316b9_4_k_cu_stride_A4cuda3std3__48in_placeE)
_ZN34_INTERNAL_970316b9_4_k_cu_stride_A4cuda3std3__48in_placeE:
	.zero		1
	.type		_ZN34_INTERNAL_970316b9_4_k_cu_stride_A4cuda3std6ranges3__45__cpo9iter_moveE,@object
	.size		_ZN34_INTERNAL_970316b9_4_k_cu_stride_A4cuda3std6ranges3__45__cpo9iter_moveE,(_ZN34_INTERNAL_970316b9_4_k_cu_stride_A4cuda3std3__45__cpo5beginE - _ZN34_INTERNAL_970316b9_4_k_cu_stride_A4cuda3std6ranges3__45__cpo9iter_moveE)
_ZN34_INTERNAL_970316b9_4_k_cu_stride_A4cuda3std6ranges3__45__cpo9iter_moveE:
	.zero		1
	.type		_ZN34_INTERNAL_970316b9_4_k_cu_stride_A4cuda3std3__45__cpo5beginE,@object
	.size		_ZN34_INTERNAL_970316b9_4_k_cu_stride_A4cuda3std3__45__cpo5beginE,(_ZN34_INTERNAL_970316b9_4_k_cu_stride_A4cuda3std3__436_GLOBAL__N__970316b9_4_k_cu_stride_A6ignoreE - _ZN34_INTERNAL_970316b9_4_k_cu_stride_A4cuda3std3__45__cpo5beginE)
_ZN34_INTERNAL_970316b9_4_k_cu_stride_A4cuda3std3__45__cpo5beginE:
	.zero		1
	.type		_ZN34_INTERNAL_970316b9_4_k_cu_stride_A4cuda3std3__436_GLOBAL__N__970316b9_4_k_cu_stride_A6ignoreE,@object
	.size		_ZN34_INTERNAL_970316b9_4_k_cu_stride_A4cuda3std3__436_GLOBAL__N__970316b9_4_k_cu_stride_A6ignoreE,(_ZN34_INTERNAL_970316b9_4_k_cu_stride_A4cute7productE - _ZN34_INTERNAL_970316b9_4_k_cu_stride_A4cuda3std3__436_GLOBAL__N__970316b9_4_k_cu_stride_A6ignoreE)
_ZN34_INTERNAL_970316b9_4_k_cu_stride_A4cuda3std3__436_GLOBAL__N__970316b9_4_k_cu_stride_A6ignoreE:
	.zero		1
	.type		_ZN34_INTERNAL_970316b9_4_k_cu_stride_A4cute7productE,@object
	.size		_ZN34_INTERNAL_970316b9_4_k_cu_stride_A4cute7productE,(_ZN34_INTERNAL_970316b9_4_k_cu_stride_A4cuda3std3__45__cpo3endE - _ZN34_INTERNAL_970316b9_4_k_cu_stride_A4cute7productE)
_ZN34_INTERNAL_970316b9_4_k_cu_stride_A4cute7productE:
	.zero		1
	.type		_ZN34_INTERNAL_970316b9_4_k_cu_stride_A4cuda3std3__45__cpo3endE,@object
	.size		_ZN34_INTERNAL_970316b9_4_k_cu_stride_A4cuda3std3__45__cpo3endE,(_ZN34_INTERNAL_970316b9_4_k_cu_stride_A4cuda3std3__419piecewise_constructE - _ZN34_INTERNAL_970316b9_4_k_cu_stride_A4cuda3std3__45__cpo3endE)
_ZN34_INTERNAL_970316b9_4_k_cu_stride_A4cuda3std3__45__cpo3endE:
	.zero		1
	.type		_ZN34_INTERNAL_970316b9_4_k_cu_stride_A4cuda3std3__419piecewise_constructE,@object
	.size		_ZN34_INTERNAL_970316b9_4_k_cu_stride_A4cuda3std3__419piecewise_constructE,(_ZN34_INTERNAL_970316b9_4_k_cu_stride_A4cuda3std3__45__cpo4cendE - _ZN34_INTERNAL_970316b9_4_k_cu_stride_A4cuda3std3__419piecewise_constructE)
_ZN34_INTERNAL_970316b9_4_k_cu_stride_A4cuda3std3__419piecewise_constructE:
	.zero		1
	.type		_ZN34_INTERNAL_970316b9_4_k_cu_stride_A4cuda3std3__45__cpo4cendE,@object
	.size		_ZN34_INTERNAL_970316b9_4_k_cu_stride_A4cuda3std3__45__cpo4cendE,(_ZN34_INTERNAL_970316b9_4_k_cu_stride_A4cuda3std6ranges3__45__cpo4swapE - _ZN34_INTERNAL_970316b9_4_k_cu_stride_A4cuda3std3__45__cpo4cendE)
_ZN34_INTERNAL_970316b9_4_k_cu_stride_A4cuda3std3__45__cpo4cendE:
	.zero		1
	.type		_ZN34_INTERNAL_970316b9_4_k_cu_stride_A4cuda3std6ranges3__45__cpo4swapE,@object
	.size		_ZN34_INTERNAL_970316b9_4_k_cu_stride_A4cuda3std6ranges3__45__cpo4swapE,(.L_14 - _ZN34_INTERNAL_970316b9_4_k_cu_stride_A4cuda3std6ranges3__45__cpo4swapE)
_ZN34_INTERNAL_970316b9_4_k_cu_stride_A4cuda3std6ranges3__45__cpo4swapE:
	.zero		1
.L_14:


//--------------------- .nv.shared._ZN7cutlass13device_kernelINS_9transform6kernel30SM90StructuredSparseCompressorIN4cute5tupleIJiiiiEEENS_12float_e2m1_tENS_6layout8RowMajorENS_21Sm1xxGemmSparseConfigINS4_11sparse_elemILi4EhEES9_NSB_ILi16EhEEEEEEEEvNT_6ParamsE --------------------------
	.section	.nv.shared._ZN7cutlass13device_kernelINS_9transform6kernel30SM90StructuredSparseCompressorIN4cute5tupleIJiiiiEEENS_12float_e2m1_tENS_6layout8RowMajorENS_21Sm1xxGemmSparseConfigINS4_11sparse_elemILi4EhEES9_NSB_ILi16EhEEEEEEEEvNT_6ParamsE,"aw",@nobits
	.sectionflags	@""
	.align	16
	.zero		1024


//--------------------- .nv.constant0._ZN7cutlass13device_kernelINS_4gemm6kernel13GemmUniversalIN4cute5tupleIJiiiiEEENS1_10collective13CollectiveMmaINS1_52MainloopSm100TmaUmmaWarpSpecializedBlockScaledSparseILi9ELi2ELi2ENS5_IJNS4_1CILi2EEENSA_ILi1EEESC_EEEEENS5_IJNSA_ILi256EEENSA_ILi128EEESF_EEENS5_IJNS_12float_e2m1_tENS_13float_ue4m3_tEEEENS5_IJNS4_6LayoutINS5_IJiNS5_IJSB_iEEEiEEENS5_IJlNS5_IJSC_SB_EEElEEEEENSL_INS5_IJNS5_IJSG_iEEENS5_IJSF_iEEEiEEENS5_IJNS5_IJSF_NSA_ILi32768EEEEEENS5_IJSC_lEEElEEEEENSL_INS5_IJNS5_IJNS5_IJNSA_ILi32EEENSA_ILi4EEEEEEiEEES12_NS5_IJSC_iEEEEEENS5_IJNS5_IJNS5_IJNSA_ILi16EEES10_EEEiEEENS5_IJNS5_IJNSA_ILi0EEESC_EEENSA_ILi512EEEEEENS5_IJS18_iEEEEEEEEEEESK_NS5_IJNS5_IJlSC_lEEES1E_EEENS4_8TiledMMAINS4_8MMA_AtomIJNS4_34SM100_MMA_MXF4NVF4_2x1SM_SS_SPARSEISI_SI_fSJ_Li256ELi128ELi32ELNS4_4UMMA5MajorE0ELS1M_0ELNS1L_7ScaleInE0ELS1N_0EEEEEENSL_INS5_IJSC_SC_SC_EEENS5_IJS18_S18_S18_EEEEENS5_IJNS4_10UnderscoreES1T_S1T_EEEEENS5_IJNS4_18SM100_TMA_2SM_LOADES1W_EEENS5_IJNS4_14ComposedLayoutINS4_7SwizzleILi2ELi4ELi3EEENS4_25smem_sparse_ptr_flag_bitsILi4ELi8EEENSL_INS5_IJNS5_IJSC_NSA_ILi8EEEEEENS5_IJS10_NSA_ILi64EEEEEEEEENS5_IJNS5_IJS18_SF_EEENS5_IJSC_S10_EEEEEEEEEENSL_INS5_IJNS5_IJNS5_IJS11_SC_EEES11_EEESC_SO_EEENS5_IJNS5_IJNS5_IJS16_S1A_EEES19_EEES18_NS5_IJS10_S1A_EEEEEEEEEEEvNS4_8identityENS5_IJS1W_NS4_28SM100_TMA_2SM_LOAD_MULTICASTEEEENS5_IJNS1Y_INS1Z_ILi3ELi4ELi3EEENS4_18smem_ptr_flag_bitsILi4EEENSL_INS5_IJS23_SF_EEENS5_IJSF_SC_EEEEEEES2K_EEEvS2M_EENS_8epilogue10collective18CollectiveEpilogueINS2Y_23Sm100TmaWarpSpecializedILi4ELi2ELi32ELb1ELb0EEEJNS5_IJSG_SG_SF_EEENS5_IJNSL_ISG_SC_EENSL_ISZ_SC_EEEEENS_10bfloat16_tES1G_S37_S1G_NS2Y_6fusion15FusionCallbacksIS32_NS38_17LinearCombinationIS37_fS37_fLNS_15FloatRoundStyleE2EEES33_S36_JEEENS4_5SM1004TMEM4LOAD26SM100_TMEM_LOAD_32dp32b32xENS4_13SM90_TMA_LOADENS1Y_IS20_NS2Q_ILi16EEENSL_INS5_IJS23_SZ_EEENS5_IJSZ_SC_EEEEEEENS4_39AutoVectorizingCopyWithAssumedAlignmentILi128EEENS4_14SM90_TMA_STOREES3N_S3P_S3P_EEEvvEEEEvNT_6ParamsE --------------------------
	.section	.nv.constant0._ZN7cutlass13device_kernelINS_4gemm6kernel13GemmUniversalIN4cute5tupleIJiiiiEEENS1_10collective13CollectiveMmaINS1_52MainloopSm100TmaUmmaWarpSpecializedBlockScaledSparseILi9ELi2ELi2ENS5_IJNS4_1CILi2EEENSA_ILi1EEESC_EEEEENS5_IJNSA_ILi256EEENSA_ILi128EEESF_EEENS5_IJNS_12float_e2m1_tENS_13float_ue4m3_tEEEENS5_IJNS4_6LayoutINS5_IJiNS5_IJSB_iEEEiEEENS5_IJlNS5_IJSC_SB_EEElEEEEENSL_INS5_IJNS5_IJSG_iEEENS5_IJSF_iEEEiEEENS5_IJNS5_IJSF_NSA_ILi32768EEEEEENS5_IJSC_lEEElEEEEENSL_INS5_IJNS5_IJNS5_IJNSA_ILi32EEENSA_ILi4EEEEEEiEEES12_NS5_IJSC_iEEEEEENS5_IJNS5_IJNS5_IJNSA_ILi16EEES10_EEEiEEENS5_IJNS5_IJNSA_ILi0EEESC_EEENSA_ILi512EEEEEENS5_IJS18_iEEEEEEEEEEESK_NS5_IJNS5_IJlSC_lEEES1E_EEENS4_8TiledMMAINS4_8MMA_AtomIJNS4_34SM100_MMA_MXF4NVF4_2x1SM_SS_SPARSEISI_SI_fSJ_Li256ELi128ELi32ELNS4_4UMMA5MajorE0ELS1M_0ELNS1L_7ScaleInE0ELS1N_0EEEEEENSL_INS5_IJSC_SC_SC_EEENS5_IJS18_S18_S18_EEEEENS5_IJNS4_10UnderscoreES1T_S1T_EEEEENS5_IJNS4_18SM100_TMA_2SM_LOADES1W_EEENS5_IJNS4_14ComposedLayoutINS4_7SwizzleILi2ELi4ELi3EEENS4_25smem_sparse_ptr_flag_bitsILi4ELi8EEENSL_INS5_IJNS5_IJSC_NSA_ILi8EEEEEENS5_IJS10_NSA_ILi64EEEEEEEEENS5_IJNS5_IJS18_SF_EEENS5_IJSC_S10_EEEEEEEEEENSL_INS5_IJNS5_IJNS5_IJS11_SC_EEES11_EEESC_SO_EEENS5_IJNS5_IJNS5_IJS16_S1A_EEES19_EEES18_NS5_IJS10_S1A_EEEEEEEEEEEvNS4_8identityENS5_IJS1W_NS4_28SM100_TMA_2SM_LOAD_MULTICASTEEEENS5_IJNS1Y_INS1Z_ILi3ELi4ELi3EEENS4_18smem_ptr_flag_bitsILi4EEENSL_INS5_IJS23_SF_EEENS5_IJSF_SC_EEEEEEES2K_EEEvS2M_EENS_8epilogue10collective18CollectiveEpilogueINS2Y_23Sm100TmaWarpSpecializedILi4ELi2ELi32ELb1ELb0EEEJNS5_IJSG_SG_SF_EEENS5_IJNSL_ISG_SC_EENSL_ISZ_SC_EEEEENS_10bfloat16_tES1G_S37_S1G_NS2Y_6fusion15FusionCallbacksIS32_NS38_17LinearCombinationIS37_fS37_fLNS_15FloatRoundStyleE2EEES33_S36_JEEENS4_5SM1004TMEM4LOAD26SM100_TMEM_LOAD_32dp32b32xENS4_13SM90_TMA_LOADENS1Y_IS20_NS2Q_ILi16EEENSL_INS5_IJS23_SZ_EEENS5_IJSZ_SC_EEEEEEENS4_39AutoVectorizingCopyWithAssumedAlignmentILi128EEENS4_14SM90_TMA_STOREES3N_S3P_S3P_EEEvvEEEEvNT_6ParamsE,"a",@progbits
	.sectionflags	@""
	.align	4
.nv.constant0._ZN7cutlass13device_kernelINS_4gemm6kernel13GemmUniversalIN4cute5tupleIJiiiiEEENS1_10collective13CollectiveMmaINS1_52MainloopSm100TmaUmmaWarpSpecializedBlockScaledSparseILi9ELi2ELi2ENS5_IJNS4_1CILi2EEENSA_ILi1EEESC_EEEEENS5_IJNSA_ILi256EEENSA_ILi128EEESF_EEENS5_IJNS_12float_e2m1_tENS_13float_ue4m3_tEEEENS5_IJNS4_6LayoutINS5_IJiNS5_IJSB_iEEEiEEENS5_IJlNS5_IJSC_SB_EEElEEEEENSL_INS5_IJNS5_IJSG_iEEENS5_IJSF_iEEEiEEENS5_IJNS5_IJSF_NSA_ILi32768EEEEEENS5_IJSC_lEEElEEEEENSL_INS5_IJNS5_IJNS5_IJNSA_ILi32EEENSA_ILi4EEEEEEiEEES12_NS5_IJSC_iEEEEEENS5_IJNS5_IJNS5_IJNSA_ILi16EEES10_EEEiEEENS5_IJNS5_IJNSA_ILi0EEESC_EEENSA_ILi512EEEEEENS5_IJS18_iEEEEEEEEEEESK_NS5_IJNS5_IJlSC_lEEES1E_EEENS4_8TiledMMAINS4_8MMA_AtomIJNS4_34SM100_MMA_MXF4NVF4_2x1SM_SS_SPARSEISI_SI_fSJ_Li256ELi128ELi32ELNS4_4UMMA5MajorE0ELS1M_0ELNS1L_7ScaleInE0ELS1N_0EEEEEENSL_INS5_IJSC_SC_SC_EEENS5_IJS18_S18_S18_EEEEENS5_IJNS4_10UnderscoreES1T_S1T_EEEEENS5_IJNS4_18SM100_TMA_2SM_LOADES1W_EEENS5_IJNS4_14ComposedLayoutINS4_7SwizzleILi2ELi4ELi3EEENS4_25smem_sparse_ptr_flag_bitsILi4ELi8EEENSL_INS5_IJNS5_IJSC_NSA_ILi8EEEEEENS5_IJS10_NSA_ILi64EEEEEEEEENS5_IJNS5_IJS18_SF_EEENS5_IJSC_S10_EEEEEEEEEENSL_INS5_IJNS5_IJNS5_IJS11_SC_EEES11_EEESC_SO_EEENS5_IJNS5_IJNS5_IJS16_S1A_EEES19_EEES18_NS5_IJS10_S1A_EEEEEEEEEEEvNS4_8identityENS5_IJS1W_NS4_28SM100_TMA_2SM_LOAD_MULTICASTEEEENS5_IJNS1Y_INS1Z_ILi3ELi4ELi3EEENS4_18smem_ptr_flag_bitsILi4EEENSL_INS5_IJS23_SF_EEENS5_IJSF_SC_EEEEEEES2K_EEEvS2M_EENS_8epilogue10collective18CollectiveEpilogueINS2Y_23Sm100TmaWarpSpecializedILi4ELi2ELi32ELb1ELb0EEEJNS5_IJSG_SG_SF_EEENS5_IJNSL_ISG_SC_EENSL_ISZ_SC_EEEEENS_10bfloat16_tES1G_S37_S1G_NS2Y_6fusion15FusionCallbacksIS32_NS38_17LinearCombinationIS37_fS37_fLNS_15FloatRoundStyleE2EEES33_S36_JEEENS4_5SM1004TMEM4LOAD26SM100_TMEM_LOAD_32dp32b32xENS4_13SM90_TMA_LOADENS1Y_IS20_NS2Q_ILi16EEENSL_INS5_IJS23_SZ_EEENS5_IJSZ_SC_EEEEEEENS4_39AutoVectorizingCopyWithAssumedAlignmentILi128EEENS4_14SM90_TMA_STOREES3N_S3P_S3P_EEEvvEEEEvNT_6ParamsE:
	.zero		4608


//--------------------- .nv.constant0._ZN7cutlass13device_kernelINS_9transform6kernel30SM90StructuredSparseCompressorIN4cute5tupleIJiiiiEEENS_12float_e2m1_tENS_6layout8RowMajorENS_21Sm1xxGemmSparseConfigINS4_11sparse_elemILi4EhEES9_NSB_ILi16EhEEEEEEEEvNT_6ParamsE --------------------------
	.section	.nv.constant0._ZN7cutlass13device_kernelINS_9transform6kernel30SM90StructuredSparseCompressorIN4cute5tupleIJiiiiEEENS_12float_e2m1_tENS_6layout8RowMajorENS_21Sm1xxGemmSparseConfigINS4_11sparse_elemILi4EhEES9_NSB_ILi16EhEEEEEEEEvNT_6ParamsE,"a",@progbits
	.sectionflags	@""
	.align	4
.nv.constant0._ZN7cutlass13device_kernelINS_9transform6kernel30SM90StructuredSparseCompressorIN4cute5tupleIJiiiiEEENS_12float_e2m1_tENS_6layout8RowMajorENS_21Sm1xxGemmSparseConfigINS4_11sparse_elemILi4EhEES9_NSB_ILi16EhEEEEEEEEvNT_6ParamsE:
	.zero		1000


//--------------------- SYMBOLS --------------------------

	.type		.nv.reservedSmem.offset0,@object
	.size		.nv.reservedSmem.offset0,0x4
	.type		.nv.reservedSmem.cap,@object
	.size		.nv.reservedSmem.cap,0x4
	.type		__assertfail,@function
